//
// Generated by NVIDIA NVVM Compiler
//
// Compiler Build ID: CL-36424714
// Cuda compilation tools, release 13.0, V13.0.88
// Based on NVVM 20.0.0
//

.version 9.0
.target sm_100
.address_size 64

	// .globl	_Z7forwardPdii
.global .align 1 .b8 _ZN34_INTERNAL_b15b9a12_4_k_cu_1016a7764cuda3std3__45__cpo5beginE[1];
.global .align 1 .b8 _ZN34_INTERNAL_b15b9a12_4_k_cu_1016a7764cuda3std3__45__cpo3endE[1];
.global .align 1 .b8 _ZN34_INTERNAL_b15b9a12_4_k_cu_1016a7764cuda3std3__45__cpo6cbeginE[1];
.global .align 1 .b8 _ZN34_INTERNAL_b15b9a12_4_k_cu_1016a7764cuda3std3__45__cpo4cendE[1];
.global .align 1 .b8 _ZN34_INTERNAL_b15b9a12_4_k_cu_1016a7764cuda3std3__45__cpo6rbeginE[1];
.global .align 1 .b8 _ZN34_INTERNAL_b15b9a12_4_k_cu_1016a7764cuda3std3__45__cpo4rendE[1];
.global .align 1 .b8 _ZN34_INTERNAL_b15b9a12_4_k_cu_1016a7764cuda3std3__45__cpo7crbeginE[1];
.global .align 1 .b8 _ZN34_INTERNAL_b15b9a12_4_k_cu_1016a7764cuda3std3__45__cpo5crendE[1];
.global .align 1 .b8 _ZN34_INTERNAL_b15b9a12_4_k_cu_1016a7764cuda3std3__436_GLOBAL__N__b15b9a12_4_k_cu_1016a7766ignoreE[1];
.global .align 1 .b8 _ZN34_INTERNAL_b15b9a12_4_k_cu_1016a7764cuda3std3__419piecewise_constructE[1];
.global .align 1 .b8 _ZN34_INTERNAL_b15b9a12_4_k_cu_1016a7764cuda3std3__48in_placeE[1];
.global .align 1 .b8 _ZN34_INTERNAL_b15b9a12_4_k_cu_1016a7764cuda3std3__420unreachable_sentinelE[1];
.global .align 1 .b8 _ZN34_INTERNAL_b15b9a12_4_k_cu_1016a7764cuda3std3__47nulloptE[1];
.global .align 1 .b8 _ZN34_INTERNAL_b15b9a12_4_k_cu_1016a7764cuda3std3__48unexpectE[1];
.global .align 1 .b8 _ZN34_INTERNAL_b15b9a12_4_k_cu_1016a7764cuda3std6ranges3__45__cpo4swapE[1];
.global .align 1 .b8 _ZN34_INTERNAL_b15b9a12_4_k_cu_1016a7764cuda3std6ranges3__45__cpo9iter_moveE[1];
.global .align 1 .b8 _ZN34_INTERNAL_b15b9a12_4_k_cu_1016a7764cuda3std6ranges3__45__cpo5beginE[1];
.global .align 1 .b8 _ZN34_INTERNAL_b15b9a12_4_k_cu_1016a7764cuda3std6ranges3__45__cpo3endE[1];
.global .align 1 .b8 _ZN34_INTERNAL_b15b9a12_4_k_cu_1016a7764cuda3std6ranges3__45__cpo6cbeginE[1];
.global .align 1 .b8 _ZN34_INTERNAL_b15b9a12_4_k_cu_1016a7764cuda3std6ranges3__45__cpo4cendE[1];
.global .align 1 .b8 _ZN34_INTERNAL_b15b9a12_4_k_cu_1016a7764cuda3std6ranges3__45__cpo7advanceE[1];
.global .align 1 .b8 _ZN34_INTERNAL_b15b9a12_4_k_cu_1016a7764cuda3std6ranges3__45__cpo9iter_swapE[1];
.global .align 1 .b8 _ZN34_INTERNAL_b15b9a12_4_k_cu_1016a7764cuda3std6ranges3__45__cpo4nextE[1];
.global .align 1 .b8 _ZN34_INTERNAL_b15b9a12_4_k_cu_1016a7764cuda3std6ranges3__45__cpo4prevE[1];
.global .align 1 .b8 _ZN34_INTERNAL_b15b9a12_4_k_cu_1016a7764cuda3std6ranges3__45__cpo4dataE[1];
.global .align 1 .b8 _ZN34_INTERNAL_b15b9a12_4_k_cu_1016a7764cuda3std6ranges3__45__cpo5cdataE[1];
.global .align 1 .b8 _ZN34_INTERNAL_b15b9a12_4_k_cu_1016a7764cuda3std6ranges3__45__cpo4sizeE[1];
.global .align 1 .b8 _ZN34_INTERNAL_b15b9a12_4_k_cu_1016a7764cuda3std6ranges3__45__cpo5ssizeE[1];
.global .align 1 .b8 _ZN34_INTERNAL_b15b9a12_4_k_cu_1016a7764cuda3std6ranges3__45__cpo8distanceE[1];
.global .align 1 .b8 _ZN34_INTERNAL_b15b9a12_4_k_cu_1016a7766thrust24THRUST_300001_SM_1000_NS8cuda_cub3parE[1];
.global .align 1 .b8 _ZN34_INTERNAL_b15b9a12_4_k_cu_1016a7766thrust24THRUST_300001_SM_1000_NS8cuda_cub10par_nosyncE[1];
.global .align 1 .b8 _ZN34_INTERNAL_b15b9a12_4_k_cu_1016a7766thrust24THRUST_300001_SM_1000_NS6system6detail10sequential3seqE[1];
.global .align 1 .b8 _ZN34_INTERNAL_b15b9a12_4_k_cu_1016a7766thrust24THRUST_300001_SM_1000_NS6system3cpp3parE[1];
.global .align 1 .b8 _ZN34_INTERNAL_b15b9a12_4_k_cu_1016a7766thrust24THRUST_300001_SM_1000_NS12placeholders2_1E[1];
.global .align 1 .b8 _ZN34_INTERNAL_b15b9a12_4_k_cu_1016a7766thrust24THRUST_300001_SM_1000_NS12placeholders2_2E[1];
.global .align 1 .b8 _ZN34_INTERNAL_b15b9a12_4_k_cu_1016a7766thrust24THRUST_300001_SM_1000_NS12placeholders2_3E[1];
.global .align 1 .b8 _ZN34_INTERNAL_b15b9a12_4_k_cu_1016a7766thrust24THRUST_300001_SM_1000_NS12placeholders2_4E[1];
.global .align 1 .b8 _ZN34_INTERNAL_b15b9a12_4_k_cu_1016a7766thrust24THRUST_300001_SM_1000_NS12placeholders2_5E[1];
.global .align 1 .b8 _ZN34_INTERNAL_b15b9a12_4_k_cu_1016a7766thrust24THRUST_300001_SM_1000_NS12placeholders2_6E[1];
.global .align 1 .b8 _ZN34_INTERNAL_b15b9a12_4_k_cu_1016a7766thrust24THRUST_300001_SM_1000_NS12placeholders2_7E[1];
.global .align 1 .b8 _ZN34_INTERNAL_b15b9a12_4_k_cu_1016a7766thrust24THRUST_300001_SM_1000_NS12placeholders2_8E[1];
.global .align 1 .b8 _ZN34_INTERNAL_b15b9a12_4_k_cu_1016a7766thrust24THRUST_300001_SM_1000_NS12placeholders2_9E[1];
.global .align 1 .b8 _ZN34_INTERNAL_b15b9a12_4_k_cu_1016a7766thrust24THRUST_300001_SM_1000_NS12placeholders3_10E[1];
.global .align 1 .b8 _ZN34_INTERNAL_b15b9a12_4_k_cu_1016a7766thrust24THRUST_300001_SM_1000_NS3seqE[1];
.global .align 1 .b8 _ZN34_INTERNAL_b15b9a12_4_k_cu_1016a7766thrust24THRUST_300001_SM_1000_NS6deviceE[1];
.extern .shared .align 16 .b8 _ZN6thrust24THRUST_300001_SM_1000_NS8cuda_cub4core6detail5shmemE[];

.visible .entry _Z7forwardPdii(
	.param .u64 .ptr .align 1 _Z7forwardPdii_param_0,
	.param .u32 _Z7forwardPdii_param_1,
	.param .u32 _Z7forwardPdii_param_2
)
{
	.reg .pred 	%p<5>;
	.reg .b32 	%r<24>;
	.reg .b64 	%rd<27>;
	.reg .b64 	%fd<6>;

	ld.param.u64 	%rd15, [_Z7forwardPdii_param_0];
	ld.param.u32 	%r4, [_Z7forwardPdii_param_1];
	ld.param.u32 	%r5, [_Z7forwardPdii_param_2];
	cvta.to.global.u64 	%rd1, %rd15;
	mov.u32 	%r1, %ntid.y;
	mov.u32 	%r6, %ctaid.y;
	mov.u32 	%r7, %tid.y;
	mad.lo.s32 	%r8, %r1, %r6, %r7;
	add.s32 	%r9, %r8, %r5;
	add.s32 	%r2, %r9, 1;
	shl.b32 	%r3, %r4, 1;
	setp.ge.u32 	%p1, %r2, %r3;
	@%p1 bra 	$L__BB0_6;
	ld.param.u32 	%r22, [_Z7forwardPdii_param_2];
	mov.u32 	%r10, %ntid.x;
	mov.u32 	%r11, %tid.x;
	cvt.s64.s32 	%rd25, %r2;
	mov.u32 	%r12, %ctaid.x;
	mad.lo.s32 	%r13, %r10, %r12, %r11;
	add.s32 	%r14, %r13, %r22;
	add.s32 	%r15, %r14, 1;
	cvt.s64.s32 	%rd3, %r4;
	cvt.s64.s32 	%rd4, %r15;
	mul.lo.s32 	%r16, %r22, %r4;
	cvt.s64.s32 	%rd5, %r16;
	mov.u32 	%r17, %nctaid.x;
	mul.lo.s32 	%r18, %r10, %r17;
	cvt.s64.s32 	%rd6, %r18;
	mov.u32 	%r19, %nctaid.y;
	mul.lo.s32 	%r20, %r1, %r19;
	cvt.u64.u32 	%rd7, %r20;
	cvt.s64.s32 	%rd8, %r3;
$L__BB0_2:
	cvt.u32.u64 	%r21, %rd4;
	setp.ge.u32 	%p2, %r21, %r4;
	@%p2 bra 	$L__BB0_5;
	ld.param.u32 	%r23, [_Z7forwardPdii_param_2];
	mul.lo.s64 	%rd10, %rd25, %rd3;
	cvt.s64.s32 	%rd16, %r23;
	add.s64 	%rd17, %rd10, %rd16;
	shl.b64 	%rd18, %rd17, 3;
	add.s64 	%rd11, %rd1, %rd18;
	mov.u64 	%rd26, %rd4;
$L__BB0_4:
	ld.global.f64 	%fd1, [%rd11];
	add.s64 	%rd19, %rd26, %rd5;
	shl.b64 	%rd20, %rd19, 3;
	add.s64 	%rd21, %rd1, %rd20;
	ld.global.f64 	%fd2, [%rd21];
	mul.f64 	%fd3, %fd1, %fd2;
	add.s64 	%rd22, %rd26, %rd10;
	shl.b64 	%rd23, %rd22, 3;
	add.s64 	%rd24, %rd1, %rd23;
	ld.global.f64 	%fd4, [%rd24];
	sub.f64 	%fd5, %fd4, %fd3;
	st.global.f64 	[%rd24], %fd5;
	add.s64 	%rd26, %rd26, %rd6;
	setp.lt.u64 	%p3, %rd26, %rd3;
	@%p3 bra 	$L__BB0_4;
$L__BB0_5:
	add.s64 	%rd25, %rd25, %rd7;
	setp.lt.u64 	%p4, %rd25, %rd8;
	@%p4 bra 	$L__BB0_2;
$L__BB0_6:
	ret;

}
	// .globl	_Z8backwardPdii
.visible .entry _Z8backwardPdii(
	.param .u64 .ptr .align 1 _Z8backwardPdii_param_0,
	.param .u32 _Z8backwardPdii_param_1,
	.param .u32 _Z8backwardPdii_param_2
)
{
	.reg .pred 	%p<5>;
	.reg .b32 	%r<23>;
	.reg .b64 	%rd<28>;
	.reg .b64 	%fd<6>;

	ld.param.u64 	%rd16, [_Z8backwardPdii_param_0];
	ld.param.u32 	%r6, [_Z8backwardPdii_param_1];
	ld.param.u32 	%r7, [_Z8backwardPdii_param_2];
	cvta.to.global.u64 	%rd1, %rd16;
	mov.u32 	%r1, %ntid.x;
	mov.u32 	%r8, %ctaid.x;
	mov.u32 	%r9, %tid.x;
	mad.lo.s32 	%r2, %r1, %r8, %r9;
	mov.u32 	%r3, %ntid.y;
	mov.u32 	%r10, %ctaid.y;
	mov.u32 	%r11, %tid.y;
	mad.lo.s32 	%r12, %r3, %r10, %r11;
	add.s32 	%r13, %r12, %r7;
	add.s32 	%r4, %r13, 1;
	shl.b32 	%r5, %r6, 1;
	setp.ge.u32 	%p1, %r4, %r5;
	@%p1 bra 	$L__BB1_6;
	ld.param.u32 	%r21, [_Z8backwardPdii_param_1];
	cvt.s64.s32 	%rd26, %r4;
	add.s32 	%r14, %r7, -1;
	cvt.s64.s32 	%rd3, %r14;
	cvt.s64.s32 	%rd4, %r7;
	mul.lo.s32 	%r15, %r7, %r21;
	cvt.s64.s32 	%rd5, %r15;
	mov.u32 	%r16, %nctaid.x;
	mul.lo.s32 	%r17, %r1, %r16;
	cvt.s64.s32 	%rd6, %r17;
	mov.u32 	%r18, %nctaid.y;
	mul.lo.s32 	%r19, %r3, %r18;
	cvt.u64.u32 	%rd7, %r19;
	cvt.s64.s32 	%rd8, %r5;
$L__BB1_2:
	cvt.u32.u64 	%r20, %rd3;
	setp.gt.u32 	%p2, %r2, %r20;
	@%p2 bra 	$L__BB1_5;
	ld.param.u32 	%r22, [_Z8backwardPdii_param_1];
	cvt.s64.s32 	%rd27, %r2;
	cvt.s64.s32 	%rd17, %r22;
	mul.lo.s64 	%rd11, %rd26, %rd17;
	add.s64 	%rd18, %rd11, %rd4;
	shl.b64 	%rd19, %rd18, 3;
	add.s64 	%rd12, %rd1, %rd19;
$L__BB1_4:
	ld.global.f64 	%fd1, [%rd12];
	add.s64 	%rd20, %rd27, %rd5;
	shl.b64 	%rd21, %rd20, 3;
	add.s64 	%rd22, %rd1, %rd21;
	ld.global.f64 	%fd2, [%rd22];
	mul.f64 	%fd3, %fd1, %fd2;
	add.s64 	%rd23, %rd27, %rd11;
	shl.b64 	%rd24, %rd23, 3;
	add.s64 	%rd25, %rd1, %rd24;
	ld.global.f64 	%fd4, [%rd25];
	sub.f64 	%fd5, %fd4, %fd3;
	st.global.f64 	[%rd25], %fd5;
	add.s64 	%rd27, %rd27, %rd6;
	setp.le.u64 	%p3, %rd27, %rd3;
	@%p3 bra 	$L__BB1_4;
$L__BB1_5:
	add.s64 	%rd26, %rd26, %rd7;
	setp.lt.u64 	%p4, %rd26, %rd8;
	@%p4 bra 	$L__BB1_2;
$L__BB1_6:
	ret;

}
	// .globl	_Z4swapPdiii
.visible .entry _Z4swapPdiii(
	.param .u64 .ptr .align 1 _Z4swapPdiii_param_0,
	.param .u32 _Z4swapPdiii_param_1,
	.param .u32 _Z4swapPdiii_param_2,
	.param .u32 _Z4swapPdiii_param_3
)
{
	.reg .pred 	%p<3>;
	.reg .b32 	%r<11>;
	.reg .b64 	%rd<19>;
	.reg .b64 	%fd<3>;

	ld.param.u64 	%rd10, [_Z4swapPdiii_param_0];
	ld.param.u32 	%r4, [_Z4swapPdiii_param_1];
	ld.param.u32 	%r5, [_Z4swapPdiii_param_2];
	ld.param.u32 	%r6, [_Z4swapPdiii_param_3];
	mov.u32 	%r1, %ntid.x;
	mov.u32 	%r7, %ctaid.x;
	mov.u32 	%r8, %tid.x;
	mad.lo.s32 	%r2, %r1, %r7, %r8;
	shl.b32 	%r3, %r4, 1;
	setp.ge.u32 	%p1, %r2, %r3;
	@%p1 bra 	$L__BB2_3;
	cvta.to.global.u64 	%rd1, %rd10;
	cvt.s64.s32 	%rd18, %r2;
	cvt.s64.s32 	%rd3, %r4;
	cvt.s64.s32 	%rd4, %r6;
	cvt.s64.s32 	%rd5, %r5;
	mov.u32 	%r9, %nctaid.x;
	mul.lo.s32 	%r10, %r1, %r9;
	cvt.s64.s32 	%rd6, %r10;
	cvt.s64.s32 	%rd7, %r3;
$L__BB2_2:
	mul.lo.s64 	%rd11, %rd18, %rd3;
	add.s64 	%rd12, %rd11, %rd4;
	shl.b64 	%rd13, %rd12, 3;
	add.s64 	%rd14, %rd1, %rd13;
	ld.global.f64 	%fd1, [%rd14];
	add.s64 	%rd15, %rd11, %rd5;
	shl.b64 	%rd16, %rd15, 3;
	add.s64 	%rd17, %rd1, %rd16;
	ld.global.f64 	%fd2, [%rd17];
	st.global.f64 	[%rd14], %fd2;
	st.global.f64 	[%rd17], %fd1;
	add.s64 	%rd18, %rd18, %rd6;
	setp.lt.u64 	%p2, %rd18, %rd7;
	@%p2 bra 	$L__BB2_2;
$L__BB2_3:
	ret;

}
	// .globl	_Z11divide_linePdii
.visible .entry _Z11divide_linePdii(
	.param .u64 .ptr .align 1 _Z11divide_linePdii_param_0,
	.param .u32 _Z11divide_linePdii_param_1,
	.param .u32 _Z11divide_linePdii_param_2
)
{
	.reg .pred 	%p<3>;
	.reg .b32 	%r<13>;
	.reg .b64 	%rd<16>;
	.reg .b64 	%fd<4>;

	ld.param.u64 	%rd10, [_Z11divide_linePdii_param_0];
	ld.param.u32 	%r4, [_Z11divide_linePdii_param_1];
	ld.param.u32 	%r5, [_Z11divide_linePdii_param_2];
	cvta.to.global.u64 	%rd1, %rd10;
	mov.u32 	%r1, %ntid.x;
	mov.u32 	%r6, %ctaid.x;
	mov.u32 	%r7, %tid.x;
	mad.lo.s32 	%r8, %r1, %r6, %r7;
	add.s32 	%r9, %r8, %r5;
	add.s32 	%r2, %r9, 1;
	shl.b32 	%r3, %r4, 1;
	setp.ge.u32 	%p1, %r2, %r3;
	@%p1 bra 	$L__BB3_3;
	cvt.s64.s32 	%rd15, %r2;
	cvt.s64.s32 	%rd3, %r4;
	cvt.s64.s32 	%rd4, %r5;
	mad.lo.s32 	%r10, %r5, %r4, %r5;
	mul.wide.s32 	%rd11, %r10, 8;
	add.s64 	%rd5, %rd1, %rd11;
	mov.u32 	%r11, %nctaid.x;
	mul.lo.s32 	%r12, %r1, %r11;
	cvt.s64.s32 	%rd6, %r12;
	cvt.s64.s32 	%rd7, %r3;
$L__BB3_2:
	mad.lo.s64 	%rd12, %rd15, %rd3, %rd4;
	shl.b64 	%rd13, %rd12, 3;
	add.s64 	%rd14, %rd1, %rd13;
	ld.global.f64 	%fd1, [%rd14];
	ld.global.f64 	%fd2, [%rd5];
	div.rn.f64 	%fd3, %fd1, %fd2;
	st.global.f64 	[%rd14], %fd3;
	add.s64 	%rd15, %rd15, %rd6;
	setp.lt.u64 	%p2, %rd15, %rd7;
	@%p2 bra 	$L__BB3_2;
$L__BB3_3:
	ret;

}
	// .globl	_ZN6thrust24THRUST_300001_SM_1000_NS8cuda_cub4core6detail13_kernel_agentINS1_8__reduce11ReduceAgentINS0_12zip_iteratorIN4cuda3std3__45tupleIJNS0_10device_ptrIdEENS0_17counting_iteratorIlNS0_11use_defaultESF_SF_EEEEEEEPNSB_IJdlEEESJ_iNS1_9__extrema9arg_max_fIdl10comparatorEEEEJSI_SK_iSO_EEEvDpT0_
.visible .entry _ZN6thrust24THRUST_300001_SM_1000_NS8cuda_cub4core6detail13_kernel_agentINS1_8__reduce11ReduceAgentINS0_12zip_iteratorIN4cuda3std3__45tupleIJNS0_10device_ptrIdEENS0_17counting_iteratorIlNS0_11use_defaultESF_SF_EEEEEEEPNSB_IJdlEEESJ_iNS1_9__extrema9arg_max_fIdl10comparatorEEEEJSI_SK_iSO_EEEvDpT0_(
	.param .align 8 .b8 _ZN6thrust24THRUST_300001_SM_1000_NS8cuda_cub4core6detail13_kernel_agentINS1_8__reduce11ReduceAgentINS0_12zip_iteratorIN4cuda3std3__45tupleIJNS0_10device_ptrIdEENS0_17counting_iteratorIlNS0_11use_defaultESF_SF_EEEEEEEPNSB_IJdlEEESJ_iNS1_9__extrema9arg_max_fIdl10comparatorEEEEJSI_SK_iSO_EEEvDpT0__param_0[16],
	.param .u64 .ptr .align 1 _ZN6thrust24THRUST_300001_SM_1000_NS8cuda_cub4core6detail13_kernel_agentINS1_8__reduce11ReduceAgentINS0_12zip_iteratorIN4cuda3std3__45tupleIJNS0_10device_ptrIdEENS0_17counting_iteratorIlNS0_11use_defaultESF_SF_EEEEEEEPNSB_IJdlEEESJ_iNS1_9__extrema9arg_max_fIdl10comparatorEEEEJSI_SK_iSO_EEEvDpT0__param_1,
	.param .u32 _ZN6thrust24THRUST_300001_SM_1000_NS8cuda_cub4core6detail13_kernel_agentINS1_8__reduce11ReduceAgentINS0_12zip_iteratorIN4cuda3std3__45tupleIJNS0_10device_ptrIdEENS0_17counting_iteratorIlNS0_11use_defaultESF_SF_EEEEEEEPNSB_IJdlEEESJ_iNS1_9__extrema9arg_max_fIdl10comparatorEEEEJSI_SK_iSO_EEEvDpT0__param_2,
	.param .align 1 .b8 _ZN6thrust24THRUST_300001_SM_1000_NS8cuda_cub4core6detail13_kernel_agentINS1_8__reduce11ReduceAgentINS0_12zip_iteratorIN4cuda3std3__45tupleIJNS0_10device_ptrIdEENS0_17counting_iteratorIlNS0_11use_defaultESF_SF_EEEEEEEPNSB_IJdlEEESJ_iNS1_9__extrema9arg_max_fIdl10comparatorEEEEJSI_SK_iSO_EEEvDpT0__param_3[1]
)
.maxntid 256
{
	.reg .pred 	%p<213>;
	.reg .b32 	%r<400>;
	.reg .b64 	%rd<368>;
	.reg .b64 	%fd<352>;

	ld.param.u64 	%rd198, [_ZN6thrust24THRUST_300001_SM_1000_NS8cuda_cub4core6detail13_kernel_agentINS1_8__reduce11ReduceAgentINS0_12zip_iteratorIN4cuda3std3__45tupleIJNS0_10device_ptrIdEENS0_17counting_iteratorIlNS0_11use_defaultESF_SF_EEEEEEEPNSB_IJdlEEESJ_iNS1_9__extrema9arg_max_fIdl10comparatorEEEEJSI_SK_iSO_EEEvDpT0__param_0+8];
	ld.param.u64 	%rd197, [_ZN6thrust24THRUST_300001_SM_1000_NS8cuda_cub4core6detail13_kernel_agentINS1_8__reduce11ReduceAgentINS0_12zip_iteratorIN4cuda3std3__45tupleIJNS0_10device_ptrIdEENS0_17counting_iteratorIlNS0_11use_defaultESF_SF_EEEEEEEPNSB_IJdlEEESJ_iNS1_9__extrema9arg_max_fIdl10comparatorEEEEJSI_SK_iSO_EEEvDpT0__param_0];
	ld.param.u32 	%r36, [_ZN6thrust24THRUST_300001_SM_1000_NS8cuda_cub4core6detail13_kernel_agentINS1_8__reduce11ReduceAgentINS0_12zip_iteratorIN4cuda3std3__45tupleIJNS0_10device_ptrIdEENS0_17counting_iteratorIlNS0_11use_defaultESF_SF_EEEEEEEPNSB_IJdlEEESJ_iNS1_9__extrema9arg_max_fIdl10comparatorEEEEJSI_SK_iSO_EEEvDpT0__param_2];
	setp.eq.s32 	%p1, %r36, 0;
	@%p1 bra 	$L__BB4_206;
	cvta.to.global.u64 	%rd1, %rd197;
	setp.gt.s32 	%p2, %r36, 1279;
	@%p2 bra 	$L__BB4_122;
	mov.u32 	%r1, %tid.x;
	setp.ge.s32 	%p96, %r1, %r36;
	mov.f64 	%fd298, 0d0000000000000000;
	mov.b64 	%rd309, 0;
	mov.u32 	%r391, %r1;
	@%p96 bra 	$L__BB4_4;
	cvt.u64.u32 	%rd265, %r1;
	mul.wide.u32 	%rd266, %r1, 8;
	add.s64 	%rd267, %rd1, %rd266;
	add.s64 	%rd309, %rd198, %rd265;
	ld.global.f64 	%fd298, [%rd267];
	add.s32 	%r391, %r1, 256;
$L__BB4_4:
	setp.ge.s32 	%p97, %r391, %r36;
	@%p97 bra 	$L__BB4_26;
	not.b32 	%r160, %r391;
	add.s32 	%r4, %r36, %r160;
	and.b32  	%r161, %r4, 768;
	setp.eq.s32 	%p98, %r161, 768;
	@%p98 bra 	$L__BB4_11;
	cvt.u64.u32 	%rd269, %r391;
	add.s64 	%rd300, %rd198, %rd269;
	mul.wide.u32 	%rd270, %r391, 8;
	add.s64 	%rd299, %rd1, %rd270;
	shr.u32 	%r162, %r4, 8;
	add.s32 	%r163, %r162, 1;
	and.b32  	%r164, %r163, 3;
	neg.s32 	%r389, %r164;
$L__BB4_7:
	.pragma "nounroll";
	mov.u64 	%rd9, %rd309;
	mov.f64 	%fd3, %fd298;
	ld.global.f64 	%fd4, [%rd299];
	abs.f64 	%fd5, %fd3;
	abs.f64 	%fd6, %fd4;
	setp.lt.f64 	%p99, %fd5, %fd6;
	mov.u64 	%rd309, %rd300;
	mov.f64 	%fd298, %fd4;
	@%p99 bra 	$L__BB4_10;
	setp.lt.f64 	%p100, %fd6, %fd5;
	mov.u64 	%rd309, %rd9;
	mov.f64 	%fd298, %fd3;
	@%p100 bra 	$L__BB4_10;
	setp.lt.s64 	%p101, %rd9, %rd300;
	min.s64 	%rd309, %rd9, %rd300;
	selp.f64 	%fd298, %fd3, %fd4, %p101;
$L__BB4_10:
	add.s32 	%r391, %r391, 256;
	add.s64 	%rd300, %rd300, 256;
	add.s64 	%rd299, %rd299, 2048;
	add.s32 	%r389, %r389, 1;
	setp.ne.s32 	%p102, %r389, 0;
	@%p102 bra 	$L__BB4_7;
$L__BB4_11:
	setp.lt.u32 	%p103, %r4, 768;
	@%p103 bra 	$L__BB4_26;
	add.s32 	%r392, %r391, 512;
$L__BB4_13:
	mov.u32 	%r12, %r392;
	add.s32 	%r165, %r12, -512;
	cvt.s64.s32 	%rd271, %r165;
	mul.wide.s32 	%rd272, %r165, 8;
	add.s64 	%rd17, %rd1, %rd272;
	add.s64 	%rd18, %rd198, %rd271;
	ld.global.f64 	%fd12, [%rd17];
	abs.f64 	%fd13, %fd298;
	abs.f64 	%fd14, %fd12;
	setp.lt.f64 	%p104, %fd13, %fd14;
	mov.u64 	%rd306, %rd18;
	mov.f64 	%fd295, %fd12;
	@%p104 bra 	$L__BB4_16;
	setp.lt.f64 	%p105, %fd14, %fd13;
	mov.u64 	%rd306, %rd309;
	mov.f64 	%fd295, %fd298;
	@%p105 bra 	$L__BB4_16;
	setp.lt.s64 	%p106, %rd309, %rd18;
	min.s64 	%rd306, %rd309, %rd18;
	selp.f64 	%fd295, %fd298, %fd12, %p106;
$L__BB4_16:
	add.s32 	%r166, %r12, -256;
	cvt.s64.s32 	%rd273, %r166;
	add.s64 	%rd21, %rd198, %rd273;
	ld.global.f64 	%fd17, [%rd17+2048];
	abs.f64 	%fd18, %fd295;
	abs.f64 	%fd19, %fd17;
	setp.lt.f64 	%p107, %fd18, %fd19;
	mov.u64 	%rd307, %rd21;
	mov.f64 	%fd296, %fd17;
	@%p107 bra 	$L__BB4_19;
	setp.lt.f64 	%p108, %fd19, %fd18;
	mov.u64 	%rd307, %rd306;
	mov.f64 	%fd296, %fd295;
	@%p108 bra 	$L__BB4_19;
	setp.lt.s64 	%p109, %rd306, %rd21;
	min.s64 	%rd307, %rd306, %rd21;
	selp.f64 	%fd296, %fd295, %fd17, %p109;
$L__BB4_19:
	cvt.s64.s32 	%rd274, %r12;
	add.s64 	%rd24, %rd198, %rd274;
	ld.global.f64 	%fd22, [%rd17+4096];
	abs.f64 	%fd23, %fd296;
	abs.f64 	%fd24, %fd22;
	setp.lt.f64 	%p110, %fd23, %fd24;
	mov.u64 	%rd308, %rd24;
	mov.f64 	%fd297, %fd22;
	@%p110 bra 	$L__BB4_22;
	setp.lt.f64 	%p111, %fd24, %fd23;
	mov.u64 	%rd308, %rd307;
	mov.f64 	%fd297, %fd296;
	@%p111 bra 	$L__BB4_22;
	setp.lt.s64 	%p112, %rd307, %rd24;
	min.s64 	%rd308, %rd307, %rd24;
	selp.f64 	%fd297, %fd296, %fd22, %p112;
$L__BB4_22:
	add.s32 	%r167, %r12, 256;
	cvt.s64.s32 	%rd275, %r167;
	add.s64 	%rd27, %rd198, %rd275;
	ld.global.f64 	%fd27, [%rd17+6144];
	abs.f64 	%fd28, %fd297;
	abs.f64 	%fd29, %fd27;
	setp.lt.f64 	%p113, %fd28, %fd29;
	mov.u64 	%rd309, %rd27;
	mov.f64 	%fd298, %fd27;
	@%p113 bra 	$L__BB4_25;
	setp.lt.f64 	%p114, %fd29, %fd28;
	mov.u64 	%rd309, %rd308;
	mov.f64 	%fd298, %fd297;
	@%p114 bra 	$L__BB4_25;
	setp.lt.s64 	%p115, %rd308, %rd27;
	min.s64 	%rd309, %rd308, %rd27;
	selp.f64 	%fd298, %fd297, %fd27, %p115;
$L__BB4_25:
	add.s32 	%r392, %r12, 1024;
	add.s32 	%r168, %r12, 512;
	setp.lt.s32 	%p116, %r168, %r36;
	@%p116 bra 	$L__BB4_13;
$L__BB4_26:
	setp.lt.s32 	%p117, %r36, 256;
	@%p117 bra 	$L__BB4_71;
	// begin inline asm
	mov.u32 %r282, %laneid;
	// end inline asm
	mov.b64 	%rd286, %fd298;
	mov.b64 	{%r284, %r289}, %rd286;
	mov.b32 	%r300, 1;
	mov.b32 	%r301, 31;
	mov.b32 	%r302, -1;
	// begin inline asm
	shfl.sync.down.b32 %r283, %r284, %r300, %r301, %r302;
	// end inline asm
	// begin inline asm
	shfl.sync.down.b32 %r288, %r289, %r300, %r301, %r302;
	// end inline asm
	mov.b64 	%rd287, {%r283, %r288};
	mov.b64 	%fd33, %rd287;
	mov.b64 	{%r294, %r299}, %rd309;
	// begin inline asm
	shfl.sync.down.b32 %r293, %r294, %r300, %r301, %r302;
	// end inline asm
	// begin inline asm
	shfl.sync.down.b32 %r298, %r299, %r300, %r301, %r302;
	// end inline asm
	mov.b64 	%rd31, {%r293, %r298};
	setp.gt.s32 	%p169, %r282, 30;
	mov.u64 	%rd311, %rd309;
	mov.f64 	%fd300, %fd298;
	@%p169 bra 	$L__BB4_31;
	abs.f64 	%fd34, %fd298;
	abs.f64 	%fd35, %fd33;
	setp.lt.f64 	%p170, %fd34, %fd35;
	mov.u64 	%rd311, %rd31;
	mov.f64 	%fd300, %fd33;
	@%p170 bra 	$L__BB4_31;
	setp.lt.f64 	%p171, %fd35, %fd34;
	mov.u64 	%rd311, %rd309;
	mov.f64 	%fd300, %fd298;
	@%p171 bra 	$L__BB4_31;
	setp.lt.s64 	%p172, %rd309, %rd31;
	min.s64 	%rd311, %rd309, %rd31;
	selp.f64 	%fd300, %fd298, %fd33, %p172;
$L__BB4_31:
	mov.b64 	%rd288, %fd300;
	mov.b64 	{%r304, %r309}, %rd288;
	mov.b32 	%r320, 2;
	mov.b32 	%r321, 31;
	mov.b32 	%r322, -1;
	// begin inline asm
	shfl.sync.down.b32 %r303, %r304, %r320, %r321, %r322;
	// end inline asm
	// begin inline asm
	shfl.sync.down.b32 %r308, %r309, %r320, %r321, %r322;
	// end inline asm
	mov.b64 	%rd289, {%r303, %r308};
	mov.b64 	%fd38, %rd289;
	mov.b64 	{%r314, %r319}, %rd311;
	// begin inline asm
	shfl.sync.down.b32 %r313, %r314, %r320, %r321, %r322;
	// end inline asm
	// begin inline asm
	shfl.sync.down.b32 %r318, %r319, %r320, %r321, %r322;
	// end inline asm
	mov.b64 	%rd34, {%r313, %r318};
	setp.gt.s32 	%p173, %r282, 29;
	mov.u64 	%rd312, %rd311;
	mov.f64 	%fd301, %fd300;
	@%p173 bra 	$L__BB4_35;
	abs.f64 	%fd39, %fd300;
	abs.f64 	%fd40, %fd38;
	setp.lt.f64 	%p174, %fd39, %fd40;
	mov.u64 	%rd312, %rd34;
	mov.f64 	%fd301, %fd38;
	@%p174 bra 	$L__BB4_35;
	setp.lt.f64 	%p175, %fd40, %fd39;
	mov.u64 	%rd312, %rd311;
	mov.f64 	%fd301, %fd300;
	@%p175 bra 	$L__BB4_35;
	setp.lt.s64 	%p176, %rd311, %rd34;
	min.s64 	%rd312, %rd311, %rd34;
	selp.f64 	%fd301, %fd300, %fd38, %p176;
$L__BB4_35:
	mov.b64 	%rd290, %fd301;
	mov.b64 	{%r324, %r329}, %rd290;
	mov.b32 	%r340, 4;
	mov.b32 	%r341, 31;
	mov.b32 	%r342, -1;
	// begin inline asm
	shfl.sync.down.b32 %r323, %r324, %r340, %r341, %r342;
	// end inline asm
	// begin inline asm
	shfl.sync.down.b32 %r328, %r329, %r340, %r341, %r342;
	// end inline asm
	mov.b64 	%rd291, {%r323, %r328};
	mov.b64 	%fd43, %rd291;
	mov.b64 	{%r334, %r339}, %rd312;
	// begin inline asm
	shfl.sync.down.b32 %r333, %r334, %r340, %r341, %r342;
	// end inline asm
	// begin inline asm
	shfl.sync.down.b32 %r338, %r339, %r340, %r341, %r342;
	// end inline asm
	mov.b64 	%rd37, {%r333, %r338};
	setp.gt.s32 	%p177, %r282, 27;
	mov.u64 	%rd313, %rd312;
	mov.f64 	%fd302, %fd301;
	@%p177 bra 	$L__BB4_39;
	abs.f64 	%fd44, %fd301;
	abs.f64 	%fd45, %fd43;
	setp.lt.f64 	%p178, %fd44, %fd45;
	mov.u64 	%rd313, %rd37;
	mov.f64 	%fd302, %fd43;
	@%p178 bra 	$L__BB4_39;
	setp.lt.f64 	%p179, %fd45, %fd44;
	mov.u64 	%rd313, %rd312;
	mov.f64 	%fd302, %fd301;
	@%p179 bra 	$L__BB4_39;
	setp.lt.s64 	%p180, %rd312, %rd37;
	min.s64 	%rd313, %rd312, %rd37;
	selp.f64 	%fd302, %fd301, %fd43, %p180;
$L__BB4_39:
	mov.b64 	%rd292, %fd302;
	mov.b64 	{%r344, %r349}, %rd292;
	mov.b32 	%r360, 8;
	mov.b32 	%r361, 31;
	mov.b32 	%r362, -1;
	// begin inline asm
	shfl.sync.down.b32 %r343, %r344, %r360, %r361, %r362;
	// end inline asm
	// begin inline asm
	shfl.sync.down.b32 %r348, %r349, %r360, %r361, %r362;
	// end inline asm
	mov.b64 	%rd293, {%r343, %r348};
	mov.b64 	%fd48, %rd293;
	mov.b64 	{%r354, %r359}, %rd313;
	// begin inline asm
	shfl.sync.down.b32 %r353, %r354, %r360, %r361, %r362;
	// end inline asm
	// begin inline asm
	shfl.sync.down.b32 %r358, %r359, %r360, %r361, %r362;
	// end inline asm
	mov.b64 	%rd40, {%r353, %r358};
	setp.gt.s32 	%p181, %r282, 23;
	mov.u64 	%rd314, %rd313;
	mov.f64 	%fd303, %fd302;
	@%p181 bra 	$L__BB4_43;
	abs.f64 	%fd49, %fd302;
	abs.f64 	%fd50, %fd48;
	setp.lt.f64 	%p182, %fd49, %fd50;
	mov.u64 	%rd314, %rd40;
	mov.f64 	%fd303, %fd48;
	@%p182 bra 	$L__BB4_43;
	setp.lt.f64 	%p183, %fd50, %fd49;
	mov.u64 	%rd314, %rd313;
	mov.f64 	%fd303, %fd302;
	@%p183 bra 	$L__BB4_43;
	setp.lt.s64 	%p184, %rd313, %rd40;
	min.s64 	%rd314, %rd313, %rd40;
	selp.f64 	%fd303, %fd302, %fd48, %p184;
$L__BB4_43:
	mov.b64 	%rd294, %fd303;
	mov.b64 	{%r364, %r369}, %rd294;
	mov.b32 	%r380, 16;
	mov.b32 	%r381, 31;
	mov.b32 	%r382, -1;
	// begin inline asm
	shfl.sync.down.b32 %r363, %r364, %r380, %r381, %r382;
	// end inline asm
	// begin inline asm
	shfl.sync.down.b32 %r368, %r369, %r380, %r381, %r382;
	// end inline asm
	mov.b64 	%rd295, {%r363, %r368};
	mov.b64 	%fd53, %rd295;
	mov.b64 	{%r374, %r379}, %rd314;
	// begin inline asm
	shfl.sync.down.b32 %r373, %r374, %r380, %r381, %r382;
	// end inline asm
	// begin inline asm
	shfl.sync.down.b32 %r378, %r379, %r380, %r381, %r382;
	// end inline asm
	mov.b64 	%rd43, {%r373, %r378};
	setp.gt.s32 	%p185, %r282, 15;
	mov.u64 	%rd367, %rd314;
	mov.f64 	%fd351, %fd303;
	@%p185 bra 	$L__BB4_47;
	abs.f64 	%fd54, %fd303;
	abs.f64 	%fd55, %fd53;
	setp.lt.f64 	%p186, %fd54, %fd55;
	mov.u64 	%rd367, %rd43;
	mov.f64 	%fd351, %fd53;
	@%p186 bra 	$L__BB4_47;
	setp.lt.f64 	%p187, %fd55, %fd54;
	mov.u64 	%rd367, %rd314;
	mov.f64 	%fd351, %fd303;
	@%p187 bra 	$L__BB4_47;
	setp.lt.s64 	%p188, %rd314, %rd43;
	min.s64 	%rd367, %rd314, %rd43;
	selp.f64 	%fd351, %fd303, %fd53, %p188;
$L__BB4_47:
	setp.ne.s32 	%p189, %r282, 0;
	@%p189 bra 	$L__BB4_49;
	shr.u32 	%r383, %r1, 1;
	and.b32  	%r384, %r383, 496;
	mov.u32 	%r385, _ZN6thrust24THRUST_300001_SM_1000_NS8cuda_cub4core6detail5shmemE;
	add.s32 	%r386, %r385, %r384;
	st.shared.f64 	[%r386+8], %fd351;
	st.shared.u64 	[%r386+16], %rd367;
$L__BB4_49:
	bar.sync 	0;
	setp.ne.s32 	%p190, %r1, 0;
	@%p190 bra 	$L__BB4_204;
	ld.shared.f64 	%fd58, [_ZN6thrust24THRUST_300001_SM_1000_NS8cuda_cub4core6detail5shmemE+24];
	ld.shared.u64 	%rd46, [_ZN6thrust24THRUST_300001_SM_1000_NS8cuda_cub4core6detail5shmemE+32];
	abs.f64 	%fd59, %fd351;
	abs.f64 	%fd60, %fd58;
	setp.lt.f64 	%p191, %fd59, %fd60;
	mov.u64 	%rd316, %rd46;
	mov.f64 	%fd305, %fd58;
	@%p191 bra 	$L__BB4_53;
	setp.lt.f64 	%p192, %fd60, %fd59;
	mov.u64 	%rd316, %rd367;
	mov.f64 	%fd305, %fd351;
	@%p192 bra 	$L__BB4_53;
	setp.lt.s64 	%p193, %rd367, %rd46;
	min.s64 	%rd316, %rd367, %rd46;
	selp.f64 	%fd305, %fd351, %fd58, %p193;
$L__BB4_53:
	ld.shared.f64 	%fd63, [_ZN6thrust24THRUST_300001_SM_1000_NS8cuda_cub4core6detail5shmemE+40];
	ld.shared.u64 	%rd49, [_ZN6thrust24THRUST_300001_SM_1000_NS8cuda_cub4core6detail5shmemE+48];
	abs.f64 	%fd64, %fd305;
	abs.f64 	%fd65, %fd63;
	setp.lt.f64 	%p194, %fd64, %fd65;
	mov.u64 	%rd317, %rd49;
	mov.f64 	%fd306, %fd63;
	@%p194 bra 	$L__BB4_56;
	setp.lt.f64 	%p195, %fd65, %fd64;
	mov.u64 	%rd317, %rd316;
	mov.f64 	%fd306, %fd305;
	@%p195 bra 	$L__BB4_56;
	setp.lt.s64 	%p196, %rd316, %rd49;
	min.s64 	%rd317, %rd316, %rd49;
	selp.f64 	%fd306, %fd305, %fd63, %p196;
$L__BB4_56:
	ld.shared.f64 	%fd68, [_ZN6thrust24THRUST_300001_SM_1000_NS8cuda_cub4core6detail5shmemE+56];
	ld.shared.u64 	%rd52, [_ZN6thrust24THRUST_300001_SM_1000_NS8cuda_cub4core6detail5shmemE+64];
	abs.f64 	%fd69, %fd306;
	abs.f64 	%fd70, %fd68;
	setp.lt.f64 	%p197, %fd69, %fd70;
	mov.u64 	%rd318, %rd52;
	mov.f64 	%fd307, %fd68;
	@%p197 bra 	$L__BB4_59;
	setp.lt.f64 	%p198, %fd70, %fd69;
	mov.u64 	%rd318, %rd317;
	mov.f64 	%fd307, %fd306;
	@%p198 bra 	$L__BB4_59;
	setp.lt.s64 	%p199, %rd317, %rd52;
	min.s64 	%rd318, %rd317, %rd52;
	selp.f64 	%fd307, %fd306, %fd68, %p199;
$L__BB4_59:
	ld.shared.f64 	%fd73, [_ZN6thrust24THRUST_300001_SM_1000_NS8cuda_cub4core6detail5shmemE+72];
	ld.shared.u64 	%rd55, [_ZN6thrust24THRUST_300001_SM_1000_NS8cuda_cub4core6detail5shmemE+80];
	abs.f64 	%fd74, %fd307;
	abs.f64 	%fd75, %fd73;
	setp.lt.f64 	%p200, %fd74, %fd75;
	mov.u64 	%rd319, %rd55;
	mov.f64 	%fd308, %fd73;
	@%p200 bra 	$L__BB4_62;
	setp.lt.f64 	%p201, %fd75, %fd74;
	mov.u64 	%rd319, %rd318;
	mov.f64 	%fd308, %fd307;
	@%p201 bra 	$L__BB4_62;
	setp.lt.s64 	%p202, %rd318, %rd55;
	min.s64 	%rd319, %rd318, %rd55;
	selp.f64 	%fd308, %fd307, %fd73, %p202;
$L__BB4_62:
	ld.shared.f64 	%fd78, [_ZN6thrust24THRUST_300001_SM_1000_NS8cuda_cub4core6detail5shmemE+88];
	ld.shared.u64 	%rd58, [_ZN6thrust24THRUST_300001_SM_1000_NS8cuda_cub4core6detail5shmemE+96];
	abs.f64 	%fd79, %fd308;
	abs.f64 	%fd80, %fd78;
	setp.lt.f64 	%p203, %fd79, %fd80;
	mov.u64 	%rd320, %rd58;
	mov.f64 	%fd309, %fd78;
	@%p203 bra 	$L__BB4_65;
	setp.lt.f64 	%p204, %fd80, %fd79;
	mov.u64 	%rd320, %rd319;
	mov.f64 	%fd309, %fd308;
	@%p204 bra 	$L__BB4_65;
	setp.lt.s64 	%p205, %rd319, %rd58;
	min.s64 	%rd320, %rd319, %rd58;
	selp.f64 	%fd309, %fd308, %fd78, %p205;
$L__BB4_65:
	ld.shared.f64 	%fd83, [_ZN6thrust24THRUST_300001_SM_1000_NS8cuda_cub4core6detail5shmemE+104];
	ld.shared.u64 	%rd61, [_ZN6thrust24THRUST_300001_SM_1000_NS8cuda_cub4core6detail5shmemE+112];
	abs.f64 	%fd84, %fd309;
	abs.f64 	%fd85, %fd83;
	setp.lt.f64 	%p206, %fd84, %fd85;
	mov.u64 	%rd321, %rd61;
	mov.f64 	%fd310, %fd83;
	@%p206 bra 	$L__BB4_68;
	setp.lt.f64 	%p207, %fd85, %fd84;
	mov.u64 	%rd321, %rd320;
	mov.f64 	%fd310, %fd309;
	@%p207 bra 	$L__BB4_68;
	setp.lt.s64 	%p208, %rd320, %rd61;
	min.s64 	%rd321, %rd320, %rd61;
	selp.f64 	%fd310, %fd309, %fd83, %p208;
$L__BB4_68:
	ld.shared.f64 	%fd88, [_ZN6thrust24THRUST_300001_SM_1000_NS8cuda_cub4core6detail5shmemE+120];
	ld.shared.u64 	%rd64, [_ZN6thrust24THRUST_300001_SM_1000_NS8cuda_cub4core6detail5shmemE+128];
	abs.f64 	%fd89, %fd310;
	abs.f64 	%fd90, %fd88;
	setp.lt.f64 	%p209, %fd89, %fd90;
	mov.u64 	%rd367, %rd64;
	mov.f64 	%fd351, %fd88;
	@%p209 bra 	$L__BB4_204;
	setp.lt.f64 	%p210, %fd90, %fd89;
	mov.u64 	%rd367, %rd321;
	mov.f64 	%fd351, %fd310;
	@%p210 bra 	$L__BB4_204;
	setp.lt.s64 	%p211, %rd321, %rd64;
	min.s64 	%rd367, %rd321, %rd64;
	selp.f64 	%fd351, %fd310, %fd88, %p211;
	bra.uni 	$L__BB4_204;
$L__BB4_71:
	// begin inline asm
	mov.u32 %r169, %laneid;
	// end inline asm
	and.b32  	%r190, %r1, 992;
	add.s32 	%r191, %r190, 32;
	setp.gt.s32 	%p118, %r191, %r36;
	not.b32 	%r192, %r190;
	add.s32 	%r193, %r36, %r192;
	selp.b32 	%r188, %r193, 31, %p118;
	mov.b64 	%rd276, %fd298;
	mov.b64 	{%r171, %r176}, %rd276;
	mov.b32 	%r187, 1;
	mov.b32 	%r189, -1;
	// begin inline asm
	shfl.sync.down.b32 %r170, %r171, %r187, %r188, %r189;
	// end inline asm
	// begin inline asm
	shfl.sync.down.b32 %r175, %r176, %r187, %r188, %r189;
	// end inline asm
	mov.b64 	%rd277, {%r170, %r175};
	mov.b64 	%fd92, %rd277;
	mov.b64 	{%r181, %r186}, %rd309;
	// begin inline asm
	shfl.sync.down.b32 %r180, %r181, %r187, %r188, %r189;
	// end inline asm
	// begin inline asm
	shfl.sync.down.b32 %r185, %r186, %r187, %r188, %r189;
	// end inline asm
	mov.b64 	%rd66, {%r180, %r185};
	setp.ge.s32 	%p119, %r169, %r188;
	mov.u64 	%rd322, %rd309;
	mov.f64 	%fd311, %fd298;
	@%p119 bra 	$L__BB4_75;
	abs.f64 	%fd93, %fd298;
	abs.f64 	%fd94, %fd92;
	setp.lt.f64 	%p120, %fd93, %fd94;
	mov.u64 	%rd322, %rd66;
	mov.f64 	%fd311, %fd92;
	@%p120 bra 	$L__BB4_75;
	setp.lt.f64 	%p121, %fd94, %fd93;
	mov.u64 	%rd322, %rd309;
	mov.f64 	%fd311, %fd298;
	@%p121 bra 	$L__BB4_75;
	setp.lt.s64 	%p122, %rd309, %rd66;
	min.s64 	%rd322, %rd309, %rd66;
	selp.f64 	%fd311, %fd298, %fd92, %p122;
$L__BB4_75:
	mov.b64 	%rd278, %fd311;
	mov.b64 	{%r195, %r200}, %rd278;
	mov.b32 	%r211, 2;
	mov.b32 	%r213, -1;
	// begin inline asm
	shfl.sync.down.b32 %r194, %r195, %r211, %r188, %r213;
	// end inline asm
	// begin inline asm
	shfl.sync.down.b32 %r199, %r200, %r211, %r188, %r213;
	// end inline asm
	mov.b64 	%rd279, {%r194, %r199};
	mov.b64 	%fd97, %rd279;
	mov.b64 	{%r205, %r210}, %rd322;
	// begin inline asm
	shfl.sync.down.b32 %r204, %r205, %r211, %r188, %r213;
	// end inline asm
	// begin inline asm
	shfl.sync.down.b32 %r209, %r210, %r211, %r188, %r213;
	// end inline asm
	mov.b64 	%rd69, {%r204, %r209};
	add.s32 	%r214, %r169, 2;
	setp.gt.s32 	%p123, %r214, %r188;
	mov.u64 	%rd323, %rd322;
	mov.f64 	%fd312, %fd311;
	@%p123 bra 	$L__BB4_79;
	abs.f64 	%fd98, %fd311;
	abs.f64 	%fd99, %fd97;
	setp.lt.f64 	%p124, %fd98, %fd99;
	mov.u64 	%rd323, %rd69;
	mov.f64 	%fd312, %fd97;
	@%p124 bra 	$L__BB4_79;
	setp.lt.f64 	%p125, %fd99, %fd98;
	mov.u64 	%rd323, %rd322;
	mov.f64 	%fd312, %fd311;
	@%p125 bra 	$L__BB4_79;
	setp.lt.s64 	%p126, %rd322, %rd69;
	min.s64 	%rd323, %rd322, %rd69;
	selp.f64 	%fd312, %fd311, %fd97, %p126;
$L__BB4_79:
	mov.b64 	%rd280, %fd312;
	mov.b64 	{%r216, %r221}, %rd280;
	mov.b32 	%r232, 4;
	mov.b32 	%r234, -1;
	// begin inline asm
	shfl.sync.down.b32 %r215, %r216, %r232, %r188, %r234;
	// end inline asm
	// begin inline asm
	shfl.sync.down.b32 %r220, %r221, %r232, %r188, %r234;
	// end inline asm
	mov.b64 	%rd281, {%r215, %r220};
	mov.b64 	%fd102, %rd281;
	mov.b64 	{%r226, %r231}, %rd323;
	// begin inline asm
	shfl.sync.down.b32 %r225, %r226, %r232, %r188, %r234;
	// end inline asm
	// begin inline asm
	shfl.sync.down.b32 %r230, %r231, %r232, %r188, %r234;
	// end inline asm
	mov.b64 	%rd72, {%r225, %r230};
	add.s32 	%r235, %r169, 4;
	setp.gt.s32 	%p127, %r235, %r188;
	mov.u64 	%rd324, %rd323;
	mov.f64 	%fd313, %fd312;
	@%p127 bra 	$L__BB4_83;
	abs.f64 	%fd103, %fd312;
	abs.f64 	%fd104, %fd102;
	setp.lt.f64 	%p128, %fd103, %fd104;
	mov.u64 	%rd324, %rd72;
	mov.f64 	%fd313, %fd102;
	@%p128 bra 	$L__BB4_83;
	setp.lt.f64 	%p129, %fd104, %fd103;
	mov.u64 	%rd324, %rd323;
	mov.f64 	%fd313, %fd312;
	@%p129 bra 	$L__BB4_83;
	setp.lt.s64 	%p130, %rd323, %rd72;
	min.s64 	%rd324, %rd323, %rd72;
	selp.f64 	%fd313, %fd312, %fd102, %p130;
$L__BB4_83:
	mov.b64 	%rd282, %fd313;
	mov.b64 	{%r237, %r242}, %rd282;
	mov.b32 	%r253, 8;
	mov.b32 	%r255, -1;
	// begin inline asm
	shfl.sync.down.b32 %r236, %r237, %r253, %r188, %r255;
	// end inline asm
	// begin inline asm
	shfl.sync.down.b32 %r241, %r242, %r253, %r188, %r255;
	// end inline asm
	mov.b64 	%rd283, {%r236, %r241};
	mov.b64 	%fd107, %rd283;
	mov.b64 	{%r247, %r252}, %rd324;
	// begin inline asm
	shfl.sync.down.b32 %r246, %r247, %r253, %r188, %r255;
	// end inline asm
	// begin inline asm
	shfl.sync.down.b32 %r251, %r252, %r253, %r188, %r255;
	// end inline asm
	mov.b64 	%rd75, {%r246, %r251};
	add.s32 	%r256, %r169, 8;
	setp.gt.s32 	%p131, %r256, %r188;
	mov.u64 	%rd325, %rd324;
	mov.f64 	%fd314, %fd313;
	@%p131 bra 	$L__BB4_87;
	abs.f64 	%fd108, %fd313;
	abs.f64 	%fd109, %fd107;
	setp.lt.f64 	%p132, %fd108, %fd109;
	mov.u64 	%rd325, %rd75;
	mov.f64 	%fd314, %fd107;
	@%p132 bra 	$L__BB4_87;
	setp.lt.f64 	%p133, %fd109, %fd108;
	mov.u64 	%rd325, %rd324;
	mov.f64 	%fd314, %fd313;
	@%p133 bra 	$L__BB4_87;
	setp.lt.s64 	%p134, %rd324, %rd75;
	min.s64 	%rd325, %rd324, %rd75;
	selp.f64 	%fd314, %fd313, %fd107, %p134;
$L__BB4_87:
	mov.b64 	%rd284, %fd314;
	mov.b64 	{%r258, %r263}, %rd284;
	mov.b32 	%r274, 16;
	mov.b32 	%r276, -1;
	// begin inline asm
	shfl.sync.down.b32 %r257, %r258, %r274, %r188, %r276;
	// end inline asm
	// begin inline asm
	shfl.sync.down.b32 %r262, %r263, %r274, %r188, %r276;
	// end inline asm
	mov.b64 	%rd285, {%r257, %r262};
	mov.b64 	%fd112, %rd285;
	mov.b64 	{%r268, %r273}, %rd325;
	// begin inline asm
	shfl.sync.down.b32 %r267, %r268, %r274, %r188, %r276;
	// end inline asm
	// begin inline asm
	shfl.sync.down.b32 %r272, %r273, %r274, %r188, %r276;
	// end inline asm
	mov.b64 	%rd78, {%r267, %r272};
	add.s32 	%r277, %r169, 16;
	setp.gt.s32 	%p135, %r277, %r188;
	mov.u64 	%rd367, %rd325;
	mov.f64 	%fd351, %fd314;
	@%p135 bra 	$L__BB4_91;
	abs.f64 	%fd113, %fd314;
	abs.f64 	%fd114, %fd112;
	setp.lt.f64 	%p136, %fd113, %fd114;
	mov.u64 	%rd367, %rd78;
	mov.f64 	%fd351, %fd112;
	@%p136 bra 	$L__BB4_91;
	setp.lt.f64 	%p137, %fd114, %fd113;
	mov.u64 	%rd367, %rd325;
	mov.f64 	%fd351, %fd314;
	@%p137 bra 	$L__BB4_91;
	setp.lt.s64 	%p138, %rd325, %rd78;
	min.s64 	%rd367, %rd325, %rd78;
	selp.f64 	%fd351, %fd314, %fd112, %p138;
$L__BB4_91:
	setp.ne.s32 	%p139, %r169, 0;
	@%p139 bra 	$L__BB4_93;
	shr.u32 	%r278, %r1, 1;
	and.b32  	%r279, %r278, 496;
	mov.u32 	%r280, _ZN6thrust24THRUST_300001_SM_1000_NS8cuda_cub4core6detail5shmemE;
	add.s32 	%r281, %r280, %r279;
	st.shared.f64 	[%r281+8], %fd351;
	st.shared.u64 	[%r281+16], %rd367;
$L__BB4_93:
	bar.sync 	0;
	setp.ne.s32 	%p140, %r1, 0;
	@%p140 bra 	$L__BB4_204;
	setp.lt.s32 	%p141, %r36, 33;
	mov.f64 	%fd316, %fd351;
	mov.u64 	%rd327, %rd367;
	@%p141 bra 	$L__BB4_98;
	ld.shared.f64 	%fd117, [_ZN6thrust24THRUST_300001_SM_1000_NS8cuda_cub4core6detail5shmemE+24];
	ld.shared.u64 	%rd81, [_ZN6thrust24THRUST_300001_SM_1000_NS8cuda_cub4core6detail5shmemE+32];
	abs.f64 	%fd118, %fd351;
	abs.f64 	%fd119, %fd117;
	setp.lt.f64 	%p142, %fd118, %fd119;
	mov.f64 	%fd316, %fd117;
	mov.u64 	%rd327, %rd81;
	@%p142 bra 	$L__BB4_98;
	setp.lt.f64 	%p143, %fd119, %fd118;
	mov.f64 	%fd316, %fd351;
	mov.u64 	%rd327, %rd367;
	@%p143 bra 	$L__BB4_98;
	setp.lt.s64 	%p144, %rd367, %rd81;
	min.s64 	%rd327, %rd367, %rd81;
	selp.f64 	%fd316, %fd351, %fd117, %p144;
$L__BB4_98:
	setp.lt.s32 	%p145, %r36, 65;
	mov.f64 	%fd317, %fd316;
	mov.u64 	%rd328, %rd327;
	@%p145 bra 	$L__BB4_102;
	ld.shared.f64 	%fd122, [_ZN6thrust24THRUST_300001_SM_1000_NS8cuda_cub4core6detail5shmemE+40];
	ld.shared.u64 	%rd84, [_ZN6thrust24THRUST_300001_SM_1000_NS8cuda_cub4core6detail5shmemE+48];
	abs.f64 	%fd123, %fd316;
	abs.f64 	%fd124, %fd122;
	setp.lt.f64 	%p146, %fd123, %fd124;
	mov.f64 	%fd317, %fd122;
	mov.u64 	%rd328, %rd84;
	@%p146 bra 	$L__BB4_102;
	setp.lt.f64 	%p147, %fd124, %fd123;
	mov.f64 	%fd317, %fd316;
	mov.u64 	%rd328, %rd327;
	@%p147 bra 	$L__BB4_102;
	setp.lt.s64 	%p148, %rd327, %rd84;
	min.s64 	%rd328, %rd327, %rd84;
	selp.f64 	%fd317, %fd316, %fd122, %p148;
$L__BB4_102:
	setp.lt.s32 	%p149, %r36, 97;
	mov.f64 	%fd318, %fd317;
	mov.u64 	%rd329, %rd328;
	@%p149 bra 	$L__BB4_106;
	ld.shared.f64 	%fd127, [_ZN6thrust24THRUST_300001_SM_1000_NS8cuda_cub4core6detail5shmemE+56];
	ld.shared.u64 	%rd87, [_ZN6thrust24THRUST_300001_SM_1000_NS8cuda_cub4core6detail5shmemE+64];
	abs.f64 	%fd128, %fd317;
	abs.f64 	%fd129, %fd127;
	setp.lt.f64 	%p150, %fd128, %fd129;
	mov.f64 	%fd318, %fd127;
	mov.u64 	%rd329, %rd87;
	@%p150 bra 	$L__BB4_106;
	setp.lt.f64 	%p151, %fd129, %fd128;
	mov.f64 	%fd318, %fd317;
	mov.u64 	%rd329, %rd328;
	@%p151 bra 	$L__BB4_106;
	setp.lt.s64 	%p152, %rd328, %rd87;
	min.s64 	%rd329, %rd328, %rd87;
	selp.f64 	%fd318, %fd317, %fd127, %p152;
$L__BB4_106:
	setp.lt.s32 	%p153, %r36, 129;
	mov.f64 	%fd319, %fd318;
	mov.u64 	%rd330, %rd329;
	@%p153 bra 	$L__BB4_110;
	ld.shared.f64 	%fd132, [_ZN6thrust24THRUST_300001_SM_1000_NS8cuda_cub4core6detail5shmemE+72];
	ld.shared.u64 	%rd90, [_ZN6thrust24THRUST_300001_SM_1000_NS8cuda_cub4core6detail5shmemE+80];
	abs.f64 	%fd133, %fd318;
	abs.f64 	%fd134, %fd132;
	setp.lt.f64 	%p154, %fd133, %fd134;
	mov.f64 	%fd319, %fd132;
	mov.u64 	%rd330, %rd90;
	@%p154 bra 	$L__BB4_110;
	setp.lt.f64 	%p155, %fd134, %fd133;
	mov.f64 	%fd319, %fd318;
	mov.u64 	%rd330, %rd329;
	@%p155 bra 	$L__BB4_110;
	setp.lt.s64 	%p156, %rd329, %rd90;
	min.s64 	%rd330, %rd329, %rd90;
	selp.f64 	%fd319, %fd318, %fd132, %p156;
$L__BB4_110:
	setp.lt.s32 	%p157, %r36, 161;
	mov.f64 	%fd320, %fd319;
	mov.u64 	%rd331, %rd330;
	@%p157 bra 	$L__BB4_114;
	ld.shared.f64 	%fd137, [_ZN6thrust24THRUST_300001_SM_1000_NS8cuda_cub4core6detail5shmemE+88];
	ld.shared.u64 	%rd93, [_ZN6thrust24THRUST_300001_SM_1000_NS8cuda_cub4core6detail5shmemE+96];
	abs.f64 	%fd138, %fd319;
	abs.f64 	%fd139, %fd137;
	setp.lt.f64 	%p158, %fd138, %fd139;
	mov.f64 	%fd320, %fd137;
	mov.u64 	%rd331, %rd93;
	@%p158 bra 	$L__BB4_114;
	setp.lt.f64 	%p159, %fd139, %fd138;
	mov.f64 	%fd320, %fd319;
	mov.u64 	%rd331, %rd330;
	@%p159 bra 	$L__BB4_114;
	setp.lt.s64 	%p160, %rd330, %rd93;
	min.s64 	%rd331, %rd330, %rd93;
	selp.f64 	%fd320, %fd319, %fd137, %p160;
$L__BB4_114:
	setp.lt.s32 	%p161, %r36, 193;
	mov.f64 	%fd321, %fd320;
	mov.u64 	%rd332, %rd331;
	@%p161 bra 	$L__BB4_118;
	ld.shared.f64 	%fd142, [_ZN6thrust24THRUST_300001_SM_1000_NS8cuda_cub4core6detail5shmemE+104];
	ld.shared.u64 	%rd96, [_ZN6thrust24THRUST_300001_SM_1000_NS8cuda_cub4core6detail5shmemE+112];
	abs.f64 	%fd143, %fd320;
	abs.f64 	%fd144, %fd142;
	setp.lt.f64 	%p162, %fd143, %fd144;
	mov.f64 	%fd321, %fd142;
	mov.u64 	%rd332, %rd96;
	@%p162 bra 	$L__BB4_118;
	setp.lt.f64 	%p163, %fd144, %fd143;
	mov.f64 	%fd321, %fd320;
	mov.u64 	%rd332, %rd331;
	@%p163 bra 	$L__BB4_118;
	setp.lt.s64 	%p164, %rd331, %rd96;
	min.s64 	%rd332, %rd331, %rd96;
	selp.f64 	%fd321, %fd320, %fd142, %p164;
$L__BB4_118:
	setp.lt.s32 	%p165, %r36, 225;
	mov.u64 	%rd367, %rd332;
	mov.f64 	%fd351, %fd321;
	@%p165 bra 	$L__BB4_204;
	ld.shared.f64 	%fd147, [_ZN6thrust24THRUST_300001_SM_1000_NS8cuda_cub4core6detail5shmemE+120];
	ld.shared.u64 	%rd99, [_ZN6thrust24THRUST_300001_SM_1000_NS8cuda_cub4core6detail5shmemE+128];
	abs.f64 	%fd148, %fd321;
	abs.f64 	%fd149, %fd147;
	setp.lt.f64 	%p166, %fd148, %fd149;
	mov.u64 	%rd367, %rd99;
	mov.f64 	%fd351, %fd147;
	@%p166 bra 	$L__BB4_204;
	setp.lt.f64 	%p167, %fd149, %fd148;
	mov.u64 	%rd367, %rd332;
	mov.f64 	%fd351, %fd321;
	@%p167 bra 	$L__BB4_204;
	setp.lt.s64 	%p168, %rd332, %rd99;
	min.s64 	%rd367, %rd332, %rd99;
	selp.f64 	%fd351, %fd321, %fd147, %p168;
	bra.uni 	$L__BB4_204;
$L__BB4_122:
	mov.u32 	%r17, %tid.x;
	cvt.u64.u32 	%rd200, %r17;
	cvta.to.global.u64 	%rd201, %rd197;
	mul.wide.u32 	%rd202, %r17, 8;
	add.s64 	%rd203, %rd201, %rd202;
	ld.global.f64 	%fd274, [%rd203];
	add.s32 	%r37, %r17, 256;
	cvt.u64.u32 	%rd204, %r37;
	ld.global.f64 	%fd275, [%rd203+2048];
	add.s32 	%r38, %r17, 512;
	cvt.u64.u32 	%rd205, %r38;
	ld.global.f64 	%fd276, [%rd203+4096];
	add.s32 	%r39, %r17, 768;
	cvt.u64.u32 	%rd206, %r39;
	ld.global.f64 	%fd277, [%rd203+6144];
	or.b32  	%r40, %r17, 1024;
	cvt.u64.u32 	%rd101, %r40;
	add.s64 	%rd354, %rd198, %rd101;
	ld.global.f64 	%fd338, [%rd203+8192];
	abs.f64 	%fd278, %fd274;
	abs.f64 	%fd279, %fd275;
	setp.geu.f64 	%p3, %fd278, %fd279;
	selp.f64 	%fd280, %fd274, %fd275, %p3;
	selp.b64 	%rd207, %rd200, %rd204, %p3;
	abs.f64 	%fd281, %fd280;
	abs.f64 	%fd282, %fd276;
	setp.geu.f64 	%p4, %fd281, %fd282;
	selp.f64 	%fd283, %fd280, %fd276, %p4;
	selp.b64 	%rd208, %rd207, %rd205, %p4;
	abs.f64 	%fd284, %fd283;
	abs.f64 	%fd285, %fd277;
	setp.geu.f64 	%p5, %fd284, %fd285;
	selp.f64 	%fd152, %fd283, %fd277, %p5;
	selp.b64 	%rd104, %rd208, %rd206, %p5;
	abs.f64 	%fd153, %fd152;
	abs.f64 	%fd154, %fd338;
	setp.lt.f64 	%p6, %fd153, %fd154;
	@%p6 bra 	$L__BB4_124;
	setp.lt.f64 	%p7, %fd154, %fd153;
	setp.lt.u64 	%p8, %rd104, %rd101;
	or.pred  	%p9, %p7, %p8;
	selp.f64 	%fd338, %fd152, %fd338, %p9;
	add.s64 	%rd211, %rd198, %rd104;
	selp.b64 	%rd354, %rd211, %rd354, %p9;
$L__BB4_124:
	setp.lt.u32 	%p10, %r36, 2560;
	mov.b32 	%r394, 1280;
	@%p10 bra 	$L__BB4_137;
	mov.b32 	%r393, 1280;
	mov.f64 	%fd323, %fd338;
$L__BB4_126:
	cvt.u64.u32 	%rd212, %r393;
	add.s64 	%rd213, %rd200, %rd212;
	mul.wide.u32 	%rd214, %r393, 8;
	cvta.to.global.u64 	%rd215, %rd197;
	add.s64 	%rd217, %rd215, %rd202;
	add.s64 	%rd218, %rd217, %rd214;
	add.s64 	%rd335, %rd213, %rd198;
	ld.global.f64 	%fd324, [%rd218];
	ld.global.f64 	%fd325, [%rd218+2048];
	ld.global.f64 	%fd326, [%rd218+4096];
	ld.global.f64 	%fd327, [%rd218+6144];
	ld.global.f64 	%fd338, [%rd218+8192];
	abs.f64 	%fd163, %fd323;
	abs.f64 	%fd164, %fd324;
	setp.lt.f64 	%p11, %fd163, %fd164;
	@%p11 bra 	$L__BB4_128;
	setp.lt.f64 	%p12, %fd164, %fd163;
	setp.lt.s64 	%p13, %rd354, %rd335;
	or.pred  	%p14, %p12, %p13;
	selp.f64 	%fd324, %fd323, %fd324, %p14;
	selp.b64 	%rd335, %rd354, %rd335, %p14;
$L__BB4_128:
	cvt.u64.u32 	%rd219, %r393;
	add.s64 	%rd220, %rd200, %rd219;
	add.s64 	%rd221, %rd220, %rd198;
	add.s64 	%rd336, %rd221, 256;
	abs.f64 	%fd167, %fd324;
	abs.f64 	%fd168, %fd325;
	setp.lt.f64 	%p15, %fd167, %fd168;
	@%p15 bra 	$L__BB4_130;
	setp.lt.f64 	%p16, %fd168, %fd167;
	add.s64 	%rd226, %rd221, 256;
	setp.lt.s64 	%p17, %rd335, %rd226;
	or.pred  	%p18, %p16, %p17;
	selp.f64 	%fd325, %fd324, %fd325, %p18;
	selp.b64 	%rd336, %rd335, %rd226, %p18;
$L__BB4_130:
	add.s64 	%rd337, %rd221, 512;
	abs.f64 	%fd171, %fd325;
	abs.f64 	%fd172, %fd326;
	setp.lt.f64 	%p19, %fd171, %fd172;
	@%p19 bra 	$L__BB4_132;
	setp.lt.f64 	%p20, %fd172, %fd171;
	add.s64 	%rd234, %rd221, 512;
	setp.lt.s64 	%p21, %rd336, %rd234;
	or.pred  	%p22, %p20, %p21;
	selp.f64 	%fd326, %fd325, %fd326, %p22;
	selp.b64 	%rd337, %rd336, %rd234, %p22;
$L__BB4_132:
	add.s64 	%rd338, %rd221, 768;
	abs.f64 	%fd175, %fd326;
	abs.f64 	%fd176, %fd327;
	setp.lt.f64 	%p23, %fd175, %fd176;
	@%p23 bra 	$L__BB4_134;
	setp.lt.f64 	%p24, %fd176, %fd175;
	setp.lt.s64 	%p25, %rd337, %rd338;
	or.pred  	%p26, %p24, %p25;
	selp.f64 	%fd327, %fd326, %fd327, %p26;
	selp.b64 	%rd338, %rd337, %rd338, %p26;
$L__BB4_134:
	add.s64 	%rd354, %rd221, 1024;
	abs.f64 	%fd179, %fd327;
	abs.f64 	%fd180, %fd338;
	setp.lt.f64 	%p27, %fd179, %fd180;
	@%p27 bra 	$L__BB4_136;
	setp.lt.f64 	%p28, %fd180, %fd179;
	setp.lt.s64 	%p29, %rd338, %rd354;
	or.pred  	%p30, %p28, %p29;
	selp.f64 	%fd338, %fd327, %fd338, %p30;
	selp.b64 	%rd354, %rd338, %rd354, %p30;
$L__BB4_136:
	add.s32 	%r394, %r393, 1280;
	add.s32 	%r43, %r393, 2560;
	setp.le.s32 	%p31, %r43, %r36;
	mov.u32 	%r393, %r394;
	mov.f64 	%fd323, %fd338;
	@%p31 bra 	$L__BB4_126;
$L__BB4_137:
	setp.le.s32 	%p32, %r36, %r394;
	@%p32 bra 	$L__BB4_160;
	sub.s32 	%r21, %r36, %r394;
	setp.ge.s32 	%p33, %r17, %r21;
	@%p33 bra 	$L__BB4_160;
	cvta.to.global.u64 	%rd127, %rd197;
	not.b32 	%r44, %r17;
	add.s32 	%r45, %r36, %r44;
	sub.s32 	%r22, %r45, %r394;
	and.b32  	%r46, %r22, 768;
	setp.eq.s32 	%p34, %r46, 768;
	mov.u32 	%r397, %r17;
	@%p34 bra 	$L__BB4_145;
	add.s32 	%r47, %r17, %r394;
	cvt.u64.u32 	%rd242, %r47;
	add.s64 	%rd342, %rd198, %rd242;
	mul.wide.u32 	%rd243, %r47, 8;
	add.s64 	%rd341, %rd127, %rd243;
	shr.u32 	%r48, %r22, 8;
	add.s32 	%r49, %r48, 1;
	and.b32  	%r50, %r49, 3;
	neg.s32 	%r395, %r50;
	mov.u32 	%r397, %r17;
$L__BB4_141:
	.pragma "nounroll";
	mov.u64 	%rd132, %rd354;
	mov.f64 	%fd184, %fd338;
	ld.global.f64 	%fd185, [%rd341];
	abs.f64 	%fd186, %fd184;
	abs.f64 	%fd187, %fd185;
	setp.lt.f64 	%p35, %fd186, %fd187;
	mov.f64 	%fd338, %fd185;
	mov.u64 	%rd354, %rd342;
	@%p35 bra 	$L__BB4_144;
	setp.lt.f64 	%p36, %fd187, %fd186;
	mov.f64 	%fd338, %fd184;
	mov.u64 	%rd354, %rd132;
	@%p36 bra 	$L__BB4_144;
	setp.lt.s64 	%p37, %rd132, %rd342;
	selp.f64 	%fd338, %fd184, %fd185, %p37;
	min.s64 	%rd354, %rd132, %rd342;
$L__BB4_144:
	add.s32 	%r397, %r397, 256;
	add.s64 	%rd342, %rd342, 256;
	add.s64 	%rd341, %rd341, 2048;
	add.s32 	%r395, %r395, 1;
	setp.ne.s32 	%p38, %r395, 0;
	@%p38 bra 	$L__BB4_141;
$L__BB4_145:
	setp.lt.u32 	%p39, %r22, 768;
	@%p39 bra 	$L__BB4_160;
	add.s32 	%r398, %r397, %r394;
	cvt.u64.u32 	%rd244, %r398;
	add.s64 	%rd349, %rd198, %rd244;
	cvt.u64.u32 	%rd245, %r397;
	cvt.u64.u32 	%rd246, %r394;
	add.s64 	%rd247, %rd245, %rd246;
	shl.b64 	%rd248, %rd247, 3;
	add.s64 	%rd249, %rd248, %rd127;
	add.s64 	%rd348, %rd249, 6144;
	mul.wide.u32 	%rd250, %r398, 8;
	add.s64 	%rd347, %rd127, %rd250;
	add.s32 	%r399, %r397, 512;
$L__BB4_147:
	mov.u32 	%r32, %r399;
	ld.global.f64 	%fd193, [%rd347];
	abs.f64 	%fd194, %fd338;
	abs.f64 	%fd195, %fd193;
	setp.lt.f64 	%p40, %fd194, %fd195;
	mov.f64 	%fd335, %fd193;
	mov.u64 	%rd351, %rd349;
	@%p40 bra 	$L__BB4_150;
	setp.lt.f64 	%p41, %fd195, %fd194;
	mov.f64 	%fd335, %fd338;
	mov.u64 	%rd351, %rd354;
	@%p41 bra 	$L__BB4_150;
	setp.lt.s64 	%p42, %rd354, %rd349;
	selp.f64 	%fd335, %fd338, %fd193, %p42;
	min.s64 	%rd351, %rd354, %rd349;
$L__BB4_150:
	add.s32 	%r51, %r398, 256;
	cvt.u64.u32 	%rd251, %r51;
	add.s64 	%rd148, %rd198, %rd251;
	ld.global.f64 	%fd198, [%rd348+-4096];
	abs.f64 	%fd199, %fd335;
	abs.f64 	%fd200, %fd198;
	setp.lt.f64 	%p43, %fd199, %fd200;
	mov.f64 	%fd336, %fd198;
	mov.u64 	%rd352, %rd148;
	@%p43 bra 	$L__BB4_153;
	setp.lt.f64 	%p44, %fd200, %fd199;
	mov.f64 	%fd336, %fd335;
	mov.u64 	%rd352, %rd351;
	@%p44 bra 	$L__BB4_153;
	setp.lt.s64 	%p45, %rd351, %rd148;
	selp.f64 	%fd336, %fd335, %fd198, %p45;
	min.s64 	%rd352, %rd351, %rd148;
$L__BB4_153:
	add.s32 	%r52, %r398, 512;
	cvt.u64.u32 	%rd252, %r52;
	add.s64 	%rd151, %rd198, %rd252;
	ld.global.f64 	%fd203, [%rd348+-2048];
	abs.f64 	%fd204, %fd336;
	abs.f64 	%fd205, %fd203;
	setp.lt.f64 	%p46, %fd204, %fd205;
	mov.f64 	%fd337, %fd203;
	mov.u64 	%rd353, %rd151;
	@%p46 bra 	$L__BB4_156;
	setp.lt.f64 	%p47, %fd205, %fd204;
	mov.f64 	%fd337, %fd336;
	mov.u64 	%rd353, %rd352;
	@%p47 bra 	$L__BB4_156;
	setp.lt.s64 	%p48, %rd352, %rd151;
	selp.f64 	%fd337, %fd336, %fd203, %p48;
	min.s64 	%rd353, %rd352, %rd151;
$L__BB4_156:
	add.s32 	%r53, %r398, 768;
	cvt.u64.u32 	%rd253, %r53;
	add.s64 	%rd154, %rd198, %rd253;
	ld.global.f64 	%fd208, [%rd348];
	abs.f64 	%fd209, %fd337;
	abs.f64 	%fd210, %fd208;
	setp.lt.f64 	%p49, %fd209, %fd210;
	mov.f64 	%fd338, %fd208;
	mov.u64 	%rd354, %rd154;
	@%p49 bra 	$L__BB4_159;
	setp.lt.f64 	%p50, %fd210, %fd209;
	mov.f64 	%fd338, %fd337;
	mov.u64 	%rd354, %rd353;
	@%p50 bra 	$L__BB4_159;
	setp.lt.s64 	%p51, %rd353, %rd154;
	selp.f64 	%fd338, %fd337, %fd208, %p51;
	min.s64 	%rd354, %rd353, %rd154;
$L__BB4_159:
	add.s64 	%rd349, %rd349, 1024;
	add.s64 	%rd348, %rd348, 8192;
	add.s64 	%rd347, %rd347, 8192;
	add.s32 	%r399, %r32, 1024;
	add.s32 	%r54, %r32, 512;
	add.s32 	%r398, %r398, 1024;
	setp.lt.s32 	%p52, %r54, %r21;
	@%p52 bra 	$L__BB4_147;
$L__BB4_160:
	// begin inline asm
	mov.u32 %r55, %laneid;
	// end inline asm
	mov.b64 	%rd254, %fd338;
	mov.b64 	{%r57, %r62}, %rd254;
	mov.b32 	%r73, 1;
	mov.b32 	%r74, 31;
	mov.b32 	%r75, -1;
	// begin inline asm
	shfl.sync.down.b32 %r56, %r57, %r73, %r74, %r75;
	// end inline asm
	// begin inline asm
	shfl.sync.down.b32 %r61, %r62, %r73, %r74, %r75;
	// end inline asm
	mov.b64 	%rd255, {%r56, %r61};
	mov.b64 	%fd214, %rd255;
	mov.b64 	{%r67, %r72}, %rd354;
	// begin inline asm
	shfl.sync.down.b32 %r66, %r67, %r73, %r74, %r75;
	// end inline asm
	// begin inline asm
	shfl.sync.down.b32 %r71, %r72, %r73, %r74, %r75;
	// end inline asm
	mov.b64 	%rd161, {%r66, %r71};
	setp.gt.s32 	%p53, %r55, 30;
	mov.f64 	%fd340, %fd338;
	mov.u64 	%rd356, %rd354;
	@%p53 bra 	$L__BB4_164;
	abs.f64 	%fd215, %fd338;
	abs.f64 	%fd216, %fd214;
	setp.lt.f64 	%p54, %fd215, %fd216;
	mov.f64 	%fd340, %fd214;
	mov.u64 	%rd356, %rd161;
	@%p54 bra 	$L__BB4_164;
	setp.lt.f64 	%p55, %fd216, %fd215;
	mov.f64 	%fd340, %fd338;
	mov.u64 	%rd356, %rd354;
	@%p55 bra 	$L__BB4_164;
	setp.lt.s64 	%p56, %rd354, %rd161;
	selp.f64 	%fd340, %fd338, %fd214, %p56;
	min.s64 	%rd356, %rd354, %rd161;
$L__BB4_164:
	mov.b64 	%rd256, %fd340;
	mov.b64 	{%r77, %r82}, %rd256;
	mov.b32 	%r93, 2;
	mov.b32 	%r94, 31;
	mov.b32 	%r95, -1;
	// begin inline asm
	shfl.sync.down.b32 %r76, %r77, %r93, %r94, %r95;
	// end inline asm
	// begin inline asm
	shfl.sync.down.b32 %r81, %r82, %r93, %r94, %r95;
	// end inline asm
	mov.b64 	%rd257, {%r76, %r81};
	mov.b64 	%fd219, %rd257;
	mov.b64 	{%r87, %r92}, %rd356;
	// begin inline asm
	shfl.sync.down.b32 %r86, %r87, %r93, %r94, %r95;
	// end inline asm
	// begin inline asm
	shfl.sync.down.b32 %r91, %r92, %r93, %r94, %r95;
	// end inline asm
	mov.b64 	%rd164, {%r86, %r91};
	setp.gt.s32 	%p57, %r55, 29;
	mov.f64 	%fd341, %fd340;
	mov.u64 	%rd357, %rd356;
	@%p57 bra 	$L__BB4_168;
	abs.f64 	%fd220, %fd340;
	abs.f64 	%fd221, %fd219;
	setp.lt.f64 	%p58, %fd220, %fd221;
	mov.f64 	%fd341, %fd219;
	mov.u64 	%rd357, %rd164;
	@%p58 bra 	$L__BB4_168;
	setp.lt.f64 	%p59, %fd221, %fd220;
	mov.f64 	%fd341, %fd340;
	mov.u64 	%rd357, %rd356;
	@%p59 bra 	$L__BB4_168;
	setp.lt.s64 	%p60, %rd356, %rd164;
	selp.f64 	%fd341, %fd340, %fd219, %p60;
	min.s64 	%rd357, %rd356, %rd164;
$L__BB4_168:
	mov.b64 	%rd258, %fd341;
	mov.b64 	{%r97, %r102}, %rd258;
	mov.b32 	%r113, 4;
	mov.b32 	%r114, 31;
	mov.b32 	%r115, -1;
	// begin inline asm
	shfl.sync.down.b32 %r96, %r97, %r113, %r114, %r115;
	// end inline asm
	// begin inline asm
	shfl.sync.down.b32 %r101, %r102, %r113, %r114, %r115;
	// end inline asm
	mov.b64 	%rd259, {%r96, %r101};
	mov.b64 	%fd224, %rd259;
	mov.b64 	{%r107, %r112}, %rd357;
	// begin inline asm
	shfl.sync.down.b32 %r106, %r107, %r113, %r114, %r115;
	// end inline asm
	// begin inline asm
	shfl.sync.down.b32 %r111, %r112, %r113, %r114, %r115;
	// end inline asm
	mov.b64 	%rd167, {%r106, %r111};
	setp.gt.s32 	%p61, %r55, 27;
	mov.f64 	%fd342, %fd341;
	mov.u64 	%rd358, %rd357;
	@%p61 bra 	$L__BB4_172;
	abs.f64 	%fd225, %fd341;
	abs.f64 	%fd226, %fd224;
	setp.lt.f64 	%p62, %fd225, %fd226;
	mov.f64 	%fd342, %fd224;
	mov.u64 	%rd358, %rd167;
	@%p62 bra 	$L__BB4_172;
	setp.lt.f64 	%p63, %fd226, %fd225;
	mov.f64 	%fd342, %fd341;
	mov.u64 	%rd358, %rd357;
	@%p63 bra 	$L__BB4_172;
	setp.lt.s64 	%p64, %rd357, %rd167;
	selp.f64 	%fd342, %fd341, %fd224, %p64;
	min.s64 	%rd358, %rd357, %rd167;
$L__BB4_172:
	mov.b64 	%rd260, %fd342;
	mov.b64 	{%r117, %r122}, %rd260;
	mov.b32 	%r133, 8;
	mov.b32 	%r134, 31;
	mov.b32 	%r135, -1;
	// begin inline asm
	shfl.sync.down.b32 %r116, %r117, %r133, %r134, %r135;
	// end inline asm
	// begin inline asm
	shfl.sync.down.b32 %r121, %r122, %r133, %r134, %r135;
	// end inline asm
	mov.b64 	%rd261, {%r116, %r121};
	mov.b64 	%fd229, %rd261;
	mov.b64 	{%r127, %r132}, %rd358;
	// begin inline asm
	shfl.sync.down.b32 %r126, %r127, %r133, %r134, %r135;
	// end inline asm
	// begin inline asm
	shfl.sync.down.b32 %r131, %r132, %r133, %r134, %r135;
	// end inline asm
	mov.b64 	%rd170, {%r126, %r131};
	setp.gt.s32 	%p65, %r55, 23;
	mov.f64 	%fd343, %fd342;
	mov.u64 	%rd359, %rd358;
	@%p65 bra 	$L__BB4_176;
	abs.f64 	%fd230, %fd342;
	abs.f64 	%fd231, %fd229;
	setp.lt.f64 	%p66, %fd230, %fd231;
	mov.f64 	%fd343, %fd229;
	mov.u64 	%rd359, %rd170;
	@%p66 bra 	$L__BB4_176;
	setp.lt.f64 	%p67, %fd231, %fd230;
	mov.f64 	%fd343, %fd342;
	mov.u64 	%rd359, %rd358;
	@%p67 bra 	$L__BB4_176;
	setp.lt.s64 	%p68, %rd358, %rd170;
	selp.f64 	%fd343, %fd342, %fd229, %p68;
	min.s64 	%rd359, %rd358, %rd170;
$L__BB4_176:
	mov.b64 	%rd262, %fd343;
	mov.b64 	{%r137, %r142}, %rd262;
	mov.b32 	%r153, 16;
	mov.b32 	%r154, 31;
	mov.b32 	%r155, -1;
	// begin inline asm
	shfl.sync.down.b32 %r136, %r137, %r153, %r154, %r155;
	// end inline asm
	// begin inline asm
	shfl.sync.down.b32 %r141, %r142, %r153, %r154, %r155;
	// end inline asm
	mov.b64 	%rd263, {%r136, %r141};
	mov.b64 	%fd234, %rd263;
	mov.b64 	{%r147, %r152}, %rd359;
	// begin inline asm
	shfl.sync.down.b32 %r146, %r147, %r153, %r154, %r155;
	// end inline asm
	// begin inline asm
	shfl.sync.down.b32 %r151, %r152, %r153, %r154, %r155;
	// end inline asm
	mov.b64 	%rd173, {%r146, %r151};
	setp.gt.s32 	%p69, %r55, 15;
	mov.f64 	%fd351, %fd343;
	mov.u64 	%rd367, %rd359;
	@%p69 bra 	$L__BB4_180;
	abs.f64 	%fd235, %fd343;
	abs.f64 	%fd236, %fd234;
	setp.lt.f64 	%p70, %fd235, %fd236;
	mov.f64 	%fd351, %fd234;
	mov.u64 	%rd367, %rd173;
	@%p70 bra 	$L__BB4_180;
	setp.lt.f64 	%p71, %fd236, %fd235;
	mov.f64 	%fd351, %fd343;
	mov.u64 	%rd367, %rd359;
	@%p71 bra 	$L__BB4_180;
	setp.lt.s64 	%p72, %rd359, %rd173;
	selp.f64 	%fd351, %fd343, %fd234, %p72;
	min.s64 	%rd367, %rd359, %rd173;
$L__BB4_180:
	setp.ne.s32 	%p73, %r55, 0;
	@%p73 bra 	$L__BB4_182;
	shr.u32 	%r156, %r17, 1;
	and.b32  	%r157, %r156, 496;
	mov.u32 	%r158, _ZN6thrust24THRUST_300001_SM_1000_NS8cuda_cub4core6detail5shmemE;
	add.s32 	%r159, %r158, %r157;
	st.shared.f64 	[%r159+8], %fd351;
	st.shared.u64 	[%r159+16], %rd367;
$L__BB4_182:
	bar.sync 	0;
	setp.ne.s32 	%p74, %r17, 0;
	@%p74 bra 	$L__BB4_204;
	ld.shared.f64 	%fd239, [_ZN6thrust24THRUST_300001_SM_1000_NS8cuda_cub4core6detail5shmemE+24];
	ld.shared.u64 	%rd176, [_ZN6thrust24THRUST_300001_SM_1000_NS8cuda_cub4core6detail5shmemE+32];
	abs.f64 	%fd240, %fd351;
	abs.f64 	%fd241, %fd239;
	setp.lt.f64 	%p75, %fd240, %fd241;
	mov.f64 	%fd345, %fd239;
	mov.u64 	%rd361, %rd176;
	@%p75 bra 	$L__BB4_186;
	setp.lt.f64 	%p76, %fd241, %fd240;
	mov.f64 	%fd345, %fd351;
	mov.u64 	%rd361, %rd367;
	@%p76 bra 	$L__BB4_186;
	setp.lt.s64 	%p77, %rd367, %rd176;
	selp.f64 	%fd345, %fd351, %fd239, %p77;
	min.s64 	%rd361, %rd367, %rd176;
$L__BB4_186:
	ld.shared.f64 	%fd244, [_ZN6thrust24THRUST_300001_SM_1000_NS8cuda_cub4core6detail5shmemE+40];
	ld.shared.u64 	%rd179, [_ZN6thrust24THRUST_300001_SM_1000_NS8cuda_cub4core6detail5shmemE+48];
	abs.f64 	%fd245, %fd345;
	abs.f64 	%fd246, %fd244;
	setp.lt.f64 	%p78, %fd245, %fd246;
	mov.f64 	%fd346, %fd244;
	mov.u64 	%rd362, %rd179;
	@%p78 bra 	$L__BB4_189;
	setp.lt.f64 	%p79, %fd246, %fd245;
	mov.f64 	%fd346, %fd345;
	mov.u64 	%rd362, %rd361;
	@%p79 bra 	$L__BB4_189;
	setp.lt.s64 	%p80, %rd361, %rd179;
	selp.f64 	%fd346, %fd345, %fd244, %p80;
	min.s64 	%rd362, %rd361, %rd179;
$L__BB4_189:
	ld.shared.f64 	%fd249, [_ZN6thrust24THRUST_300001_SM_1000_NS8cuda_cub4core6detail5shmemE+56];
	ld.shared.u64 	%rd182, [_ZN6thrust24THRUST_300001_SM_1000_NS8cuda_cub4core6detail5shmemE+64];
	abs.f64 	%fd250, %fd346;
	abs.f64 	%fd251, %fd249;
	setp.lt.f64 	%p81, %fd250, %fd251;
	mov.f64 	%fd347, %fd249;
	mov.u64 	%rd363, %rd182;
	@%p81 bra 	$L__BB4_192;
	setp.lt.f64 	%p82, %fd251, %fd250;
	mov.f64 	%fd347, %fd346;
	mov.u64 	%rd363, %rd362;
	@%p82 bra 	$L__BB4_192;
	setp.lt.s64 	%p83, %rd362, %rd182;
	selp.f64 	%fd347, %fd346, %fd249, %p83;
	min.s64 	%rd363, %rd362, %rd182;
$L__BB4_192:
	ld.shared.f64 	%fd254, [_ZN6thrust24THRUST_300001_SM_1000_NS8cuda_cub4core6detail5shmemE+72];
	ld.shared.u64 	%rd185, [_ZN6thrust24THRUST_300001_SM_1000_NS8cuda_cub4core6detail5shmemE+80];
	abs.f64 	%fd255, %fd347;
	abs.f64 	%fd256, %fd254;
	setp.lt.f64 	%p84, %fd255, %fd256;
	mov.f64 	%fd348, %fd254;
	mov.u64 	%rd364, %rd185;
	@%p84 bra 	$L__BB4_195;
	setp.lt.f64 	%p85, %fd256, %fd255;
	mov.f64 	%fd348, %fd347;
	mov.u64 	%rd364, %rd363;
	@%p85 bra 	$L__BB4_195;
	setp.lt.s64 	%p86, %rd363, %rd185;
	selp.f64 	%fd348, %fd347, %fd254, %p86;
	min.s64 	%rd364, %rd363, %rd185;
$L__BB4_195:
	ld.shared.f64 	%fd259, [_ZN6thrust24THRUST_300001_SM_1000_NS8cuda_cub4core6detail5shmemE+88];
	ld.shared.u64 	%rd188, [_ZN6thrust24THRUST_300001_SM_1000_NS8cuda_cub4core6detail5shmemE+96];
	abs.f64 	%fd260, %fd348;
	abs.f64 	%fd261, %fd259;
	setp.lt.f64 	%p87, %fd260, %fd261;
	mov.f64 	%fd349, %fd259;
	mov.u64 	%rd365, %rd188;
	@%p87 bra 	$L__BB4_198;
	setp.lt.f64 	%p88, %fd261, %fd260;
	mov.f64 	%fd349, %fd348;
	mov.u64 	%rd365, %rd364;
	@%p88 bra 	$L__BB4_198;
	setp.lt.s64 	%p89, %rd364, %rd188;
	selp.f64 	%fd349, %fd348, %fd259, %p89;
	min.s64 	%rd365, %rd364, %rd188;
$L__BB4_198:
	ld.shared.f64 	%fd264, [_ZN6thrust24THRUST_300001_SM_1000_NS8cuda_cub4core6detail5shmemE+104];
	ld.shared.u64 	%rd191, [_ZN6thrust24THRUST_300001_SM_1000_NS8cuda_cub4core6detail5shmemE+112];
	abs.f64 	%fd265, %fd349;
	abs.f64 	%fd266, %fd264;
	setp.lt.f64 	%p90, %fd265, %fd266;
	mov.f64 	%fd350, %fd264;
	mov.u64 	%rd366, %rd191;
	@%p90 bra 	$L__BB4_201;
	setp.lt.f64 	%p91, %fd266, %fd265;
	mov.f64 	%fd350, %fd349;
	mov.u64 	%rd366, %rd365;
	@%p91 bra 	$L__BB4_201;
	setp.lt.s64 	%p92, %rd365, %rd191;
	selp.f64 	%fd350, %fd349, %fd264, %p92;
	min.s64 	%rd366, %rd365, %rd191;
$L__BB4_201:
	ld.shared.f64 	%fd269, [_ZN6thrust24THRUST_300001_SM_1000_NS8cuda_cub4core6detail5shmemE+120];
	ld.shared.u64 	%rd194, [_ZN6thrust24THRUST_300001_SM_1000_NS8cuda_cub4core6detail5shmemE+128];
	abs.f64 	%fd270, %fd350;
	abs.f64 	%fd271, %fd269;
	setp.lt.f64 	%p93, %fd270, %fd271;
	mov.u64 	%rd367, %rd194;
	mov.f64 	%fd351, %fd269;
	@%p93 bra 	$L__BB4_204;
	setp.lt.f64 	%p94, %fd271, %fd270;
	mov.u64 	%rd367, %rd366;
	mov.f64 	%fd351, %fd350;
	@%p94 bra 	$L__BB4_204;
	setp.lt.s64 	%p95, %rd366, %rd194;
	selp.f64 	%fd351, %fd350, %fd269, %p95;
	min.s64 	%rd367, %rd366, %rd194;
$L__BB4_204:
	mov.u32 	%r387, %tid.x;
	setp.ne.s32 	%p212, %r387, 0;
	@%p212 bra 	$L__BB4_206;
	ld.param.u64 	%rd297, [_ZN6thrust24THRUST_300001_SM_1000_NS8cuda_cub4core6detail13_kernel_agentINS1_8__reduce11ReduceAgentINS0_12zip_iteratorIN4cuda3std3__45tupleIJNS0_10device_ptrIdEENS0_17counting_iteratorIlNS0_11use_defaultESF_SF_EEEEEEEPNSB_IJdlEEESJ_iNS1_9__extrema9arg_max_fIdl10comparatorEEEEJSI_SK_iSO_EEEvDpT0__param_1];
	cvta.to.global.u64 	%rd296, %rd297;
	st.global.f64 	[%rd296], %fd351;
	st.global.u64 	[%rd296+8], %rd367;
$L__BB4_206:
	ret;

}
	// .globl	_ZN6thrust24THRUST_300001_SM_1000_NS8cuda_cub4core6detail13_kernel_agentINS1_8__reduce11ReduceAgentINS0_12zip_iteratorIN4cuda3std3__45tupleIJNS0_10device_ptrIdEENS0_17counting_iteratorIlNS0_11use_defaultESF_SF_EEEEEEEPNSB_IJdlEEESJ_iNS1_9__extrema9arg_max_fIdl10comparatorEEEEJSI_SK_iN3cub18CUB_300001_SM_100013GridEvenShareIiEENSR_9GridQueueIjEESO_EEEvDpT0_
.visible .entry _ZN6thrust24THRUST_300001_SM_1000_NS8cuda_cub4core6detail13_kernel_agentINS1_8__reduce11ReduceAgentINS0_12zip_iteratorIN4cuda3std3__45tupleIJNS0_10device_ptrIdEENS0_17counting_iteratorIlNS0_11use_defaultESF_SF_EEEEEEEPNSB_IJdlEEESJ_iNS1_9__extrema9arg_max_fIdl10comparatorEEEEJSI_SK_iN3cub18CUB_300001_SM_100013GridEvenShareIiEENSR_9GridQueueIjEESO_EEEvDpT0_(
	.param .align 8 .b8 _ZN6thrust24THRUST_300001_SM_1000_NS8cuda_cub4core6detail13_kernel_agentINS1_8__reduce11ReduceAgentINS0_12zip_iteratorIN4cuda3std3__45tupleIJNS0_10device_ptrIdEENS0_17counting_iteratorIlNS0_11use_defaultESF_SF_EEEEEEEPNSB_IJdlEEESJ_iNS1_9__extrema9arg_max_fIdl10comparatorEEEEJSI_SK_iN3cub18CUB_300001_SM_100013GridEvenShareIiEENSR_9GridQueueIjEESO_EEEvDpT0__param_0[16],
	.param .u64 .ptr .align 1 _ZN6thrust24THRUST_300001_SM_1000_NS8cuda_cub4core6detail13_kernel_agentINS1_8__reduce11ReduceAgentINS0_12zip_iteratorIN4cuda3std3__45tupleIJNS0_10device_ptrIdEENS0_17counting_iteratorIlNS0_11use_defaultESF_SF_EEEEEEEPNSB_IJdlEEESJ_iNS1_9__extrema9arg_max_fIdl10comparatorEEEEJSI_SK_iN3cub18CUB_300001_SM_100013GridEvenShareIiEENSR_9GridQueueIjEESO_EEEvDpT0__param_1,
	.param .u32 _ZN6thrust24THRUST_300001_SM_1000_NS8cuda_cub4core6detail13_kernel_agentINS1_8__reduce11ReduceAgentINS0_12zip_iteratorIN4cuda3std3__45tupleIJNS0_10device_ptrIdEENS0_17counting_iteratorIlNS0_11use_defaultESF_SF_EEEEEEEPNSB_IJdlEEESJ_iNS1_9__extrema9arg_max_fIdl10comparatorEEEEJSI_SK_iN3cub18CUB_300001_SM_100013GridEvenShareIiEENSR_9GridQueueIjEESO_EEEvDpT0__param_2,
	.param .align 4 .b8 _ZN6thrust24THRUST_300001_SM_1000_NS8cuda_cub4core6detail13_kernel_agentINS1_8__reduce11ReduceAgentINS0_12zip_iteratorIN4cuda3std3__45tupleIJNS0_10device_ptrIdEENS0_17counting_iteratorIlNS0_11use_defaultESF_SF_EEEEEEEPNSB_IJdlEEESJ_iNS1_9__extrema9arg_max_fIdl10comparatorEEEEJSI_SK_iN3cub18CUB_300001_SM_100013GridEvenShareIiEENSR_9GridQueueIjEESO_EEEvDpT0__param_3[40],
	.param .align 8 .b8 _ZN6thrust24THRUST_300001_SM_1000_NS8cuda_cub4core6detail13_kernel_agentINS1_8__reduce11ReduceAgentINS0_12zip_iteratorIN4cuda3std3__45tupleIJNS0_10device_ptrIdEENS0_17counting_iteratorIlNS0_11use_defaultESF_SF_EEEEEEEPNSB_IJdlEEESJ_iNS1_9__extrema9arg_max_fIdl10comparatorEEEEJSI_SK_iN3cub18CUB_300001_SM_100013GridEvenShareIiEENSR_9GridQueueIjEESO_EEEvDpT0__param_4[8],
	.param .align 1 .b8 _ZN6thrust24THRUST_300001_SM_1000_NS8cuda_cub4core6detail13_kernel_agentINS1_8__reduce11ReduceAgentINS0_12zip_iteratorIN4cuda3std3__45tupleIJNS0_10device_ptrIdEENS0_17counting_iteratorIlNS0_11use_defaultESF_SF_EEEEEEEPNSB_IJdlEEESJ_iNS1_9__extrema9arg_max_fIdl10comparatorEEEEJSI_SK_iN3cub18CUB_300001_SM_100013GridEvenShareIiEENSR_9GridQueueIjEESO_EEEvDpT0__param_5[1]
)
.maxntid 256
{
	.reg .pred 	%p<215>;
	.reg .b32 	%r<437>;
	.reg .b64 	%rd<318>;
	.reg .b64 	%fd<352>;

	ld.param.u64 	%rd3, [_ZN6thrust24THRUST_300001_SM_1000_NS8cuda_cub4core6detail13_kernel_agentINS1_8__reduce11ReduceAgentINS0_12zip_iteratorIN4cuda3std3__45tupleIJNS0_10device_ptrIdEENS0_17counting_iteratorIlNS0_11use_defaultESF_SF_EEEEEEEPNSB_IJdlEEESJ_iNS1_9__extrema9arg_max_fIdl10comparatorEEEEJSI_SK_iN3cub18CUB_300001_SM_100013GridEvenShareIiEENSR_9GridQueueIjEESO_EEEvDpT0__param_0+8];
	ld.param.u64 	%rd181, [_ZN6thrust24THRUST_300001_SM_1000_NS8cuda_cub4core6detail13_kernel_agentINS1_8__reduce11ReduceAgentINS0_12zip_iteratorIN4cuda3std3__45tupleIJNS0_10device_ptrIdEENS0_17counting_iteratorIlNS0_11use_defaultESF_SF_EEEEEEEPNSB_IJdlEEESJ_iNS1_9__extrema9arg_max_fIdl10comparatorEEEEJSI_SK_iN3cub18CUB_300001_SM_100013GridEvenShareIiEENSR_9GridQueueIjEESO_EEEvDpT0__param_0];
	ld.param.u64 	%rd182, [_ZN6thrust24THRUST_300001_SM_1000_NS8cuda_cub4core6detail13_kernel_agentINS1_8__reduce11ReduceAgentINS0_12zip_iteratorIN4cuda3std3__45tupleIJNS0_10device_ptrIdEENS0_17counting_iteratorIlNS0_11use_defaultESF_SF_EEEEEEEPNSB_IJdlEEESJ_iNS1_9__extrema9arg_max_fIdl10comparatorEEEEJSI_SK_iN3cub18CUB_300001_SM_100013GridEvenShareIiEENSR_9GridQueueIjEESO_EEEvDpT0__param_4];
	ld.param.u32 	%r66, [_ZN6thrust24THRUST_300001_SM_1000_NS8cuda_cub4core6detail13_kernel_agentINS1_8__reduce11ReduceAgentINS0_12zip_iteratorIN4cuda3std3__45tupleIJNS0_10device_ptrIdEENS0_17counting_iteratorIlNS0_11use_defaultESF_SF_EEEEEEEPNSB_IJdlEEESJ_iNS1_9__extrema9arg_max_fIdl10comparatorEEEEJSI_SK_iN3cub18CUB_300001_SM_100013GridEvenShareIiEENSR_9GridQueueIjEESO_EEEvDpT0__param_2];
	cvta.to.global.u64 	%rd1, %rd182;
	cvta.to.global.u64 	%rd2, %rd181;
	mov.u32 	%r1, %ctaid.x;
	mul.lo.s32 	%r2, %r1, 1280;
	mov.u32 	%r67, %nctaid.x;
	mul.lo.s32 	%r3, %r67, 1280;
	add.s32 	%r68, %r2, 1280;
	setp.le.s32 	%p1, %r68, %r66;
	@%p1 bra 	$L__BB5_121;
	sub.s32 	%r4, %r66, %r2;
	mov.u32 	%r5, %tid.x;
	setp.ge.s32 	%p98, %r5, %r4;
	mov.f64 	%fd298, 0d0000000000000000;
	mov.b64 	%rd264, 0;
	mov.u32 	%r420, %r5;
	@%p98 bra 	$L__BB5_3;
	add.s32 	%r190, %r2, %r5;
	cvt.s64.s32 	%rd219, %r190;
	mul.wide.s32 	%rd220, %r190, 8;
	add.s64 	%rd221, %rd2, %rd220;
	add.s64 	%rd264, %rd3, %rd219;
	ld.global.f64 	%fd298, [%rd221];
	add.s32 	%r420, %r5, 256;
$L__BB5_3:
	setp.ge.s32 	%p99, %r420, %r4;
	@%p99 bra 	$L__BB5_25;
	not.b32 	%r191, %r420;
	add.s32 	%r192, %r66, %r191;
	sub.s32 	%r8, %r192, %r2;
	and.b32  	%r193, %r8, 768;
	setp.eq.s32 	%p100, %r193, 768;
	@%p100 bra 	$L__BB5_10;
	add.s32 	%r418, %r420, %r2;
	shr.u32 	%r194, %r8, 8;
	add.s32 	%r195, %r194, 1;
	and.b32  	%r196, %r195, 3;
	neg.s32 	%r417, %r196;
$L__BB5_6:
	.pragma "nounroll";
	mov.u64 	%rd6, %rd264;
	mov.f64 	%fd3, %fd298;
	cvt.s64.s32 	%rd223, %r418;
	add.s64 	%rd7, %rd3, %rd223;
	mul.wide.s32 	%rd224, %r418, 8;
	add.s64 	%rd225, %rd2, %rd224;
	ld.global.f64 	%fd4, [%rd225];
	abs.f64 	%fd5, %fd3;
	abs.f64 	%fd6, %fd4;
	setp.lt.f64 	%p101, %fd5, %fd6;
	mov.u64 	%rd264, %rd7;
	mov.f64 	%fd298, %fd4;
	@%p101 bra 	$L__BB5_9;
	setp.lt.f64 	%p102, %fd6, %fd5;
	mov.u64 	%rd264, %rd6;
	mov.f64 	%fd298, %fd3;
	@%p102 bra 	$L__BB5_9;
	setp.lt.s64 	%p103, %rd6, %rd7;
	min.s64 	%rd264, %rd6, %rd7;
	selp.f64 	%fd298, %fd3, %fd4, %p103;
$L__BB5_9:
	add.s32 	%r420, %r420, 256;
	add.s32 	%r418, %r418, 256;
	add.s32 	%r417, %r417, 1;
	setp.ne.s32 	%p104, %r417, 0;
	@%p104 bra 	$L__BB5_6;
$L__BB5_10:
	setp.lt.u32 	%p105, %r8, 768;
	@%p105 bra 	$L__BB5_25;
	add.s32 	%r421, %r420, %r2;
	add.s32 	%r424, %r421, 256;
	add.s32 	%r423, %r421, 512;
	add.s32 	%r422, %r421, 768;
	add.s64 	%rd12, %rd2, 4096;
$L__BB5_12:
	cvt.s64.s32 	%rd226, %r424;
	add.s64 	%rd14, %rd3, %rd226;
	cvt.s64.s32 	%rd227, %r423;
	add.s64 	%rd15, %rd3, %rd227;
	cvt.s64.s32 	%rd228, %r422;
	add.s64 	%rd16, %rd3, %rd228;
	cvt.s64.s32 	%rd229, %r421;
	mul.wide.s32 	%rd230, %r421, 8;
	add.s64 	%rd17, %rd12, %rd230;
	add.s64 	%rd18, %rd3, %rd229;
	ld.global.f64 	%fd12, [%rd17+-4096];
	abs.f64 	%fd13, %fd298;
	abs.f64 	%fd14, %fd12;
	setp.lt.f64 	%p106, %fd13, %fd14;
	mov.u64 	%rd261, %rd18;
	mov.f64 	%fd295, %fd12;
	@%p106 bra 	$L__BB5_15;
	setp.lt.f64 	%p107, %fd14, %fd13;
	mov.u64 	%rd261, %rd264;
	mov.f64 	%fd295, %fd298;
	@%p107 bra 	$L__BB5_15;
	setp.lt.s64 	%p108, %rd264, %rd18;
	min.s64 	%rd261, %rd264, %rd18;
	selp.f64 	%fd295, %fd298, %fd12, %p108;
$L__BB5_15:
	ld.global.f64 	%fd17, [%rd17+-2048];
	abs.f64 	%fd18, %fd295;
	abs.f64 	%fd19, %fd17;
	setp.lt.f64 	%p109, %fd18, %fd19;
	mov.u64 	%rd262, %rd14;
	mov.f64 	%fd296, %fd17;
	@%p109 bra 	$L__BB5_18;
	setp.lt.f64 	%p110, %fd19, %fd18;
	mov.u64 	%rd262, %rd261;
	mov.f64 	%fd296, %fd295;
	@%p110 bra 	$L__BB5_18;
	setp.lt.s64 	%p111, %rd261, %rd14;
	min.s64 	%rd262, %rd261, %rd14;
	selp.f64 	%fd296, %fd295, %fd17, %p111;
$L__BB5_18:
	ld.global.f64 	%fd22, [%rd17];
	abs.f64 	%fd23, %fd296;
	abs.f64 	%fd24, %fd22;
	setp.lt.f64 	%p112, %fd23, %fd24;
	mov.u64 	%rd263, %rd15;
	mov.f64 	%fd297, %fd22;
	@%p112 bra 	$L__BB5_21;
	setp.lt.f64 	%p113, %fd24, %fd23;
	mov.u64 	%rd263, %rd262;
	mov.f64 	%fd297, %fd296;
	@%p113 bra 	$L__BB5_21;
	setp.lt.s64 	%p114, %rd262, %rd15;
	min.s64 	%rd263, %rd262, %rd15;
	selp.f64 	%fd297, %fd296, %fd22, %p114;
$L__BB5_21:
	ld.global.f64 	%fd27, [%rd17+2048];
	abs.f64 	%fd28, %fd297;
	abs.f64 	%fd29, %fd27;
	setp.lt.f64 	%p115, %fd28, %fd29;
	mov.u64 	%rd264, %rd16;
	mov.f64 	%fd298, %fd27;
	@%p115 bra 	$L__BB5_24;
	setp.lt.f64 	%p116, %fd29, %fd28;
	mov.u64 	%rd264, %rd263;
	mov.f64 	%fd298, %fd297;
	@%p116 bra 	$L__BB5_24;
	setp.lt.s64 	%p117, %rd263, %rd16;
	min.s64 	%rd264, %rd263, %rd16;
	selp.f64 	%fd298, %fd297, %fd27, %p117;
$L__BB5_24:
	add.s32 	%r420, %r420, 1024;
	add.s32 	%r424, %r424, 1024;
	add.s32 	%r423, %r423, 1024;
	add.s32 	%r422, %r422, 1024;
	add.s32 	%r421, %r421, 1024;
	setp.lt.s32 	%p118, %r420, %r4;
	@%p118 bra 	$L__BB5_12;
$L__BB5_25:
	setp.lt.s32 	%p119, %r4, 256;
	@%p119 bra 	$L__BB5_70;
	// begin inline asm
	mov.u32 %r310, %laneid;
	// end inline asm
	mov.b64 	%rd241, %fd298;
	mov.b64 	{%r312, %r317}, %rd241;
	mov.b32 	%r328, 1;
	mov.b32 	%r329, 31;
	mov.b32 	%r330, -1;
	// begin inline asm
	shfl.sync.down.b32 %r311, %r312, %r328, %r329, %r330;
	// end inline asm
	// begin inline asm
	shfl.sync.down.b32 %r316, %r317, %r328, %r329, %r330;
	// end inline asm
	mov.b64 	%rd242, {%r311, %r316};
	mov.b64 	%fd33, %rd242;
	mov.b64 	{%r322, %r327}, %rd264;
	// begin inline asm
	shfl.sync.down.b32 %r321, %r322, %r328, %r329, %r330;
	// end inline asm
	// begin inline asm
	shfl.sync.down.b32 %r326, %r327, %r328, %r329, %r330;
	// end inline asm
	mov.b64 	%rd28, {%r321, %r326};
	setp.gt.s32 	%p171, %r310, 30;
	mov.u64 	%rd266, %rd264;
	mov.f64 	%fd300, %fd298;
	@%p171 bra 	$L__BB5_30;
	abs.f64 	%fd34, %fd298;
	abs.f64 	%fd35, %fd33;
	setp.lt.f64 	%p172, %fd34, %fd35;
	mov.u64 	%rd266, %rd28;
	mov.f64 	%fd300, %fd33;
	@%p172 bra 	$L__BB5_30;
	setp.lt.f64 	%p173, %fd35, %fd34;
	mov.u64 	%rd266, %rd264;
	mov.f64 	%fd300, %fd298;
	@%p173 bra 	$L__BB5_30;
	setp.lt.s64 	%p174, %rd264, %rd28;
	min.s64 	%rd266, %rd264, %rd28;
	selp.f64 	%fd300, %fd298, %fd33, %p174;
$L__BB5_30:
	mov.b64 	%rd243, %fd300;
	mov.b64 	{%r332, %r337}, %rd243;
	mov.b32 	%r348, 2;
	mov.b32 	%r349, 31;
	mov.b32 	%r350, -1;
	// begin inline asm
	shfl.sync.down.b32 %r331, %r332, %r348, %r349, %r350;
	// end inline asm
	// begin inline asm
	shfl.sync.down.b32 %r336, %r337, %r348, %r349, %r350;
	// end inline asm
	mov.b64 	%rd244, {%r331, %r336};
	mov.b64 	%fd38, %rd244;
	mov.b64 	{%r342, %r347}, %rd266;
	// begin inline asm
	shfl.sync.down.b32 %r341, %r342, %r348, %r349, %r350;
	// end inline asm
	// begin inline asm
	shfl.sync.down.b32 %r346, %r347, %r348, %r349, %r350;
	// end inline asm
	mov.b64 	%rd31, {%r341, %r346};
	setp.gt.s32 	%p175, %r310, 29;
	mov.u64 	%rd267, %rd266;
	mov.f64 	%fd301, %fd300;
	@%p175 bra 	$L__BB5_34;
	abs.f64 	%fd39, %fd300;
	abs.f64 	%fd40, %fd38;
	setp.lt.f64 	%p176, %fd39, %fd40;
	mov.u64 	%rd267, %rd31;
	mov.f64 	%fd301, %fd38;
	@%p176 bra 	$L__BB5_34;
	setp.lt.f64 	%p177, %fd40, %fd39;
	mov.u64 	%rd267, %rd266;
	mov.f64 	%fd301, %fd300;
	@%p177 bra 	$L__BB5_34;
	setp.lt.s64 	%p178, %rd266, %rd31;
	min.s64 	%rd267, %rd266, %rd31;
	selp.f64 	%fd301, %fd300, %fd38, %p178;
$L__BB5_34:
	mov.b64 	%rd245, %fd301;
	mov.b64 	{%r352, %r357}, %rd245;
	mov.b32 	%r368, 4;
	mov.b32 	%r369, 31;
	mov.b32 	%r370, -1;
	// begin inline asm
	shfl.sync.down.b32 %r351, %r352, %r368, %r369, %r370;
	// end inline asm
	// begin inline asm
	shfl.sync.down.b32 %r356, %r357, %r368, %r369, %r370;
	// end inline asm
	mov.b64 	%rd246, {%r351, %r356};
	mov.b64 	%fd43, %rd246;
	mov.b64 	{%r362, %r367}, %rd267;
	// begin inline asm
	shfl.sync.down.b32 %r361, %r362, %r368, %r369, %r370;
	// end inline asm
	// begin inline asm
	shfl.sync.down.b32 %r366, %r367, %r368, %r369, %r370;
	// end inline asm
	mov.b64 	%rd34, {%r361, %r366};
	setp.gt.s32 	%p179, %r310, 27;
	mov.u64 	%rd268, %rd267;
	mov.f64 	%fd302, %fd301;
	@%p179 bra 	$L__BB5_38;
	abs.f64 	%fd44, %fd301;
	abs.f64 	%fd45, %fd43;
	setp.lt.f64 	%p180, %fd44, %fd45;
	mov.u64 	%rd268, %rd34;
	mov.f64 	%fd302, %fd43;
	@%p180 bra 	$L__BB5_38;
	setp.lt.f64 	%p181, %fd45, %fd44;
	mov.u64 	%rd268, %rd267;
	mov.f64 	%fd302, %fd301;
	@%p181 bra 	$L__BB5_38;
	setp.lt.s64 	%p182, %rd267, %rd34;
	min.s64 	%rd268, %rd267, %rd34;
	selp.f64 	%fd302, %fd301, %fd43, %p182;
$L__BB5_38:
	mov.b64 	%rd247, %fd302;
	mov.b64 	{%r372, %r377}, %rd247;
	mov.b32 	%r388, 8;
	mov.b32 	%r389, 31;
	mov.b32 	%r390, -1;
	// begin inline asm
	shfl.sync.down.b32 %r371, %r372, %r388, %r389, %r390;
	// end inline asm
	// begin inline asm
	shfl.sync.down.b32 %r376, %r377, %r388, %r389, %r390;
	// end inline asm
	mov.b64 	%rd248, {%r371, %r376};
	mov.b64 	%fd48, %rd248;
	mov.b64 	{%r382, %r387}, %rd268;
	// begin inline asm
	shfl.sync.down.b32 %r381, %r382, %r388, %r389, %r390;
	// end inline asm
	// begin inline asm
	shfl.sync.down.b32 %r386, %r387, %r388, %r389, %r390;
	// end inline asm
	mov.b64 	%rd37, {%r381, %r386};
	setp.gt.s32 	%p183, %r310, 23;
	mov.u64 	%rd269, %rd268;
	mov.f64 	%fd303, %fd302;
	@%p183 bra 	$L__BB5_42;
	abs.f64 	%fd49, %fd302;
	abs.f64 	%fd50, %fd48;
	setp.lt.f64 	%p184, %fd49, %fd50;
	mov.u64 	%rd269, %rd37;
	mov.f64 	%fd303, %fd48;
	@%p184 bra 	$L__BB5_42;
	setp.lt.f64 	%p185, %fd50, %fd49;
	mov.u64 	%rd269, %rd268;
	mov.f64 	%fd303, %fd302;
	@%p185 bra 	$L__BB5_42;
	setp.lt.s64 	%p186, %rd268, %rd37;
	min.s64 	%rd269, %rd268, %rd37;
	selp.f64 	%fd303, %fd302, %fd48, %p186;
$L__BB5_42:
	mov.b64 	%rd249, %fd303;
	mov.b64 	{%r392, %r397}, %rd249;
	mov.b32 	%r408, 16;
	mov.b32 	%r409, 31;
	mov.b32 	%r410, -1;
	// begin inline asm
	shfl.sync.down.b32 %r391, %r392, %r408, %r409, %r410;
	// end inline asm
	// begin inline asm
	shfl.sync.down.b32 %r396, %r397, %r408, %r409, %r410;
	// end inline asm
	mov.b64 	%rd250, {%r391, %r396};
	mov.b64 	%fd53, %rd250;
	mov.b64 	{%r402, %r407}, %rd269;
	// begin inline asm
	shfl.sync.down.b32 %r401, %r402, %r408, %r409, %r410;
	// end inline asm
	// begin inline asm
	shfl.sync.down.b32 %r406, %r407, %r408, %r409, %r410;
	// end inline asm
	mov.b64 	%rd40, {%r401, %r406};
	setp.gt.s32 	%p187, %r310, 15;
	mov.u64 	%rd317, %rd269;
	mov.f64 	%fd351, %fd303;
	@%p187 bra 	$L__BB5_46;
	abs.f64 	%fd54, %fd303;
	abs.f64 	%fd55, %fd53;
	setp.lt.f64 	%p188, %fd54, %fd55;
	mov.u64 	%rd317, %rd40;
	mov.f64 	%fd351, %fd53;
	@%p188 bra 	$L__BB5_46;
	setp.lt.f64 	%p189, %fd55, %fd54;
	mov.u64 	%rd317, %rd269;
	mov.f64 	%fd351, %fd303;
	@%p189 bra 	$L__BB5_46;
	setp.lt.s64 	%p190, %rd269, %rd40;
	min.s64 	%rd317, %rd269, %rd40;
	selp.f64 	%fd351, %fd303, %fd53, %p190;
$L__BB5_46:
	setp.ne.s32 	%p191, %r310, 0;
	@%p191 bra 	$L__BB5_48;
	shr.u32 	%r411, %r5, 1;
	and.b32  	%r412, %r411, 496;
	mov.u32 	%r413, _ZN6thrust24THRUST_300001_SM_1000_NS8cuda_cub4core6detail5shmemE;
	add.s32 	%r414, %r413, %r412;
	st.shared.f64 	[%r414+8], %fd351;
	st.shared.u64 	[%r414+16], %rd317;
$L__BB5_48:
	bar.sync 	0;
	setp.ne.s32 	%p192, %r5, 0;
	@%p192 bra 	$L__BB5_208;
	ld.shared.f64 	%fd58, [_ZN6thrust24THRUST_300001_SM_1000_NS8cuda_cub4core6detail5shmemE+24];
	ld.shared.u64 	%rd43, [_ZN6thrust24THRUST_300001_SM_1000_NS8cuda_cub4core6detail5shmemE+32];
	abs.f64 	%fd59, %fd351;
	abs.f64 	%fd60, %fd58;
	setp.lt.f64 	%p193, %fd59, %fd60;
	mov.u64 	%rd271, %rd43;
	mov.f64 	%fd305, %fd58;
	@%p193 bra 	$L__BB5_52;
	setp.lt.f64 	%p194, %fd60, %fd59;
	mov.u64 	%rd271, %rd317;
	mov.f64 	%fd305, %fd351;
	@%p194 bra 	$L__BB5_52;
	setp.lt.s64 	%p195, %rd317, %rd43;
	min.s64 	%rd271, %rd317, %rd43;
	selp.f64 	%fd305, %fd351, %fd58, %p195;
$L__BB5_52:
	ld.shared.f64 	%fd63, [_ZN6thrust24THRUST_300001_SM_1000_NS8cuda_cub4core6detail5shmemE+40];
	ld.shared.u64 	%rd46, [_ZN6thrust24THRUST_300001_SM_1000_NS8cuda_cub4core6detail5shmemE+48];
	abs.f64 	%fd64, %fd305;
	abs.f64 	%fd65, %fd63;
	setp.lt.f64 	%p196, %fd64, %fd65;
	mov.u64 	%rd272, %rd46;
	mov.f64 	%fd306, %fd63;
	@%p196 bra 	$L__BB5_55;
	setp.lt.f64 	%p197, %fd65, %fd64;
	mov.u64 	%rd272, %rd271;
	mov.f64 	%fd306, %fd305;
	@%p197 bra 	$L__BB5_55;
	setp.lt.s64 	%p198, %rd271, %rd46;
	min.s64 	%rd272, %rd271, %rd46;
	selp.f64 	%fd306, %fd305, %fd63, %p198;
$L__BB5_55:
	ld.shared.f64 	%fd68, [_ZN6thrust24THRUST_300001_SM_1000_NS8cuda_cub4core6detail5shmemE+56];
	ld.shared.u64 	%rd49, [_ZN6thrust24THRUST_300001_SM_1000_NS8cuda_cub4core6detail5shmemE+64];
	abs.f64 	%fd69, %fd306;
	abs.f64 	%fd70, %fd68;
	setp.lt.f64 	%p199, %fd69, %fd70;
	mov.u64 	%rd273, %rd49;
	mov.f64 	%fd307, %fd68;
	@%p199 bra 	$L__BB5_58;
	setp.lt.f64 	%p200, %fd70, %fd69;
	mov.u64 	%rd273, %rd272;
	mov.f64 	%fd307, %fd306;
	@%p200 bra 	$L__BB5_58;
	setp.lt.s64 	%p201, %rd272, %rd49;
	min.s64 	%rd273, %rd272, %rd49;
	selp.f64 	%fd307, %fd306, %fd68, %p201;
$L__BB5_58:
	ld.shared.f64 	%fd73, [_ZN6thrust24THRUST_300001_SM_1000_NS8cuda_cub4core6detail5shmemE+72];
	ld.shared.u64 	%rd52, [_ZN6thrust24THRUST_300001_SM_1000_NS8cuda_cub4core6detail5shmemE+80];
	abs.f64 	%fd74, %fd307;
	abs.f64 	%fd75, %fd73;
	setp.lt.f64 	%p202, %fd74, %fd75;
	mov.u64 	%rd274, %rd52;
	mov.f64 	%fd308, %fd73;
	@%p202 bra 	$L__BB5_61;
	setp.lt.f64 	%p203, %fd75, %fd74;
	mov.u64 	%rd274, %rd273;
	mov.f64 	%fd308, %fd307;
	@%p203 bra 	$L__BB5_61;
	setp.lt.s64 	%p204, %rd273, %rd52;
	min.s64 	%rd274, %rd273, %rd52;
	selp.f64 	%fd308, %fd307, %fd73, %p204;
$L__BB5_61:
	ld.shared.f64 	%fd78, [_ZN6thrust24THRUST_300001_SM_1000_NS8cuda_cub4core6detail5shmemE+88];
	ld.shared.u64 	%rd55, [_ZN6thrust24THRUST_300001_SM_1000_NS8cuda_cub4core6detail5shmemE+96];
	abs.f64 	%fd79, %fd308;
	abs.f64 	%fd80, %fd78;
	setp.lt.f64 	%p205, %fd79, %fd80;
	mov.u64 	%rd275, %rd55;
	mov.f64 	%fd309, %fd78;
	@%p205 bra 	$L__BB5_64;
	setp.lt.f64 	%p206, %fd80, %fd79;
	mov.u64 	%rd275, %rd274;
	mov.f64 	%fd309, %fd308;
	@%p206 bra 	$L__BB5_64;
	setp.lt.s64 	%p207, %rd274, %rd55;
	min.s64 	%rd275, %rd274, %rd55;
	selp.f64 	%fd309, %fd308, %fd78, %p207;
$L__BB5_64:
	ld.shared.f64 	%fd83, [_ZN6thrust24THRUST_300001_SM_1000_NS8cuda_cub4core6detail5shmemE+104];
	ld.shared.u64 	%rd58, [_ZN6thrust24THRUST_300001_SM_1000_NS8cuda_cub4core6detail5shmemE+112];
	abs.f64 	%fd84, %fd309;
	abs.f64 	%fd85, %fd83;
	setp.lt.f64 	%p208, %fd84, %fd85;
	mov.u64 	%rd276, %rd58;
	mov.f64 	%fd310, %fd83;
	@%p208 bra 	$L__BB5_67;
	setp.lt.f64 	%p209, %fd85, %fd84;
	mov.u64 	%rd276, %rd275;
	mov.f64 	%fd310, %fd309;
	@%p209 bra 	$L__BB5_67;
	setp.lt.s64 	%p210, %rd275, %rd58;
	min.s64 	%rd276, %rd275, %rd58;
	selp.f64 	%fd310, %fd309, %fd83, %p210;
$L__BB5_67:
	ld.shared.f64 	%fd88, [_ZN6thrust24THRUST_300001_SM_1000_NS8cuda_cub4core6detail5shmemE+120];
	ld.shared.u64 	%rd61, [_ZN6thrust24THRUST_300001_SM_1000_NS8cuda_cub4core6detail5shmemE+128];
	abs.f64 	%fd89, %fd310;
	abs.f64 	%fd90, %fd88;
	setp.lt.f64 	%p211, %fd89, %fd90;
	mov.u64 	%rd317, %rd61;
	mov.f64 	%fd351, %fd88;
	@%p211 bra 	$L__BB5_208;
	setp.lt.f64 	%p212, %fd90, %fd89;
	mov.u64 	%rd317, %rd276;
	mov.f64 	%fd351, %fd310;
	@%p212 bra 	$L__BB5_208;
	setp.lt.s64 	%p213, %rd276, %rd61;
	min.s64 	%rd317, %rd276, %rd61;
	selp.f64 	%fd351, %fd310, %fd88, %p213;
	bra.uni 	$L__BB5_208;
$L__BB5_70:
	// begin inline asm
	mov.u32 %r197, %laneid;
	// end inline asm
	and.b32  	%r218, %r5, 992;
	add.s32 	%r219, %r218, 32;
	setp.gt.s32 	%p120, %r219, %r4;
	not.b32 	%r220, %r218;
	add.s32 	%r221, %r4, %r220;
	selp.b32 	%r216, %r221, 31, %p120;
	mov.b64 	%rd231, %fd298;
	mov.b64 	{%r199, %r204}, %rd231;
	mov.b32 	%r215, 1;
	mov.b32 	%r217, -1;
	// begin inline asm
	shfl.sync.down.b32 %r198, %r199, %r215, %r216, %r217;
	// end inline asm
	// begin inline asm
	shfl.sync.down.b32 %r203, %r204, %r215, %r216, %r217;
	// end inline asm
	mov.b64 	%rd232, {%r198, %r203};
	mov.b64 	%fd92, %rd232;
	mov.b64 	{%r209, %r214}, %rd264;
	// begin inline asm
	shfl.sync.down.b32 %r208, %r209, %r215, %r216, %r217;
	// end inline asm
	// begin inline asm
	shfl.sync.down.b32 %r213, %r214, %r215, %r216, %r217;
	// end inline asm
	mov.b64 	%rd63, {%r208, %r213};
	setp.ge.s32 	%p121, %r197, %r216;
	mov.u64 	%rd277, %rd264;
	mov.f64 	%fd311, %fd298;
	@%p121 bra 	$L__BB5_74;
	abs.f64 	%fd93, %fd298;
	abs.f64 	%fd94, %fd92;
	setp.lt.f64 	%p122, %fd93, %fd94;
	mov.u64 	%rd277, %rd63;
	mov.f64 	%fd311, %fd92;
	@%p122 bra 	$L__BB5_74;
	setp.lt.f64 	%p123, %fd94, %fd93;
	mov.u64 	%rd277, %rd264;
	mov.f64 	%fd311, %fd298;
	@%p123 bra 	$L__BB5_74;
	setp.lt.s64 	%p124, %rd264, %rd63;
	min.s64 	%rd277, %rd264, %rd63;
	selp.f64 	%fd311, %fd298, %fd92, %p124;
$L__BB5_74:
	mov.b64 	%rd233, %fd311;
	mov.b64 	{%r223, %r228}, %rd233;
	mov.b32 	%r239, 2;
	mov.b32 	%r241, -1;
	// begin inline asm
	shfl.sync.down.b32 %r222, %r223, %r239, %r216, %r241;
	// end inline asm
	// begin inline asm
	shfl.sync.down.b32 %r227, %r228, %r239, %r216, %r241;
	// end inline asm
	mov.b64 	%rd234, {%r222, %r227};
	mov.b64 	%fd97, %rd234;
	mov.b64 	{%r233, %r238}, %rd277;
	// begin inline asm
	shfl.sync.down.b32 %r232, %r233, %r239, %r216, %r241;
	// end inline asm
	// begin inline asm
	shfl.sync.down.b32 %r237, %r238, %r239, %r216, %r241;
	// end inline asm
	mov.b64 	%rd66, {%r232, %r237};
	add.s32 	%r242, %r197, 2;
	setp.gt.s32 	%p125, %r242, %r216;
	mov.u64 	%rd278, %rd277;
	mov.f64 	%fd312, %fd311;
	@%p125 bra 	$L__BB5_78;
	abs.f64 	%fd98, %fd311;
	abs.f64 	%fd99, %fd97;
	setp.lt.f64 	%p126, %fd98, %fd99;
	mov.u64 	%rd278, %rd66;
	mov.f64 	%fd312, %fd97;
	@%p126 bra 	$L__BB5_78;
	setp.lt.f64 	%p127, %fd99, %fd98;
	mov.u64 	%rd278, %rd277;
	mov.f64 	%fd312, %fd311;
	@%p127 bra 	$L__BB5_78;
	setp.lt.s64 	%p128, %rd277, %rd66;
	min.s64 	%rd278, %rd277, %rd66;
	selp.f64 	%fd312, %fd311, %fd97, %p128;
$L__BB5_78:
	mov.b64 	%rd235, %fd312;
	mov.b64 	{%r244, %r249}, %rd235;
	mov.b32 	%r260, 4;
	mov.b32 	%r262, -1;
	// begin inline asm
	shfl.sync.down.b32 %r243, %r244, %r260, %r216, %r262;
	// end inline asm
	// begin inline asm
	shfl.sync.down.b32 %r248, %r249, %r260, %r216, %r262;
	// end inline asm
	mov.b64 	%rd236, {%r243, %r248};
	mov.b64 	%fd102, %rd236;
	mov.b64 	{%r254, %r259}, %rd278;
	// begin inline asm
	shfl.sync.down.b32 %r253, %r254, %r260, %r216, %r262;
	// end inline asm
	// begin inline asm
	shfl.sync.down.b32 %r258, %r259, %r260, %r216, %r262;
	// end inline asm
	mov.b64 	%rd69, {%r253, %r258};
	add.s32 	%r263, %r197, 4;
	setp.gt.s32 	%p129, %r263, %r216;
	mov.u64 	%rd279, %rd278;
	mov.f64 	%fd313, %fd312;
	@%p129 bra 	$L__BB5_82;
	abs.f64 	%fd103, %fd312;
	abs.f64 	%fd104, %fd102;
	setp.lt.f64 	%p130, %fd103, %fd104;
	mov.u64 	%rd279, %rd69;
	mov.f64 	%fd313, %fd102;
	@%p130 bra 	$L__BB5_82;
	setp.lt.f64 	%p131, %fd104, %fd103;
	mov.u64 	%rd279, %rd278;
	mov.f64 	%fd313, %fd312;
	@%p131 bra 	$L__BB5_82;
	setp.lt.s64 	%p132, %rd278, %rd69;
	min.s64 	%rd279, %rd278, %rd69;
	selp.f64 	%fd313, %fd312, %fd102, %p132;
$L__BB5_82:
	mov.b64 	%rd237, %fd313;
	mov.b64 	{%r265, %r270}, %rd237;
	mov.b32 	%r281, 8;
	mov.b32 	%r283, -1;
	// begin inline asm
	shfl.sync.down.b32 %r264, %r265, %r281, %r216, %r283;
	// end inline asm
	// begin inline asm
	shfl.sync.down.b32 %r269, %r270, %r281, %r216, %r283;
	// end inline asm
	mov.b64 	%rd238, {%r264, %r269};
	mov.b64 	%fd107, %rd238;
	mov.b64 	{%r275, %r280}, %rd279;
	// begin inline asm
	shfl.sync.down.b32 %r274, %r275, %r281, %r216, %r283;
	// end inline asm
	// begin inline asm
	shfl.sync.down.b32 %r279, %r280, %r281, %r216, %r283;
	// end inline asm
	mov.b64 	%rd72, {%r274, %r279};
	add.s32 	%r284, %r197, 8;
	setp.gt.s32 	%p133, %r284, %r216;
	mov.u64 	%rd280, %rd279;
	mov.f64 	%fd314, %fd313;
	@%p133 bra 	$L__BB5_86;
	abs.f64 	%fd108, %fd313;
	abs.f64 	%fd109, %fd107;
	setp.lt.f64 	%p134, %fd108, %fd109;
	mov.u64 	%rd280, %rd72;
	mov.f64 	%fd314, %fd107;
	@%p134 bra 	$L__BB5_86;
	setp.lt.f64 	%p135, %fd109, %fd108;
	mov.u64 	%rd280, %rd279;
	mov.f64 	%fd314, %fd313;
	@%p135 bra 	$L__BB5_86;
	setp.lt.s64 	%p136, %rd279, %rd72;
	min.s64 	%rd280, %rd279, %rd72;
	selp.f64 	%fd314, %fd313, %fd107, %p136;
$L__BB5_86:
	mov.b64 	%rd239, %fd314;
	mov.b64 	{%r286, %r291}, %rd239;
	mov.b32 	%r302, 16;
	mov.b32 	%r304, -1;
	// begin inline asm
	shfl.sync.down.b32 %r285, %r286, %r302, %r216, %r304;
	// end inline asm
	// begin inline asm
	shfl.sync.down.b32 %r290, %r291, %r302, %r216, %r304;
	// end inline asm
	mov.b64 	%rd240, {%r285, %r290};
	mov.b64 	%fd112, %rd240;
	mov.b64 	{%r296, %r301}, %rd280;
	// begin inline asm
	shfl.sync.down.b32 %r295, %r296, %r302, %r216, %r304;
	// end inline asm
	// begin inline asm
	shfl.sync.down.b32 %r300, %r301, %r302, %r216, %r304;
	// end inline asm
	mov.b64 	%rd75, {%r295, %r300};
	add.s32 	%r305, %r197, 16;
	setp.gt.s32 	%p137, %r305, %r216;
	mov.u64 	%rd317, %rd280;
	mov.f64 	%fd351, %fd314;
	@%p137 bra 	$L__BB5_90;
	abs.f64 	%fd113, %fd314;
	abs.f64 	%fd114, %fd112;
	setp.lt.f64 	%p138, %fd113, %fd114;
	mov.u64 	%rd317, %rd75;
	mov.f64 	%fd351, %fd112;
	@%p138 bra 	$L__BB5_90;
	setp.lt.f64 	%p139, %fd114, %fd113;
	mov.u64 	%rd317, %rd280;
	mov.f64 	%fd351, %fd314;
	@%p139 bra 	$L__BB5_90;
	setp.lt.s64 	%p140, %rd280, %rd75;
	min.s64 	%rd317, %rd280, %rd75;
	selp.f64 	%fd351, %fd314, %fd112, %p140;
$L__BB5_90:
	setp.ne.s32 	%p141, %r197, 0;
	@%p141 bra 	$L__BB5_92;
	shr.u32 	%r306, %r5, 1;
	and.b32  	%r307, %r306, 496;
	mov.u32 	%r308, _ZN6thrust24THRUST_300001_SM_1000_NS8cuda_cub4core6detail5shmemE;
	add.s32 	%r309, %r308, %r307;
	st.shared.f64 	[%r309+8], %fd351;
	st.shared.u64 	[%r309+16], %rd317;
$L__BB5_92:
	bar.sync 	0;
	setp.ne.s32 	%p142, %r5, 0;
	@%p142 bra 	$L__BB5_208;
	setp.lt.s32 	%p143, %r4, 33;
	mov.f64 	%fd316, %fd351;
	mov.u64 	%rd282, %rd317;
	@%p143 bra 	$L__BB5_97;
	ld.shared.f64 	%fd117, [_ZN6thrust24THRUST_300001_SM_1000_NS8cuda_cub4core6detail5shmemE+24];
	ld.shared.u64 	%rd78, [_ZN6thrust24THRUST_300001_SM_1000_NS8cuda_cub4core6detail5shmemE+32];
	abs.f64 	%fd118, %fd351;
	abs.f64 	%fd119, %fd117;
	setp.lt.f64 	%p144, %fd118, %fd119;
	mov.f64 	%fd316, %fd117;
	mov.u64 	%rd282, %rd78;
	@%p144 bra 	$L__BB5_97;
	setp.lt.f64 	%p145, %fd119, %fd118;
	mov.f64 	%fd316, %fd351;
	mov.u64 	%rd282, %rd317;
	@%p145 bra 	$L__BB5_97;
	setp.lt.s64 	%p146, %rd317, %rd78;
	min.s64 	%rd282, %rd317, %rd78;
	selp.f64 	%fd316, %fd351, %fd117, %p146;
$L__BB5_97:
	setp.lt.s32 	%p147, %r4, 65;
	mov.f64 	%fd317, %fd316;
	mov.u64 	%rd283, %rd282;
	@%p147 bra 	$L__BB5_101;
	ld.shared.f64 	%fd122, [_ZN6thrust24THRUST_300001_SM_1000_NS8cuda_cub4core6detail5shmemE+40];
	ld.shared.u64 	%rd81, [_ZN6thrust24THRUST_300001_SM_1000_NS8cuda_cub4core6detail5shmemE+48];
	abs.f64 	%fd123, %fd316;
	abs.f64 	%fd124, %fd122;
	setp.lt.f64 	%p148, %fd123, %fd124;
	mov.f64 	%fd317, %fd122;
	mov.u64 	%rd283, %rd81;
	@%p148 bra 	$L__BB5_101;
	setp.lt.f64 	%p149, %fd124, %fd123;
	mov.f64 	%fd317, %fd316;
	mov.u64 	%rd283, %rd282;
	@%p149 bra 	$L__BB5_101;
	setp.lt.s64 	%p150, %rd282, %rd81;
	selp.f64 	%fd317, %fd316, %fd122, %p150;
	min.s64 	%rd283, %rd282, %rd81;
$L__BB5_101:
	setp.lt.s32 	%p151, %r4, 97;
	mov.f64 	%fd318, %fd317;
	mov.u64 	%rd284, %rd283;
	@%p151 bra 	$L__BB5_105;
	ld.shared.f64 	%fd127, [_ZN6thrust24THRUST_300001_SM_1000_NS8cuda_cub4core6detail5shmemE+56];
	ld.shared.u64 	%rd84, [_ZN6thrust24THRUST_300001_SM_1000_NS8cuda_cub4core6detail5shmemE+64];
	abs.f64 	%fd128, %fd317;
	abs.f64 	%fd129, %fd127;
	setp.lt.f64 	%p152, %fd128, %fd129;
	mov.f64 	%fd318, %fd127;
	mov.u64 	%rd284, %rd84;
	@%p152 bra 	$L__BB5_105;
	setp.lt.f64 	%p153, %fd129, %fd128;
	mov.f64 	%fd318, %fd317;
	mov.u64 	%rd284, %rd283;
	@%p153 bra 	$L__BB5_105;
	setp.lt.s64 	%p154, %rd283, %rd84;
	selp.f64 	%fd318, %fd317, %fd127, %p154;
	min.s64 	%rd284, %rd283, %rd84;
$L__BB5_105:
	setp.lt.s32 	%p155, %r4, 129;
	mov.f64 	%fd319, %fd318;
	mov.u64 	%rd285, %rd284;
	@%p155 bra 	$L__BB5_109;
	ld.shared.f64 	%fd132, [_ZN6thrust24THRUST_300001_SM_1000_NS8cuda_cub4core6detail5shmemE+72];
	ld.shared.u64 	%rd87, [_ZN6thrust24THRUST_300001_SM_1000_NS8cuda_cub4core6detail5shmemE+80];
	abs.f64 	%fd133, %fd318;
	abs.f64 	%fd134, %fd132;
	setp.lt.f64 	%p156, %fd133, %fd134;
	mov.f64 	%fd319, %fd132;
	mov.u64 	%rd285, %rd87;
	@%p156 bra 	$L__BB5_109;
	setp.lt.f64 	%p157, %fd134, %fd133;
	mov.f64 	%fd319, %fd318;
	mov.u64 	%rd285, %rd284;
	@%p157 bra 	$L__BB5_109;
	setp.lt.s64 	%p158, %rd284, %rd87;
	selp.f64 	%fd319, %fd318, %fd132, %p158;
	min.s64 	%rd285, %rd284, %rd87;
$L__BB5_109:
	setp.lt.s32 	%p159, %r4, 161;
	mov.f64 	%fd320, %fd319;
	mov.u64 	%rd286, %rd285;
	@%p159 bra 	$L__BB5_113;
	ld.shared.f64 	%fd137, [_ZN6thrust24THRUST_300001_SM_1000_NS8cuda_cub4core6detail5shmemE+88];
	ld.shared.u64 	%rd90, [_ZN6thrust24THRUST_300001_SM_1000_NS8cuda_cub4core6detail5shmemE+96];
	abs.f64 	%fd138, %fd319;
	abs.f64 	%fd139, %fd137;
	setp.lt.f64 	%p160, %fd138, %fd139;
	mov.f64 	%fd320, %fd137;
	mov.u64 	%rd286, %rd90;
	@%p160 bra 	$L__BB5_113;
	setp.lt.f64 	%p161, %fd139, %fd138;
	mov.f64 	%fd320, %fd319;
	mov.u64 	%rd286, %rd285;
	@%p161 bra 	$L__BB5_113;
	setp.lt.s64 	%p162, %rd285, %rd90;
	selp.f64 	%fd320, %fd319, %fd137, %p162;
	min.s64 	%rd286, %rd285, %rd90;
$L__BB5_113:
	setp.lt.s32 	%p163, %r4, 193;
	mov.f64 	%fd321, %fd320;
	mov.u64 	%rd287, %rd286;
	@%p163 bra 	$L__BB5_117;
	ld.shared.f64 	%fd142, [_ZN6thrust24THRUST_300001_SM_1000_NS8cuda_cub4core6detail5shmemE+104];
	ld.shared.u64 	%rd93, [_ZN6thrust24THRUST_300001_SM_1000_NS8cuda_cub4core6detail5shmemE+112];
	abs.f64 	%fd143, %fd320;
	abs.f64 	%fd144, %fd142;
	setp.lt.f64 	%p164, %fd143, %fd144;
	mov.f64 	%fd321, %fd142;
	mov.u64 	%rd287, %rd93;
	@%p164 bra 	$L__BB5_117;
	setp.lt.f64 	%p165, %fd144, %fd143;
	mov.f64 	%fd321, %fd320;
	mov.u64 	%rd287, %rd286;
	@%p165 bra 	$L__BB5_117;
	setp.lt.s64 	%p166, %rd286, %rd93;
	selp.f64 	%fd321, %fd320, %fd142, %p166;
	min.s64 	%rd287, %rd286, %rd93;
$L__BB5_117:
	setp.lt.s32 	%p167, %r4, 225;
	mov.u64 	%rd317, %rd287;
	mov.f64 	%fd351, %fd321;
	@%p167 bra 	$L__BB5_208;
	ld.shared.f64 	%fd147, [_ZN6thrust24THRUST_300001_SM_1000_NS8cuda_cub4core6detail5shmemE+120];
	ld.shared.u64 	%rd96, [_ZN6thrust24THRUST_300001_SM_1000_NS8cuda_cub4core6detail5shmemE+128];
	abs.f64 	%fd148, %fd321;
	abs.f64 	%fd149, %fd147;
	setp.lt.f64 	%p168, %fd148, %fd149;
	mov.u64 	%rd317, %rd96;
	mov.f64 	%fd351, %fd147;
	@%p168 bra 	$L__BB5_208;
	setp.lt.f64 	%p169, %fd149, %fd148;
	mov.u64 	%rd317, %rd287;
	mov.f64 	%fd351, %fd321;
	@%p169 bra 	$L__BB5_208;
	setp.lt.s64 	%p170, %rd287, %rd96;
	selp.f64 	%fd351, %fd321, %fd147, %p170;
	min.s64 	%rd317, %rd287, %rd96;
	bra.uni 	$L__BB5_208;
$L__BB5_121:
	mov.u32 	%r35, %tid.x;
	cvt.s64.s32 	%rd183, %r2;
	add.s64 	%rd98, %rd3, %rd183;
	cvt.u64.u32 	%rd99, %r35;
	add.s64 	%rd184, %rd99, %rd183;
	shl.b64 	%rd185, %rd184, 3;
	add.s64 	%rd186, %rd2, %rd185;
	ld.global.f64 	%fd274, [%rd186];
	add.s32 	%r69, %r35, 256;
	cvt.u64.u32 	%rd187, %r69;
	ld.global.f64 	%fd275, [%rd186+2048];
	add.s32 	%r70, %r35, 512;
	cvt.u64.u32 	%rd188, %r70;
	ld.global.f64 	%fd276, [%rd186+4096];
	add.s32 	%r71, %r35, 768;
	cvt.u64.u32 	%rd189, %r71;
	ld.global.f64 	%fd277, [%rd186+6144];
	or.b32  	%r72, %r35, 1024;
	cvt.u64.u32 	%rd100, %r72;
	add.s64 	%rd305, %rd98, %rd100;
	ld.global.f64 	%fd339, [%rd186+8192];
	abs.f64 	%fd278, %fd274;
	abs.f64 	%fd279, %fd275;
	setp.geu.f64 	%p2, %fd278, %fd279;
	selp.f64 	%fd280, %fd274, %fd275, %p2;
	selp.b64 	%rd190, %rd99, %rd187, %p2;
	abs.f64 	%fd281, %fd280;
	abs.f64 	%fd282, %fd276;
	setp.geu.f64 	%p3, %fd281, %fd282;
	selp.f64 	%fd283, %fd280, %fd276, %p3;
	selp.b64 	%rd191, %rd190, %rd188, %p3;
	abs.f64 	%fd284, %fd283;
	abs.f64 	%fd285, %fd277;
	setp.geu.f64 	%p4, %fd284, %fd285;
	selp.f64 	%fd152, %fd283, %fd277, %p4;
	selp.b64 	%rd102, %rd191, %rd189, %p4;
	abs.f64 	%fd153, %fd152;
	abs.f64 	%fd154, %fd339;
	setp.lt.f64 	%p5, %fd153, %fd154;
	@%p5 bra 	$L__BB5_123;
	setp.lt.f64 	%p6, %fd154, %fd153;
	setp.lt.u64 	%p7, %rd102, %rd100;
	or.pred  	%p8, %p6, %p7;
	selp.f64 	%fd339, %fd152, %fd339, %p8;
	add.s64 	%rd194, %rd98, %rd102;
	selp.b64 	%rd305, %rd194, %rd305, %p8;
$L__BB5_123:
	setp.le.s32 	%p9, %r66, %r3;
	@%p9 bra 	$L__BB5_164;
	setp.ne.s32 	%p10, %r35, 0;
	@%p10 bra 	$L__BB5_126;
	atom.global.add.u32 	%r73, [%rd1+4], 1280;
	add.s32 	%r74, %r73, %r3;
	st.shared.u32 	[_ZN6thrust24THRUST_300001_SM_1000_NS8cuda_cub4core6detail5shmemE+152], %r74;
$L__BB5_126:
	bar.sync 	0;
	ld.shared.u32 	%r427, [_ZN6thrust24THRUST_300001_SM_1000_NS8cuda_cub4core6detail5shmemE+152];
	add.s32 	%r75, %r427, 1280;
	setp.gt.s32 	%p11, %r75, %r66;
	@%p11 bra 	$L__BB5_141;
	mov.f64 	%fd323, %fd339;
	mov.u64 	%rd289, %rd305;
$L__BB5_128:
	cvt.s64.s32 	%rd195, %r427;
	add.s64 	%rd196, %rd99, %rd195;
	shl.b64 	%rd197, %rd196, 3;
	add.s64 	%rd198, %rd2, %rd197;
	add.s64 	%rd290, %rd196, %rd3;
	ld.global.f64 	%fd324, [%rd198];
	add.s64 	%rd291, %rd290, 256;
	ld.global.f64 	%fd325, [%rd198+2048];
	add.s64 	%rd292, %rd290, 512;
	ld.global.f64 	%fd326, [%rd198+4096];
	add.s64 	%rd293, %rd290, 768;
	ld.global.f64 	%fd327, [%rd198+6144];
	add.s64 	%rd305, %rd290, 1024;
	ld.global.f64 	%fd339, [%rd198+8192];
	abs.f64 	%fd163, %fd323;
	abs.f64 	%fd164, %fd324;
	setp.lt.f64 	%p12, %fd163, %fd164;
	@%p12 bra 	$L__BB5_130;
	setp.lt.f64 	%p13, %fd164, %fd163;
	setp.lt.s64 	%p14, %rd289, %rd290;
	or.pred  	%p15, %p13, %p14;
	selp.f64 	%fd324, %fd323, %fd324, %p15;
	selp.b64 	%rd290, %rd289, %rd290, %p15;
$L__BB5_130:
	abs.f64 	%fd167, %fd324;
	abs.f64 	%fd168, %fd325;
	setp.lt.f64 	%p16, %fd167, %fd168;
	@%p16 bra 	$L__BB5_132;
	setp.lt.f64 	%p17, %fd168, %fd167;
	setp.lt.s64 	%p18, %rd290, %rd291;
	or.pred  	%p19, %p17, %p18;
	selp.f64 	%fd325, %fd324, %fd325, %p19;
	selp.b64 	%rd291, %rd290, %rd291, %p19;
$L__BB5_132:
	abs.f64 	%fd171, %fd325;
	abs.f64 	%fd172, %fd326;
	setp.lt.f64 	%p20, %fd171, %fd172;
	@%p20 bra 	$L__BB5_134;
	setp.lt.f64 	%p21, %fd172, %fd171;
	setp.lt.s64 	%p22, %rd291, %rd292;
	or.pred  	%p23, %p21, %p22;
	selp.f64 	%fd326, %fd325, %fd326, %p23;
	selp.b64 	%rd292, %rd291, %rd292, %p23;
$L__BB5_134:
	abs.f64 	%fd175, %fd326;
	abs.f64 	%fd176, %fd327;
	setp.lt.f64 	%p24, %fd175, %fd176;
	@%p24 bra 	$L__BB5_136;
	setp.lt.f64 	%p25, %fd176, %fd175;
	setp.lt.s64 	%p26, %rd292, %rd293;
	or.pred  	%p27, %p25, %p26;
	selp.f64 	%fd327, %fd326, %fd327, %p27;
	selp.b64 	%rd293, %rd292, %rd293, %p27;
$L__BB5_136:
	abs.f64 	%fd179, %fd327;
	abs.f64 	%fd180, %fd339;
	setp.lt.f64 	%p28, %fd179, %fd180;
	@%p28 bra 	$L__BB5_138;
	setp.lt.f64 	%p29, %fd180, %fd179;
	setp.lt.s64 	%p30, %rd293, %rd305;
	or.pred  	%p31, %p29, %p30;
	selp.f64 	%fd339, %fd327, %fd339, %p31;
	selp.b64 	%rd305, %rd293, %rd305, %p31;
$L__BB5_138:
	setp.ne.s32 	%p32, %r35, 0;
	bar.sync 	0;
	@%p32 bra 	$L__BB5_140;
	atom.global.add.u32 	%r76, [%rd1+4], 1280;
	add.s32 	%r77, %r76, %r3;
	st.shared.u32 	[_ZN6thrust24THRUST_300001_SM_1000_NS8cuda_cub4core6detail5shmemE+152], %r77;
$L__BB5_140:
	bar.sync 	0;
	ld.shared.u32 	%r427, [_ZN6thrust24THRUST_300001_SM_1000_NS8cuda_cub4core6detail5shmemE+152];
	add.s32 	%r78, %r427, 1280;
	setp.le.s32 	%p33, %r78, %r66;
	mov.f64 	%fd323, %fd339;
	mov.u64 	%rd289, %rd305;
	@%p33 bra 	$L__BB5_128;
$L__BB5_141:
	setp.le.s32 	%p34, %r66, %r427;
	@%p34 bra 	$L__BB5_164;
	sub.s32 	%r40, %r66, %r427;
	setp.ge.s32 	%p35, %r35, %r40;
	@%p35 bra 	$L__BB5_164;
	not.b32 	%r79, %r35;
	add.s32 	%r80, %r66, %r79;
	sub.s32 	%r41, %r80, %r427;
	and.b32  	%r81, %r41, 768;
	setp.eq.s32 	%p36, %r81, 768;
	mov.u32 	%r431, %r35;
	@%p36 bra 	$L__BB5_149;
	add.s32 	%r429, %r35, %r427;
	shr.u32 	%r82, %r41, 8;
	add.s32 	%r83, %r82, 1;
	and.b32  	%r84, %r83, 3;
	neg.s32 	%r428, %r84;
	mov.u32 	%r431, %r35;
$L__BB5_145:
	.pragma "nounroll";
	mov.u64 	%rd122, %rd305;
	mov.f64 	%fd184, %fd339;
	cvt.s64.s32 	%rd200, %r429;
	add.s64 	%rd123, %rd3, %rd200;
	mul.wide.s32 	%rd201, %r429, 8;
	add.s64 	%rd202, %rd2, %rd201;
	ld.global.f64 	%fd185, [%rd202];
	abs.f64 	%fd186, %fd184;
	abs.f64 	%fd187, %fd185;
	setp.lt.f64 	%p37, %fd186, %fd187;
	mov.f64 	%fd339, %fd185;
	mov.u64 	%rd305, %rd123;
	@%p37 bra 	$L__BB5_148;
	setp.lt.f64 	%p38, %fd187, %fd186;
	mov.f64 	%fd339, %fd184;
	mov.u64 	%rd305, %rd122;
	@%p38 bra 	$L__BB5_148;
	setp.lt.s64 	%p39, %rd122, %rd123;
	selp.f64 	%fd339, %fd184, %fd185, %p39;
	min.s64 	%rd305, %rd122, %rd123;
$L__BB5_148:
	add.s32 	%r431, %r431, 256;
	add.s32 	%r429, %r429, 256;
	add.s32 	%r428, %r428, 1;
	setp.ne.s32 	%p40, %r428, 0;
	@%p40 bra 	$L__BB5_145;
$L__BB5_149:
	setp.lt.u32 	%p41, %r41, 768;
	@%p41 bra 	$L__BB5_164;
	add.s32 	%r432, %r431, %r427;
	add.s32 	%r435, %r432, 256;
	add.s32 	%r434, %r432, 512;
	add.s32 	%r433, %r432, 768;
	add.s64 	%rd128, %rd2, 4096;
$L__BB5_151:
	cvt.s64.s32 	%rd203, %r435;
	add.s64 	%rd130, %rd3, %rd203;
	cvt.s64.s32 	%rd204, %r434;
	add.s64 	%rd131, %rd3, %rd204;
	cvt.s64.s32 	%rd205, %r433;
	add.s64 	%rd132, %rd3, %rd205;
	cvt.s64.s32 	%rd206, %r432;
	mul.wide.s32 	%rd207, %r432, 8;
	add.s64 	%rd133, %rd128, %rd207;
	add.s64 	%rd134, %rd3, %rd206;
	ld.global.f64 	%fd193, [%rd133+-4096];
	abs.f64 	%fd194, %fd339;
	abs.f64 	%fd195, %fd193;
	setp.lt.f64 	%p42, %fd194, %fd195;
	mov.f64 	%fd335, %fd193;
	mov.u64 	%rd301, %rd134;
	@%p42 bra 	$L__BB5_154;
	setp.lt.f64 	%p43, %fd195, %fd194;
	mov.f64 	%fd335, %fd339;
	mov.u64 	%rd301, %rd305;
	@%p43 bra 	$L__BB5_154;
	setp.lt.s64 	%p44, %rd305, %rd134;
	selp.f64 	%fd335, %fd339, %fd193, %p44;
	min.s64 	%rd301, %rd305, %rd134;
$L__BB5_154:
	ld.global.f64 	%fd198, [%rd133+-2048];
	abs.f64 	%fd199, %fd335;
	abs.f64 	%fd200, %fd198;
	setp.lt.f64 	%p45, %fd199, %fd200;
	mov.f64 	%fd336, %fd198;
	mov.u64 	%rd302, %rd130;
	@%p45 bra 	$L__BB5_157;
	setp.lt.f64 	%p46, %fd200, %fd199;
	mov.f64 	%fd336, %fd335;
	mov.u64 	%rd302, %rd301;
	@%p46 bra 	$L__BB5_157;
	setp.lt.s64 	%p47, %rd301, %rd130;
	selp.f64 	%fd336, %fd335, %fd198, %p47;
	min.s64 	%rd302, %rd301, %rd130;
$L__BB5_157:
	ld.global.f64 	%fd203, [%rd133];
	abs.f64 	%fd204, %fd336;
	abs.f64 	%fd205, %fd203;
	setp.lt.f64 	%p48, %fd204, %fd205;
	mov.f64 	%fd337, %fd203;
	mov.u64 	%rd303, %rd131;
	@%p48 bra 	$L__BB5_160;
	setp.lt.f64 	%p49, %fd205, %fd204;
	mov.f64 	%fd337, %fd336;
	mov.u64 	%rd303, %rd302;
	@%p49 bra 	$L__BB5_160;
	setp.lt.s64 	%p50, %rd302, %rd131;
	selp.f64 	%fd337, %fd336, %fd203, %p50;
	min.s64 	%rd303, %rd302, %rd131;
$L__BB5_160:
	ld.global.f64 	%fd208, [%rd133+2048];
	abs.f64 	%fd209, %fd337;
	abs.f64 	%fd210, %fd208;
	setp.lt.f64 	%p51, %fd209, %fd210;
	mov.f64 	%fd339, %fd208;
	mov.u64 	%rd305, %rd132;
	@%p51 bra 	$L__BB5_163;
	setp.lt.f64 	%p52, %fd210, %fd209;
	mov.f64 	%fd339, %fd337;
	mov.u64 	%rd305, %rd303;
	@%p52 bra 	$L__BB5_163;
	setp.lt.s64 	%p53, %rd303, %rd132;
	selp.f64 	%fd339, %fd337, %fd208, %p53;
	min.s64 	%rd305, %rd303, %rd132;
$L__BB5_163:
	add.s32 	%r431, %r431, 1024;
	add.s32 	%r435, %r435, 1024;
	add.s32 	%r434, %r434, 1024;
	add.s32 	%r433, %r433, 1024;
	add.s32 	%r432, %r432, 1024;
	setp.lt.s32 	%p54, %r431, %r40;
	@%p54 bra 	$L__BB5_151;
$L__BB5_164:
	// begin inline asm
	mov.u32 %r85, %laneid;
	// end inline asm
	mov.b64 	%rd208, %fd339;
	mov.b64 	{%r87, %r92}, %rd208;
	mov.b32 	%r103, 1;
	mov.b32 	%r104, 31;
	mov.b32 	%r105, -1;
	// begin inline asm
	shfl.sync.down.b32 %r86, %r87, %r103, %r104, %r105;
	// end inline asm
	// begin inline asm
	shfl.sync.down.b32 %r91, %r92, %r103, %r104, %r105;
	// end inline asm
	mov.b64 	%rd209, {%r86, %r91};
	mov.b64 	%fd214, %rd209;
	mov.b64 	{%r97, %r102}, %rd305;
	// begin inline asm
	shfl.sync.down.b32 %r96, %r97, %r103, %r104, %r105;
	// end inline asm
	// begin inline asm
	shfl.sync.down.b32 %r101, %r102, %r103, %r104, %r105;
	// end inline asm
	mov.b64 	%rd144, {%r96, %r101};
	setp.gt.s32 	%p55, %r85, 30;
	mov.f64 	%fd340, %fd339;
	mov.u64 	%rd306, %rd305;
	@%p55 bra 	$L__BB5_168;
	abs.f64 	%fd215, %fd339;
	abs.f64 	%fd216, %fd214;
	setp.lt.f64 	%p56, %fd215, %fd216;
	mov.f64 	%fd340, %fd214;
	mov.u64 	%rd306, %rd144;
	@%p56 bra 	$L__BB5_168;
	setp.lt.f64 	%p57, %fd216, %fd215;
	mov.f64 	%fd340, %fd339;
	mov.u64 	%rd306, %rd305;
	@%p57 bra 	$L__BB5_168;
	setp.lt.s64 	%p58, %rd305, %rd144;
	selp.f64 	%fd340, %fd339, %fd214, %p58;
	min.s64 	%rd306, %rd305, %rd144;
$L__BB5_168:
	mov.b64 	%rd210, %fd340;
	mov.b64 	{%r107, %r112}, %rd210;
	mov.b32 	%r123, 2;
	mov.b32 	%r124, 31;
	mov.b32 	%r125, -1;
	// begin inline asm
	shfl.sync.down.b32 %r106, %r107, %r123, %r124, %r125;
	// end inline asm
	// begin inline asm
	shfl.sync.down.b32 %r111, %r112, %r123, %r124, %r125;
	// end inline asm
	mov.b64 	%rd211, {%r106, %r111};
	mov.b64 	%fd219, %rd211;
	mov.b64 	{%r117, %r122}, %rd306;
	// begin inline asm
	shfl.sync.down.b32 %r116, %r117, %r123, %r124, %r125;
	// end inline asm
	// begin inline asm
	shfl.sync.down.b32 %r121, %r122, %r123, %r124, %r125;
	// end inline asm
	mov.b64 	%rd147, {%r116, %r121};
	setp.gt.s32 	%p59, %r85, 29;
	mov.f64 	%fd341, %fd340;
	mov.u64 	%rd307, %rd306;
	@%p59 bra 	$L__BB5_172;
	abs.f64 	%fd220, %fd340;
	abs.f64 	%fd221, %fd219;
	setp.lt.f64 	%p60, %fd220, %fd221;
	mov.f64 	%fd341, %fd219;
	mov.u64 	%rd307, %rd147;
	@%p60 bra 	$L__BB5_172;
	setp.lt.f64 	%p61, %fd221, %fd220;
	mov.f64 	%fd341, %fd340;
	mov.u64 	%rd307, %rd306;
	@%p61 bra 	$L__BB5_172;
	setp.lt.s64 	%p62, %rd306, %rd147;
	selp.f64 	%fd341, %fd340, %fd219, %p62;
	min.s64 	%rd307, %rd306, %rd147;
$L__BB5_172:
	mov.b64 	%rd212, %fd341;
	mov.b64 	{%r127, %r132}, %rd212;
	mov.b32 	%r143, 4;
	mov.b32 	%r144, 31;
	mov.b32 	%r145, -1;
	// begin inline asm
	shfl.sync.down.b32 %r126, %r127, %r143, %r144, %r145;
	// end inline asm
	// begin inline asm
	shfl.sync.down.b32 %r131, %r132, %r143, %r144, %r145;
	// end inline asm
	mov.b64 	%rd213, {%r126, %r131};
	mov.b64 	%fd224, %rd213;
	mov.b64 	{%r137, %r142}, %rd307;
	// begin inline asm
	shfl.sync.down.b32 %r136, %r137, %r143, %r144, %r145;
	// end inline asm
	// begin inline asm
	shfl.sync.down.b32 %r141, %r142, %r143, %r144, %r145;
	// end inline asm
	mov.b64 	%rd150, {%r136, %r141};
	setp.gt.s32 	%p63, %r85, 27;
	mov.f64 	%fd342, %fd341;
	mov.u64 	%rd308, %rd307;
	@%p63 bra 	$L__BB5_176;
	abs.f64 	%fd225, %fd341;
	abs.f64 	%fd226, %fd224;
	setp.lt.f64 	%p64, %fd225, %fd226;
	mov.f64 	%fd342, %fd224;
	mov.u64 	%rd308, %rd150;
	@%p64 bra 	$L__BB5_176;
	setp.lt.f64 	%p65, %fd226, %fd225;
	mov.f64 	%fd342, %fd341;
	mov.u64 	%rd308, %rd307;
	@%p65 bra 	$L__BB5_176;
	setp.lt.s64 	%p66, %rd307, %rd150;
	selp.f64 	%fd342, %fd341, %fd224, %p66;
	min.s64 	%rd308, %rd307, %rd150;
$L__BB5_176:
	mov.b64 	%rd214, %fd342;
	mov.b64 	{%r147, %r152}, %rd214;
	mov.b32 	%r163, 8;
	mov.b32 	%r164, 31;
	mov.b32 	%r165, -1;
	// begin inline asm
	shfl.sync.down.b32 %r146, %r147, %r163, %r164, %r165;
	// end inline asm
	// begin inline asm
	shfl.sync.down.b32 %r151, %r152, %r163, %r164, %r165;
	// end inline asm
	mov.b64 	%rd215, {%r146, %r151};
	mov.b64 	%fd229, %rd215;
	mov.b64 	{%r157, %r162}, %rd308;
	// begin inline asm
	shfl.sync.down.b32 %r156, %r157, %r163, %r164, %r165;
	// end inline asm
	// begin inline asm
	shfl.sync.down.b32 %r161, %r162, %r163, %r164, %r165;
	// end inline asm
	mov.b64 	%rd153, {%r156, %r161};
	setp.gt.s32 	%p67, %r85, 23;
	mov.f64 	%fd343, %fd342;
	mov.u64 	%rd309, %rd308;
	@%p67 bra 	$L__BB5_180;
	abs.f64 	%fd230, %fd342;
	abs.f64 	%fd231, %fd229;
	setp.lt.f64 	%p68, %fd230, %fd231;
	mov.f64 	%fd343, %fd229;
	mov.u64 	%rd309, %rd153;
	@%p68 bra 	$L__BB5_180;
	setp.lt.f64 	%p69, %fd231, %fd230;
	mov.f64 	%fd343, %fd342;
	mov.u64 	%rd309, %rd308;
	@%p69 bra 	$L__BB5_180;
	setp.lt.s64 	%p70, %rd308, %rd153;
	selp.f64 	%fd343, %fd342, %fd229, %p70;
	min.s64 	%rd309, %rd308, %rd153;
$L__BB5_180:
	mov.b64 	%rd216, %fd343;
	mov.b64 	{%r167, %r172}, %rd216;
	mov.b32 	%r183, 16;
	mov.b32 	%r184, 31;
	mov.b32 	%r185, -1;
	// begin inline asm
	shfl.sync.down.b32 %r166, %r167, %r183, %r184, %r185;
	// end inline asm
	// begin inline asm
	shfl.sync.down.b32 %r171, %r172, %r183, %r184, %r185;
	// end inline asm
	mov.b64 	%rd217, {%r166, %r171};
	mov.b64 	%fd234, %rd217;
	mov.b64 	{%r177, %r182}, %rd309;
	// begin inline asm
	shfl.sync.down.b32 %r176, %r177, %r183, %r184, %r185;
	// end inline asm
	// begin inline asm
	shfl.sync.down.b32 %r181, %r182, %r183, %r184, %r185;
	// end inline asm
	mov.b64 	%rd156, {%r176, %r181};
	setp.gt.s32 	%p71, %r85, 15;
	mov.f64 	%fd351, %fd343;
	mov.u64 	%rd317, %rd309;
	@%p71 bra 	$L__BB5_184;
	abs.f64 	%fd235, %fd343;
	abs.f64 	%fd236, %fd234;
	setp.lt.f64 	%p72, %fd235, %fd236;
	mov.f64 	%fd351, %fd234;
	mov.u64 	%rd317, %rd156;
	@%p72 bra 	$L__BB5_184;
	setp.lt.f64 	%p73, %fd236, %fd235;
	mov.f64 	%fd351, %fd343;
	mov.u64 	%rd317, %rd309;
	@%p73 bra 	$L__BB5_184;
	setp.lt.s64 	%p74, %rd309, %rd156;
	selp.f64 	%fd351, %fd343, %fd234, %p74;
	min.s64 	%rd317, %rd309, %rd156;
$L__BB5_184:
	setp.ne.s32 	%p75, %r85, 0;
	@%p75 bra 	$L__BB5_186;
	shr.u32 	%r186, %r35, 1;
	and.b32  	%r187, %r186, 496;
	mov.u32 	%r188, _ZN6thrust24THRUST_300001_SM_1000_NS8cuda_cub4core6detail5shmemE;
	add.s32 	%r189, %r188, %r187;
	st.shared.f64 	[%r189+8], %fd351;
	st.shared.u64 	[%r189+16], %rd317;
$L__BB5_186:
	bar.sync 	0;
	setp.ne.s32 	%p76, %r35, 0;
	@%p76 bra 	$L__BB5_208;
	ld.shared.f64 	%fd239, [_ZN6thrust24THRUST_300001_SM_1000_NS8cuda_cub4core6detail5shmemE+24];
	ld.shared.u64 	%rd159, [_ZN6thrust24THRUST_300001_SM_1000_NS8cuda_cub4core6detail5shmemE+32];
	abs.f64 	%fd240, %fd351;
	abs.f64 	%fd241, %fd239;
	setp.lt.f64 	%p77, %fd240, %fd241;
	mov.f64 	%fd345, %fd239;
	mov.u64 	%rd311, %rd159;
	@%p77 bra 	$L__BB5_190;
	setp.lt.f64 	%p78, %fd241, %fd240;
	mov.f64 	%fd345, %fd351;
	mov.u64 	%rd311, %rd317;
	@%p78 bra 	$L__BB5_190;
	setp.lt.s64 	%p79, %rd317, %rd159;
	selp.f64 	%fd345, %fd351, %fd239, %p79;
	min.s64 	%rd311, %rd317, %rd159;
$L__BB5_190:
	ld.shared.f64 	%fd244, [_ZN6thrust24THRUST_300001_SM_1000_NS8cuda_cub4core6detail5shmemE+40];
	ld.shared.u64 	%rd162, [_ZN6thrust24THRUST_300001_SM_1000_NS8cuda_cub4core6detail5shmemE+48];
	abs.f64 	%fd245, %fd345;
	abs.f64 	%fd246, %fd244;
	setp.lt.f64 	%p80, %fd245, %fd246;
	mov.f64 	%fd346, %fd244;
	mov.u64 	%rd312, %rd162;
	@%p80 bra 	$L__BB5_193;
	setp.lt.f64 	%p81, %fd246, %fd245;
	mov.f64 	%fd346, %fd345;
	mov.u64 	%rd312, %rd311;
	@%p81 bra 	$L__BB5_193;
	setp.lt.s64 	%p82, %rd311, %rd162;
	selp.f64 	%fd346, %fd345, %fd244, %p82;
	min.s64 	%rd312, %rd311, %rd162;
$L__BB5_193:
	ld.shared.f64 	%fd249, [_ZN6thrust24THRUST_300001_SM_1000_NS8cuda_cub4core6detail5shmemE+56];
	ld.shared.u64 	%rd165, [_ZN6thrust24THRUST_300001_SM_1000_NS8cuda_cub4core6detail5shmemE+64];
	abs.f64 	%fd250, %fd346;
	abs.f64 	%fd251, %fd249;
	setp.lt.f64 	%p83, %fd250, %fd251;
	mov.f64 	%fd347, %fd249;
	mov.u64 	%rd313, %rd165;
	@%p83 bra 	$L__BB5_196;
	setp.lt.f64 	%p84, %fd251, %fd250;
	mov.f64 	%fd347, %fd346;
	mov.u64 	%rd313, %rd312;
	@%p84 bra 	$L__BB5_196;
	setp.lt.s64 	%p85, %rd312, %rd165;
	selp.f64 	%fd347, %fd346, %fd249, %p85;
	min.s64 	%rd313, %rd312, %rd165;
$L__BB5_196:
	ld.shared.f64 	%fd254, [_ZN6thrust24THRUST_300001_SM_1000_NS8cuda_cub4core6detail5shmemE+72];
	ld.shared.u64 	%rd168, [_ZN6thrust24THRUST_300001_SM_1000_NS8cuda_cub4core6detail5shmemE+80];
	abs.f64 	%fd255, %fd347;
	abs.f64 	%fd256, %fd254;
	setp.lt.f64 	%p86, %fd255, %fd256;
	mov.f64 	%fd348, %fd254;
	mov.u64 	%rd314, %rd168;
	@%p86 bra 	$L__BB5_199;
	setp.lt.f64 	%p87, %fd256, %fd255;
	mov.f64 	%fd348, %fd347;
	mov.u64 	%rd314, %rd313;
	@%p87 bra 	$L__BB5_199;
	setp.lt.s64 	%p88, %rd313, %rd168;
	selp.f64 	%fd348, %fd347, %fd254, %p88;
	min.s64 	%rd314, %rd313, %rd168;
$L__BB5_199:
	ld.shared.f64 	%fd259, [_ZN6thrust24THRUST_300001_SM_1000_NS8cuda_cub4core6detail5shmemE+88];
	ld.shared.u64 	%rd171, [_ZN6thrust24THRUST_300001_SM_1000_NS8cuda_cub4core6detail5shmemE+96];
	abs.f64 	%fd260, %fd348;
	abs.f64 	%fd261, %fd259;
	setp.lt.f64 	%p89, %fd260, %fd261;
	mov.f64 	%fd349, %fd259;
	mov.u64 	%rd315, %rd171;
	@%p89 bra 	$L__BB5_202;
	setp.lt.f64 	%p90, %fd261, %fd260;
	mov.f64 	%fd349, %fd348;
	mov.u64 	%rd315, %rd314;
	@%p90 bra 	$L__BB5_202;
	setp.lt.s64 	%p91, %rd314, %rd171;
	selp.f64 	%fd349, %fd348, %fd259, %p91;
	min.s64 	%rd315, %rd314, %rd171;
$L__BB5_202:
	ld.shared.f64 	%fd264, [_ZN6thrust24THRUST_300001_SM_1000_NS8cuda_cub4core6detail5shmemE+104];
	ld.shared.u64 	%rd174, [_ZN6thrust24THRUST_300001_SM_1000_NS8cuda_cub4core6detail5shmemE+112];
	abs.f64 	%fd265, %fd349;
	abs.f64 	%fd266, %fd264;
	setp.lt.f64 	%p92, %fd265, %fd266;
	mov.f64 	%fd350, %fd264;
	mov.u64 	%rd316, %rd174;
	@%p92 bra 	$L__BB5_205;
	setp.lt.f64 	%p93, %fd266, %fd265;
	mov.f64 	%fd350, %fd349;
	mov.u64 	%rd316, %rd315;
	@%p93 bra 	$L__BB5_205;
	setp.lt.s64 	%p94, %rd315, %rd174;
	selp.f64 	%fd350, %fd349, %fd264, %p94;
	min.s64 	%rd316, %rd315, %rd174;
$L__BB5_205:
	ld.shared.f64 	%fd269, [_ZN6thrust24THRUST_300001_SM_1000_NS8cuda_cub4core6detail5shmemE+120];
	ld.shared.u64 	%rd177, [_ZN6thrust24THRUST_300001_SM_1000_NS8cuda_cub4core6detail5shmemE+128];
	abs.f64 	%fd270, %fd350;
	abs.f64 	%fd271, %fd269;
	setp.lt.f64 	%p95, %fd270, %fd271;
	mov.u64 	%rd317, %rd177;
	mov.f64 	%fd351, %fd269;
	@%p95 bra 	$L__BB5_208;
	setp.lt.f64 	%p96, %fd271, %fd270;
	mov.u64 	%rd317, %rd316;
	mov.f64 	%fd351, %fd350;
	@%p96 bra 	$L__BB5_208;
	setp.lt.s64 	%p97, %rd316, %rd177;
	selp.f64 	%fd351, %fd350, %fd269, %p97;
	min.s64 	%rd317, %rd316, %rd177;
$L__BB5_208:
	mov.u32 	%r415, %tid.x;
	setp.ne.s32 	%p214, %r415, 0;
	@%p214 bra 	$L__BB5_210;
	ld.param.u64 	%rd254, [_ZN6thrust24THRUST_300001_SM_1000_NS8cuda_cub4core6detail13_kernel_agentINS1_8__reduce11ReduceAgentINS0_12zip_iteratorIN4cuda3std3__45tupleIJNS0_10device_ptrIdEENS0_17counting_iteratorIlNS0_11use_defaultESF_SF_EEEEEEEPNSB_IJdlEEESJ_iNS1_9__extrema9arg_max_fIdl10comparatorEEEEJSI_SK_iN3cub18CUB_300001_SM_100013GridEvenShareIiEENSR_9GridQueueIjEESO_EEEvDpT0__param_1];
	cvta.to.global.u64 	%rd251, %rd254;
	mul.wide.u32 	%rd252, %r1, 16;
	add.s64 	%rd253, %rd251, %rd252;
	st.global.f64 	[%rd253], %fd351;
	st.global.u64 	[%rd253+8], %rd317;
$L__BB5_210:
	ret;

}
	// .globl	_ZN6thrust24THRUST_300001_SM_1000_NS8cuda_cub4core6detail13_kernel_agentINS1_8__reduce10DrainAgentIiEEJN3cub18CUB_300001_SM_10009GridQueueIjEEiEEEvDpT0_
.visible .entry _ZN6thrust24THRUST_300001_SM_1000_NS8cuda_cub4core6detail13_kernel_agentINS1_8__reduce10DrainAgentIiEEJN3cub18CUB_300001_SM_10009GridQueueIjEEiEEEvDpT0_(
	.param .align 8 .b8 _ZN6thrust24THRUST_300001_SM_1000_NS8cuda_cub4core6detail13_kernel_agentINS1_8__reduce10DrainAgentIiEEJN3cub18CUB_300001_SM_10009GridQueueIjEEiEEEvDpT0__param_0[8],
	.param .u32 _ZN6thrust24THRUST_300001_SM_1000_NS8cuda_cub4core6detail13_kernel_agentINS1_8__reduce10DrainAgentIiEEJN3cub18CUB_300001_SM_10009GridQueueIjEEiEEEvDpT0__param_1
)
.maxntid 1
{
	.reg .b32 	%r<3>;
	.reg .b64 	%rd<3>;

	ld.param.u64 	%rd1, [_ZN6thrust24THRUST_300001_SM_1000_NS8cuda_cub4core6detail13_kernel_agentINS1_8__reduce10DrainAgentIiEEJN3cub18CUB_300001_SM_10009GridQueueIjEEiEEEvDpT0__param_0];
	ld.param.u32 	%r1, [_ZN6thrust24THRUST_300001_SM_1000_NS8cuda_cub4core6detail13_kernel_agentINS1_8__reduce10DrainAgentIiEEJN3cub18CUB_300001_SM_10009GridQueueIjEEiEEEvDpT0__param_1];
	cvta.to.global.u64 	%rd2, %rd1;
	st.global.u32 	[%rd2], %r1;
	mov.b32 	%r2, 0;
	st.global.u32 	[%rd2+4], %r2;
	ret;

}
	// .globl	_ZN6thrust24THRUST_300001_SM_1000_NS8cuda_cub4core6detail13_kernel_agentINS1_8__reduce11ReduceAgentIPN4cuda3std3__45tupleIJdlEEESC_SB_iNS1_9__extrema9arg_max_fIdl10comparatorEEEEJSC_SC_iSG_EEEvDpT0_
.visible .entry _ZN6thrust24THRUST_300001_SM_1000_NS8cuda_cub4core6detail13_kernel_agentINS1_8__reduce11ReduceAgentIPN4cuda3std3__45tupleIJdlEEESC_SB_iNS1_9__extrema9arg_max_fIdl10comparatorEEEEJSC_SC_iSG_EEEvDpT0_(
	.param .u64 .ptr .align 1 _ZN6thrust24THRUST_300001_SM_1000_NS8cuda_cub4core6detail13_kernel_agentINS1_8__reduce11ReduceAgentIPN4cuda3std3__45tupleIJdlEEESC_SB_iNS1_9__extrema9arg_max_fIdl10comparatorEEEEJSC_SC_iSG_EEEvDpT0__param_0,
	.param .u64 .ptr .align 1 _ZN6thrust24THRUST_300001_SM_1000_NS8cuda_cub4core6detail13_kernel_agentINS1_8__reduce11ReduceAgentIPN4cuda3std3__45tupleIJdlEEESC_SB_iNS1_9__extrema9arg_max_fIdl10comparatorEEEEJSC_SC_iSG_EEEvDpT0__param_1,
	.param .u32 _ZN6thrust24THRUST_300001_SM_1000_NS8cuda_cub4core6detail13_kernel_agentINS1_8__reduce11ReduceAgentIPN4cuda3std3__45tupleIJdlEEESC_SB_iNS1_9__extrema9arg_max_fIdl10comparatorEEEEJSC_SC_iSG_EEEvDpT0__param_2,
	.param .align 1 .b8 _ZN6thrust24THRUST_300001_SM_1000_NS8cuda_cub4core6detail13_kernel_agentINS1_8__reduce11ReduceAgentIPN4cuda3std3__45tupleIJdlEEESC_SB_iNS1_9__extrema9arg_max_fIdl10comparatorEEEEJSC_SC_iSG_EEEvDpT0__param_3[1]
)
.maxntid 256
{
	.reg .pred 	%p<222>;
	.reg .b32 	%r<390>;
	.reg .b64 	%rd<395>;
	.reg .b64 	%fd<358>;

	ld.param.u32 	%r37, [_ZN6thrust24THRUST_300001_SM_1000_NS8cuda_cub4core6detail13_kernel_agentINS1_8__reduce11ReduceAgentIPN4cuda3std3__45tupleIJdlEEESC_SB_iNS1_9__extrema9arg_max_fIdl10comparatorEEEEJSC_SC_iSG_EEEvDpT0__param_2];
	setp.eq.s32 	%p1, %r37, 0;
	@%p1 bra 	$L__BB7_211;
	setp.gt.s32 	%p2, %r37, 1279;
	@%p2 bra 	$L__BB7_121;
	mov.u32 	%r1, %tid.x;
	setp.ge.s32 	%p105, %r1, %r37;
	mov.f64 	%fd301, 0d0000000000000000;
	mov.b64 	%rd337, 0;
	mov.u32 	%r380, %r1;
	@%p105 bra 	$L__BB7_4;
	ld.param.u64 	%rd323, [_ZN6thrust24THRUST_300001_SM_1000_NS8cuda_cub4core6detail13_kernel_agentINS1_8__reduce11ReduceAgentIPN4cuda3std3__45tupleIJdlEEESC_SB_iNS1_9__extrema9arg_max_fIdl10comparatorEEEEJSC_SC_iSG_EEEvDpT0__param_0];
	mul.wide.u32 	%rd273, %r1, 16;
	add.s64 	%rd270, %rd323, %rd273;
	// begin inline asm
	ld.global.nc.u64 %rd269, [%rd270];
	// end inline asm
	add.s64 	%rd272, %rd270, 8;
	// begin inline asm
	ld.global.nc.u64 %rd337, [%rd272];
	// end inline asm
	mov.b64 	%fd301, %rd269;
	add.s32 	%r380, %r1, 256;
$L__BB7_4:
	setp.ge.s32 	%p106, %r380, %r37;
	@%p106 bra 	$L__BB7_25;
	not.b32 	%r153, %r380;
	add.s32 	%r4, %r37, %r153;
	and.b32  	%r154, %r4, 768;
	setp.eq.s32 	%p107, %r154, 768;
	@%p107 bra 	$L__BB7_11;
	ld.param.u64 	%rd324, [_ZN6thrust24THRUST_300001_SM_1000_NS8cuda_cub4core6detail13_kernel_agentINS1_8__reduce11ReduceAgentIPN4cuda3std3__45tupleIJdlEEESC_SB_iNS1_9__extrema9arg_max_fIdl10comparatorEEEEJSC_SC_iSG_EEEvDpT0__param_0];
	mul.wide.u32 	%rd275, %r380, 16;
	add.s64 	%rd328, %rd324, %rd275;
	shr.u32 	%r155, %r4, 8;
	add.s32 	%r156, %r155, 1;
	and.b32  	%r157, %r156, 3;
	neg.s32 	%r378, %r157;
$L__BB7_7:
	.pragma "nounroll";
	mov.u64 	%rd5, %rd337;
	mov.f64 	%fd3, %fd301;
	// begin inline asm
	ld.global.nc.u64 %rd276, [%rd328];
	// end inline asm
	add.s64 	%rd279, %rd328, 8;
	// begin inline asm
	ld.global.nc.u64 %rd278, [%rd279];
	// end inline asm
	mov.b64 	%fd4, %rd276;
	abs.f64 	%fd5, %fd3;
	abs.f64 	%fd6, %fd4;
	setp.lt.f64 	%p108, %fd5, %fd6;
	mov.u64 	%rd337, %rd278;
	mov.f64 	%fd301, %fd4;
	@%p108 bra 	$L__BB7_10;
	setp.lt.f64 	%p109, %fd6, %fd5;
	mov.u64 	%rd337, %rd5;
	mov.f64 	%fd301, %fd3;
	@%p109 bra 	$L__BB7_10;
	setp.lt.s64 	%p110, %rd5, %rd278;
	min.s64 	%rd337, %rd5, %rd278;
	selp.f64 	%fd301, %fd3, %fd4, %p110;
$L__BB7_10:
	add.s32 	%r380, %r380, 256;
	add.s64 	%rd328, %rd328, 4096;
	add.s32 	%r378, %r378, 1;
	setp.ne.s32 	%p111, %r378, 0;
	@%p111 bra 	$L__BB7_7;
$L__BB7_11:
	setp.lt.u32 	%p112, %r4, 768;
	@%p112 bra 	$L__BB7_25;
$L__BB7_12:
	ld.param.u64 	%rd325, [_ZN6thrust24THRUST_300001_SM_1000_NS8cuda_cub4core6detail13_kernel_agentINS1_8__reduce11ReduceAgentIPN4cuda3std3__45tupleIJdlEEESC_SB_iNS1_9__extrema9arg_max_fIdl10comparatorEEEEJSC_SC_iSG_EEEvDpT0__param_0];
	mul.wide.s32 	%rd284, %r380, 16;
	add.s64 	%rd281, %rd325, %rd284;
	// begin inline asm
	ld.global.nc.u64 %rd280, [%rd281];
	// end inline asm
	add.s64 	%rd283, %rd281, 8;
	// begin inline asm
	ld.global.nc.u64 %rd282, [%rd283];
	// end inline asm
	mov.b64 	%fd12, %rd280;
	abs.f64 	%fd13, %fd301;
	abs.f64 	%fd14, %fd12;
	setp.lt.f64 	%p113, %fd13, %fd14;
	mov.u64 	%rd334, %rd282;
	mov.f64 	%fd298, %fd12;
	@%p113 bra 	$L__BB7_15;
	setp.lt.f64 	%p114, %fd14, %fd13;
	mov.u64 	%rd334, %rd337;
	mov.f64 	%fd298, %fd301;
	@%p114 bra 	$L__BB7_15;
	setp.lt.s64 	%p115, %rd337, %rd282;
	min.s64 	%rd334, %rd337, %rd282;
	selp.f64 	%fd298, %fd301, %fd12, %p115;
$L__BB7_15:
	add.s64 	%rd286, %rd281, 4096;
	// begin inline asm
	ld.global.nc.u64 %rd285, [%rd286];
	// end inline asm
	add.s64 	%rd288, %rd281, 4104;
	// begin inline asm
	ld.global.nc.u64 %rd287, [%rd288];
	// end inline asm
	mov.b64 	%fd17, %rd285;
	abs.f64 	%fd18, %fd298;
	abs.f64 	%fd19, %fd17;
	setp.lt.f64 	%p116, %fd18, %fd19;
	mov.u64 	%rd335, %rd287;
	mov.f64 	%fd299, %fd17;
	@%p116 bra 	$L__BB7_18;
	setp.lt.f64 	%p117, %fd19, %fd18;
	mov.u64 	%rd335, %rd334;
	mov.f64 	%fd299, %fd298;
	@%p117 bra 	$L__BB7_18;
	setp.lt.s64 	%p118, %rd334, %rd287;
	min.s64 	%rd335, %rd334, %rd287;
	selp.f64 	%fd299, %fd298, %fd17, %p118;
$L__BB7_18:
	add.s64 	%rd290, %rd281, 8192;
	// begin inline asm
	ld.global.nc.u64 %rd289, [%rd290];
	// end inline asm
	add.s64 	%rd292, %rd281, 8200;
	// begin inline asm
	ld.global.nc.u64 %rd291, [%rd292];
	// end inline asm
	mov.b64 	%fd22, %rd289;
	abs.f64 	%fd23, %fd299;
	abs.f64 	%fd24, %fd22;
	setp.lt.f64 	%p119, %fd23, %fd24;
	mov.u64 	%rd336, %rd291;
	mov.f64 	%fd300, %fd22;
	@%p119 bra 	$L__BB7_21;
	setp.lt.f64 	%p120, %fd24, %fd23;
	mov.u64 	%rd336, %rd335;
	mov.f64 	%fd300, %fd299;
	@%p120 bra 	$L__BB7_21;
	setp.lt.s64 	%p121, %rd335, %rd291;
	min.s64 	%rd336, %rd335, %rd291;
	selp.f64 	%fd300, %fd299, %fd22, %p121;
$L__BB7_21:
	add.s64 	%rd294, %rd281, 12288;
	// begin inline asm
	ld.global.nc.u64 %rd293, [%rd294];
	// end inline asm
	add.s64 	%rd296, %rd281, 12296;
	// begin inline asm
	ld.global.nc.u64 %rd295, [%rd296];
	// end inline asm
	mov.b64 	%fd27, %rd293;
	abs.f64 	%fd28, %fd300;
	abs.f64 	%fd29, %fd27;
	setp.lt.f64 	%p122, %fd28, %fd29;
	mov.u64 	%rd337, %rd295;
	mov.f64 	%fd301, %fd27;
	@%p122 bra 	$L__BB7_24;
	setp.lt.f64 	%p123, %fd29, %fd28;
	mov.u64 	%rd337, %rd336;
	mov.f64 	%fd301, %fd300;
	@%p123 bra 	$L__BB7_24;
	setp.lt.s64 	%p124, %rd336, %rd295;
	min.s64 	%rd337, %rd336, %rd295;
	selp.f64 	%fd301, %fd300, %fd27, %p124;
$L__BB7_24:
	add.s32 	%r380, %r380, 1024;
	setp.lt.s32 	%p125, %r380, %r37;
	@%p125 bra 	$L__BB7_12;
$L__BB7_25:
	setp.lt.s32 	%p126, %r37, 256;
	@%p126 bra 	$L__BB7_70;
	// begin inline asm
	mov.u32 %r271, %laneid;
	// end inline asm
	mov.b64 	%rd307, %fd301;
	mov.b64 	{%r273, %r278}, %rd307;
	mov.b32 	%r289, 1;
	mov.b32 	%r290, 31;
	mov.b32 	%r291, -1;
	// begin inline asm
	shfl.sync.down.b32 %r272, %r273, %r289, %r290, %r291;
	// end inline asm
	// begin inline asm
	shfl.sync.down.b32 %r277, %r278, %r289, %r290, %r291;
	// end inline asm
	mov.b64 	%rd308, {%r272, %r277};
	mov.b64 	%fd33, %rd308;
	mov.b64 	{%r283, %r288}, %rd337;
	// begin inline asm
	shfl.sync.down.b32 %r282, %r283, %r289, %r290, %r291;
	// end inline asm
	// begin inline asm
	shfl.sync.down.b32 %r287, %r288, %r289, %r290, %r291;
	// end inline asm
	mov.b64 	%rd27, {%r282, %r287};
	setp.gt.s32 	%p178, %r271, 30;
	mov.u64 	%rd339, %rd337;
	mov.f64 	%fd303, %fd301;
	@%p178 bra 	$L__BB7_30;
	abs.f64 	%fd34, %fd301;
	abs.f64 	%fd35, %fd33;
	setp.lt.f64 	%p179, %fd34, %fd35;
	mov.u64 	%rd339, %rd27;
	mov.f64 	%fd303, %fd33;
	@%p179 bra 	$L__BB7_30;
	setp.lt.f64 	%p180, %fd35, %fd34;
	mov.u64 	%rd339, %rd337;
	mov.f64 	%fd303, %fd301;
	@%p180 bra 	$L__BB7_30;
	setp.lt.s64 	%p181, %rd337, %rd27;
	min.s64 	%rd339, %rd337, %rd27;
	selp.f64 	%fd303, %fd301, %fd33, %p181;
$L__BB7_30:
	mov.b64 	%rd309, %fd303;
	mov.b64 	{%r293, %r298}, %rd309;
	mov.b32 	%r309, 2;
	mov.b32 	%r310, 31;
	mov.b32 	%r311, -1;
	// begin inline asm
	shfl.sync.down.b32 %r292, %r293, %r309, %r310, %r311;
	// end inline asm
	// begin inline asm
	shfl.sync.down.b32 %r297, %r298, %r309, %r310, %r311;
	// end inline asm
	mov.b64 	%rd310, {%r292, %r297};
	mov.b64 	%fd38, %rd310;
	mov.b64 	{%r303, %r308}, %rd339;
	// begin inline asm
	shfl.sync.down.b32 %r302, %r303, %r309, %r310, %r311;
	// end inline asm
	// begin inline asm
	shfl.sync.down.b32 %r307, %r308, %r309, %r310, %r311;
	// end inline asm
	mov.b64 	%rd30, {%r302, %r307};
	setp.gt.s32 	%p182, %r271, 29;
	mov.u64 	%rd340, %rd339;
	mov.f64 	%fd304, %fd303;
	@%p182 bra 	$L__BB7_34;
	abs.f64 	%fd39, %fd303;
	abs.f64 	%fd40, %fd38;
	setp.lt.f64 	%p183, %fd39, %fd40;
	mov.u64 	%rd340, %rd30;
	mov.f64 	%fd304, %fd38;
	@%p183 bra 	$L__BB7_34;
	setp.lt.f64 	%p184, %fd40, %fd39;
	mov.u64 	%rd340, %rd339;
	mov.f64 	%fd304, %fd303;
	@%p184 bra 	$L__BB7_34;
	setp.lt.s64 	%p185, %rd339, %rd30;
	min.s64 	%rd340, %rd339, %rd30;
	selp.f64 	%fd304, %fd303, %fd38, %p185;
$L__BB7_34:
	mov.b64 	%rd311, %fd304;
	mov.b64 	{%r313, %r318}, %rd311;
	mov.b32 	%r329, 4;
	mov.b32 	%r330, 31;
	mov.b32 	%r331, -1;
	// begin inline asm
	shfl.sync.down.b32 %r312, %r313, %r329, %r330, %r331;
	// end inline asm
	// begin inline asm
	shfl.sync.down.b32 %r317, %r318, %r329, %r330, %r331;
	// end inline asm
	mov.b64 	%rd312, {%r312, %r317};
	mov.b64 	%fd43, %rd312;
	mov.b64 	{%r323, %r328}, %rd340;
	// begin inline asm
	shfl.sync.down.b32 %r322, %r323, %r329, %r330, %r331;
	// end inline asm
	// begin inline asm
	shfl.sync.down.b32 %r327, %r328, %r329, %r330, %r331;
	// end inline asm
	mov.b64 	%rd33, {%r322, %r327};
	setp.gt.s32 	%p186, %r271, 27;
	mov.u64 	%rd341, %rd340;
	mov.f64 	%fd305, %fd304;
	@%p186 bra 	$L__BB7_38;
	abs.f64 	%fd44, %fd304;
	abs.f64 	%fd45, %fd43;
	setp.lt.f64 	%p187, %fd44, %fd45;
	mov.u64 	%rd341, %rd33;
	mov.f64 	%fd305, %fd43;
	@%p187 bra 	$L__BB7_38;
	setp.lt.f64 	%p188, %fd45, %fd44;
	mov.u64 	%rd341, %rd340;
	mov.f64 	%fd305, %fd304;
	@%p188 bra 	$L__BB7_38;
	setp.lt.s64 	%p189, %rd340, %rd33;
	min.s64 	%rd341, %rd340, %rd33;
	selp.f64 	%fd305, %fd304, %fd43, %p189;
$L__BB7_38:
	mov.b64 	%rd313, %fd305;
	mov.b64 	{%r333, %r338}, %rd313;
	mov.b32 	%r349, 8;
	mov.b32 	%r350, 31;
	mov.b32 	%r351, -1;
	// begin inline asm
	shfl.sync.down.b32 %r332, %r333, %r349, %r350, %r351;
	// end inline asm
	// begin inline asm
	shfl.sync.down.b32 %r337, %r338, %r349, %r350, %r351;
	// end inline asm
	mov.b64 	%rd314, {%r332, %r337};
	mov.b64 	%fd48, %rd314;
	mov.b64 	{%r343, %r348}, %rd341;
	// begin inline asm
	shfl.sync.down.b32 %r342, %r343, %r349, %r350, %r351;
	// end inline asm
	// begin inline asm
	shfl.sync.down.b32 %r347, %r348, %r349, %r350, %r351;
	// end inline asm
	mov.b64 	%rd36, {%r342, %r347};
	setp.gt.s32 	%p190, %r271, 23;
	mov.u64 	%rd342, %rd341;
	mov.f64 	%fd306, %fd305;
	@%p190 bra 	$L__BB7_42;
	abs.f64 	%fd49, %fd305;
	abs.f64 	%fd50, %fd48;
	setp.lt.f64 	%p191, %fd49, %fd50;
	mov.u64 	%rd342, %rd36;
	mov.f64 	%fd306, %fd48;
	@%p191 bra 	$L__BB7_42;
	setp.lt.f64 	%p192, %fd50, %fd49;
	mov.u64 	%rd342, %rd341;
	mov.f64 	%fd306, %fd305;
	@%p192 bra 	$L__BB7_42;
	setp.lt.s64 	%p193, %rd341, %rd36;
	min.s64 	%rd342, %rd341, %rd36;
	selp.f64 	%fd306, %fd305, %fd48, %p193;
$L__BB7_42:
	mov.b64 	%rd315, %fd306;
	mov.b64 	{%r353, %r358}, %rd315;
	mov.b32 	%r369, 16;
	mov.b32 	%r370, 31;
	mov.b32 	%r371, -1;
	// begin inline asm
	shfl.sync.down.b32 %r352, %r353, %r369, %r370, %r371;
	// end inline asm
	// begin inline asm
	shfl.sync.down.b32 %r357, %r358, %r369, %r370, %r371;
	// end inline asm
	mov.b64 	%rd316, {%r352, %r357};
	mov.b64 	%fd53, %rd316;
	mov.b64 	{%r363, %r368}, %rd342;
	// begin inline asm
	shfl.sync.down.b32 %r362, %r363, %r369, %r370, %r371;
	// end inline asm
	// begin inline asm
	shfl.sync.down.b32 %r367, %r368, %r369, %r370, %r371;
	// end inline asm
	mov.b64 	%rd39, {%r362, %r367};
	setp.gt.s32 	%p194, %r271, 15;
	mov.u64 	%rd394, %rd342;
	mov.f64 	%fd357, %fd306;
	@%p194 bra 	$L__BB7_46;
	abs.f64 	%fd54, %fd306;
	abs.f64 	%fd55, %fd53;
	setp.lt.f64 	%p195, %fd54, %fd55;
	mov.u64 	%rd394, %rd39;
	mov.f64 	%fd357, %fd53;
	@%p195 bra 	$L__BB7_46;
	setp.lt.f64 	%p196, %fd55, %fd54;
	mov.u64 	%rd394, %rd342;
	mov.f64 	%fd357, %fd306;
	@%p196 bra 	$L__BB7_46;
	setp.lt.s64 	%p197, %rd342, %rd39;
	min.s64 	%rd394, %rd342, %rd39;
	selp.f64 	%fd357, %fd306, %fd53, %p197;
$L__BB7_46:
	setp.ne.s32 	%p198, %r271, 0;
	@%p198 bra 	$L__BB7_48;
	shr.u32 	%r372, %r1, 1;
	and.b32  	%r373, %r372, 496;
	mov.u32 	%r374, _ZN6thrust24THRUST_300001_SM_1000_NS8cuda_cub4core6detail5shmemE;
	add.s32 	%r375, %r374, %r373;
	st.shared.f64 	[%r375+8], %fd357;
	st.shared.u64 	[%r375+16], %rd394;
$L__BB7_48:
	bar.sync 	0;
	setp.ne.s32 	%p199, %r1, 0;
	@%p199 bra 	$L__BB7_209;
	ld.shared.f64 	%fd58, [_ZN6thrust24THRUST_300001_SM_1000_NS8cuda_cub4core6detail5shmemE+24];
	ld.shared.u64 	%rd42, [_ZN6thrust24THRUST_300001_SM_1000_NS8cuda_cub4core6detail5shmemE+32];
	abs.f64 	%fd59, %fd357;
	abs.f64 	%fd60, %fd58;
	setp.lt.f64 	%p200, %fd59, %fd60;
	mov.u64 	%rd344, %rd42;
	mov.f64 	%fd308, %fd58;
	@%p200 bra 	$L__BB7_52;
	setp.lt.f64 	%p201, %fd60, %fd59;
	mov.u64 	%rd344, %rd394;
	mov.f64 	%fd308, %fd357;
	@%p201 bra 	$L__BB7_52;
	setp.lt.s64 	%p202, %rd394, %rd42;
	min.s64 	%rd344, %rd394, %rd42;
	selp.f64 	%fd308, %fd357, %fd58, %p202;
$L__BB7_52:
	ld.shared.f64 	%fd63, [_ZN6thrust24THRUST_300001_SM_1000_NS8cuda_cub4core6detail5shmemE+40];
	ld.shared.u64 	%rd45, [_ZN6thrust24THRUST_300001_SM_1000_NS8cuda_cub4core6detail5shmemE+48];
	abs.f64 	%fd64, %fd308;
	abs.f64 	%fd65, %fd63;
	setp.lt.f64 	%p203, %fd64, %fd65;
	mov.u64 	%rd345, %rd45;
	mov.f64 	%fd309, %fd63;
	@%p203 bra 	$L__BB7_55;
	setp.lt.f64 	%p204, %fd65, %fd64;
	mov.u64 	%rd345, %rd344;
	mov.f64 	%fd309, %fd308;
	@%p204 bra 	$L__BB7_55;
	setp.lt.s64 	%p205, %rd344, %rd45;
	min.s64 	%rd345, %rd344, %rd45;
	selp.f64 	%fd309, %fd308, %fd63, %p205;
$L__BB7_55:
	ld.shared.f64 	%fd68, [_ZN6thrust24THRUST_300001_SM_1000_NS8cuda_cub4core6detail5shmemE+56];
	ld.shared.u64 	%rd48, [_ZN6thrust24THRUST_300001_SM_1000_NS8cuda_cub4core6detail5shmemE+64];
	abs.f64 	%fd69, %fd309;
	abs.f64 	%fd70, %fd68;
	setp.lt.f64 	%p206, %fd69, %fd70;
	mov.u64 	%rd346, %rd48;
	mov.f64 	%fd310, %fd68;
	@%p206 bra 	$L__BB7_58;
	setp.lt.f64 	%p207, %fd70, %fd69;
	mov.u64 	%rd346, %rd345;
	mov.f64 	%fd310, %fd309;
	@%p207 bra 	$L__BB7_58;
	setp.lt.s64 	%p208, %rd345, %rd48;
	min.s64 	%rd346, %rd345, %rd48;
	selp.f64 	%fd310, %fd309, %fd68, %p208;
$L__BB7_58:
	ld.shared.f64 	%fd73, [_ZN6thrust24THRUST_300001_SM_1000_NS8cuda_cub4core6detail5shmemE+72];
	ld.shared.u64 	%rd51, [_ZN6thrust24THRUST_300001_SM_1000_NS8cuda_cub4core6detail5shmemE+80];
	abs.f64 	%fd74, %fd310;
	abs.f64 	%fd75, %fd73;
	setp.lt.f64 	%p209, %fd74, %fd75;
	mov.u64 	%rd347, %rd51;
	mov.f64 	%fd311, %fd73;
	@%p209 bra 	$L__BB7_61;
	setp.lt.f64 	%p210, %fd75, %fd74;
	mov.u64 	%rd347, %rd346;
	mov.f64 	%fd311, %fd310;
	@%p210 bra 	$L__BB7_61;
	setp.lt.s64 	%p211, %rd346, %rd51;
	min.s64 	%rd347, %rd346, %rd51;
	selp.f64 	%fd311, %fd310, %fd73, %p211;
$L__BB7_61:
	ld.shared.f64 	%fd78, [_ZN6thrust24THRUST_300001_SM_1000_NS8cuda_cub4core6detail5shmemE+88];
	ld.shared.u64 	%rd54, [_ZN6thrust24THRUST_300001_SM_1000_NS8cuda_cub4core6detail5shmemE+96];
	abs.f64 	%fd79, %fd311;
	abs.f64 	%fd80, %fd78;
	setp.lt.f64 	%p212, %fd79, %fd80;
	mov.u64 	%rd348, %rd54;
	mov.f64 	%fd312, %fd78;
	@%p212 bra 	$L__BB7_64;
	setp.lt.f64 	%p213, %fd80, %fd79;
	mov.u64 	%rd348, %rd347;
	mov.f64 	%fd312, %fd311;
	@%p213 bra 	$L__BB7_64;
	setp.lt.s64 	%p214, %rd347, %rd54;
	min.s64 	%rd348, %rd347, %rd54;
	selp.f64 	%fd312, %fd311, %fd78, %p214;
$L__BB7_64:
	ld.shared.f64 	%fd83, [_ZN6thrust24THRUST_300001_SM_1000_NS8cuda_cub4core6detail5shmemE+104];
	ld.shared.u64 	%rd57, [_ZN6thrust24THRUST_300001_SM_1000_NS8cuda_cub4core6detail5shmemE+112];
	abs.f64 	%fd84, %fd312;
	abs.f64 	%fd85, %fd83;
	setp.lt.f64 	%p215, %fd84, %fd85;
	mov.u64 	%rd349, %rd57;
	mov.f64 	%fd313, %fd83;
	@%p215 bra 	$L__BB7_67;
	setp.lt.f64 	%p216, %fd85, %fd84;
	mov.u64 	%rd349, %rd348;
	mov.f64 	%fd313, %fd312;
	@%p216 bra 	$L__BB7_67;
	setp.lt.s64 	%p217, %rd348, %rd57;
	min.s64 	%rd349, %rd348, %rd57;
	selp.f64 	%fd313, %fd312, %fd83, %p217;
$L__BB7_67:
	ld.shared.f64 	%fd88, [_ZN6thrust24THRUST_300001_SM_1000_NS8cuda_cub4core6detail5shmemE+120];
	ld.shared.u64 	%rd60, [_ZN6thrust24THRUST_300001_SM_1000_NS8cuda_cub4core6detail5shmemE+128];
	abs.f64 	%fd89, %fd313;
	abs.f64 	%fd90, %fd88;
	setp.lt.f64 	%p218, %fd89, %fd90;
	mov.u64 	%rd394, %rd60;
	mov.f64 	%fd357, %fd88;
	@%p218 bra 	$L__BB7_209;
	setp.lt.f64 	%p219, %fd90, %fd89;
	mov.u64 	%rd394, %rd349;
	mov.f64 	%fd357, %fd313;
	@%p219 bra 	$L__BB7_209;
	setp.lt.s64 	%p220, %rd349, %rd60;
	min.s64 	%rd394, %rd349, %rd60;
	selp.f64 	%fd357, %fd313, %fd88, %p220;
	bra.uni 	$L__BB7_209;
$L__BB7_70:
	// begin inline asm
	mov.u32 %r158, %laneid;
	// end inline asm
	and.b32  	%r179, %r1, 992;
	add.s32 	%r180, %r179, 32;
	setp.gt.s32 	%p127, %r180, %r37;
	not.b32 	%r181, %r179;
	add.s32 	%r182, %r37, %r181;
	selp.b32 	%r177, %r182, 31, %p127;
	mov.b64 	%rd297, %fd301;
	mov.b64 	{%r160, %r165}, %rd297;
	mov.b32 	%r176, 1;
	mov.b32 	%r178, -1;
	// begin inline asm
	shfl.sync.down.b32 %r159, %r160, %r176, %r177, %r178;
	// end inline asm
	// begin inline asm
	shfl.sync.down.b32 %r164, %r165, %r176, %r177, %r178;
	// end inline asm
	mov.b64 	%rd298, {%r159, %r164};
	mov.b64 	%fd92, %rd298;
	mov.b64 	{%r170, %r175}, %rd337;
	// begin inline asm
	shfl.sync.down.b32 %r169, %r170, %r176, %r177, %r178;
	// end inline asm
	// begin inline asm
	shfl.sync.down.b32 %r174, %r175, %r176, %r177, %r178;
	// end inline asm
	mov.b64 	%rd62, {%r169, %r174};
	setp.ge.s32 	%p128, %r158, %r177;
	mov.u64 	%rd350, %rd337;
	mov.f64 	%fd314, %fd301;
	@%p128 bra 	$L__BB7_74;
	abs.f64 	%fd93, %fd301;
	abs.f64 	%fd94, %fd92;
	setp.lt.f64 	%p129, %fd93, %fd94;
	mov.u64 	%rd350, %rd62;
	mov.f64 	%fd314, %fd92;
	@%p129 bra 	$L__BB7_74;
	setp.lt.f64 	%p130, %fd94, %fd93;
	mov.u64 	%rd350, %rd337;
	mov.f64 	%fd314, %fd301;
	@%p130 bra 	$L__BB7_74;
	setp.lt.s64 	%p131, %rd337, %rd62;
	min.s64 	%rd350, %rd337, %rd62;
	selp.f64 	%fd314, %fd301, %fd92, %p131;
$L__BB7_74:
	mov.b64 	%rd299, %fd314;
	mov.b64 	{%r184, %r189}, %rd299;
	mov.b32 	%r200, 2;
	mov.b32 	%r202, -1;
	// begin inline asm
	shfl.sync.down.b32 %r183, %r184, %r200, %r177, %r202;
	// end inline asm
	// begin inline asm
	shfl.sync.down.b32 %r188, %r189, %r200, %r177, %r202;
	// end inline asm
	mov.b64 	%rd300, {%r183, %r188};
	mov.b64 	%fd97, %rd300;
	mov.b64 	{%r194, %r199}, %rd350;
	// begin inline asm
	shfl.sync.down.b32 %r193, %r194, %r200, %r177, %r202;
	// end inline asm
	// begin inline asm
	shfl.sync.down.b32 %r198, %r199, %r200, %r177, %r202;
	// end inline asm
	mov.b64 	%rd65, {%r193, %r198};
	add.s32 	%r203, %r158, 2;
	setp.gt.s32 	%p132, %r203, %r177;
	mov.u64 	%rd351, %rd350;
	mov.f64 	%fd315, %fd314;
	@%p132 bra 	$L__BB7_78;
	abs.f64 	%fd98, %fd314;
	abs.f64 	%fd99, %fd97;
	setp.lt.f64 	%p133, %fd98, %fd99;
	mov.u64 	%rd351, %rd65;
	mov.f64 	%fd315, %fd97;
	@%p133 bra 	$L__BB7_78;
	setp.lt.f64 	%p134, %fd99, %fd98;
	mov.u64 	%rd351, %rd350;
	mov.f64 	%fd315, %fd314;
	@%p134 bra 	$L__BB7_78;
	setp.lt.s64 	%p135, %rd350, %rd65;
	min.s64 	%rd351, %rd350, %rd65;
	selp.f64 	%fd315, %fd314, %fd97, %p135;
$L__BB7_78:
	mov.b64 	%rd301, %fd315;
	mov.b64 	{%r205, %r210}, %rd301;
	mov.b32 	%r221, 4;
	mov.b32 	%r223, -1;
	// begin inline asm
	shfl.sync.down.b32 %r204, %r205, %r221, %r177, %r223;
	// end inline asm
	// begin inline asm
	shfl.sync.down.b32 %r209, %r210, %r221, %r177, %r223;
	// end inline asm
	mov.b64 	%rd302, {%r204, %r209};
	mov.b64 	%fd102, %rd302;
	mov.b64 	{%r215, %r220}, %rd351;
	// begin inline asm
	shfl.sync.down.b32 %r214, %r215, %r221, %r177, %r223;
	// end inline asm
	// begin inline asm
	shfl.sync.down.b32 %r219, %r220, %r221, %r177, %r223;
	// end inline asm
	mov.b64 	%rd68, {%r214, %r219};
	add.s32 	%r224, %r158, 4;
	setp.gt.s32 	%p136, %r224, %r177;
	mov.u64 	%rd352, %rd351;
	mov.f64 	%fd316, %fd315;
	@%p136 bra 	$L__BB7_82;
	abs.f64 	%fd103, %fd315;
	abs.f64 	%fd104, %fd102;
	setp.lt.f64 	%p137, %fd103, %fd104;
	mov.u64 	%rd352, %rd68;
	mov.f64 	%fd316, %fd102;
	@%p137 bra 	$L__BB7_82;
	setp.lt.f64 	%p138, %fd104, %fd103;
	mov.u64 	%rd352, %rd351;
	mov.f64 	%fd316, %fd315;
	@%p138 bra 	$L__BB7_82;
	setp.lt.s64 	%p139, %rd351, %rd68;
	min.s64 	%rd352, %rd351, %rd68;
	selp.f64 	%fd316, %fd315, %fd102, %p139;
$L__BB7_82:
	mov.b64 	%rd303, %fd316;
	mov.b64 	{%r226, %r231}, %rd303;
	mov.b32 	%r242, 8;
	mov.b32 	%r244, -1;
	// begin inline asm
	shfl.sync.down.b32 %r225, %r226, %r242, %r177, %r244;
	// end inline asm
	// begin inline asm
	shfl.sync.down.b32 %r230, %r231, %r242, %r177, %r244;
	// end inline asm
	mov.b64 	%rd304, {%r225, %r230};
	mov.b64 	%fd107, %rd304;
	mov.b64 	{%r236, %r241}, %rd352;
	// begin inline asm
	shfl.sync.down.b32 %r235, %r236, %r242, %r177, %r244;
	// end inline asm
	// begin inline asm
	shfl.sync.down.b32 %r240, %r241, %r242, %r177, %r244;
	// end inline asm
	mov.b64 	%rd71, {%r235, %r240};
	add.s32 	%r245, %r158, 8;
	setp.gt.s32 	%p140, %r245, %r177;
	mov.u64 	%rd353, %rd352;
	mov.f64 	%fd317, %fd316;
	@%p140 bra 	$L__BB7_86;
	abs.f64 	%fd108, %fd316;
	abs.f64 	%fd109, %fd107;
	setp.lt.f64 	%p141, %fd108, %fd109;
	mov.u64 	%rd353, %rd71;
	mov.f64 	%fd317, %fd107;
	@%p141 bra 	$L__BB7_86;
	setp.lt.f64 	%p142, %fd109, %fd108;
	mov.u64 	%rd353, %rd352;
	mov.f64 	%fd317, %fd316;
	@%p142 bra 	$L__BB7_86;
	setp.lt.s64 	%p143, %rd352, %rd71;
	min.s64 	%rd353, %rd352, %rd71;
	selp.f64 	%fd317, %fd316, %fd107, %p143;
$L__BB7_86:
	mov.b64 	%rd305, %fd317;
	mov.b64 	{%r247, %r252}, %rd305;
	mov.b32 	%r263, 16;
	mov.b32 	%r265, -1;
	// begin inline asm
	shfl.sync.down.b32 %r246, %r247, %r263, %r177, %r265;
	// end inline asm
	// begin inline asm
	shfl.sync.down.b32 %r251, %r252, %r263, %r177, %r265;
	// end inline asm
	mov.b64 	%rd306, {%r246, %r251};
	mov.b64 	%fd112, %rd306;
	mov.b64 	{%r257, %r262}, %rd353;
	// begin inline asm
	shfl.sync.down.b32 %r256, %r257, %r263, %r177, %r265;
	// end inline asm
	// begin inline asm
	shfl.sync.down.b32 %r261, %r262, %r263, %r177, %r265;
	// end inline asm
	mov.b64 	%rd74, {%r256, %r261};
	add.s32 	%r266, %r158, 16;
	setp.gt.s32 	%p144, %r266, %r177;
	mov.u64 	%rd394, %rd353;
	mov.f64 	%fd357, %fd317;
	@%p144 bra 	$L__BB7_90;
	abs.f64 	%fd113, %fd317;
	abs.f64 	%fd114, %fd112;
	setp.lt.f64 	%p145, %fd113, %fd114;
	mov.u64 	%rd394, %rd74;
	mov.f64 	%fd357, %fd112;
	@%p145 bra 	$L__BB7_90;
	setp.lt.f64 	%p146, %fd114, %fd113;
	mov.u64 	%rd394, %rd353;
	mov.f64 	%fd357, %fd317;
	@%p146 bra 	$L__BB7_90;
	setp.lt.s64 	%p147, %rd353, %rd74;
	min.s64 	%rd394, %rd353, %rd74;
	selp.f64 	%fd357, %fd317, %fd112, %p147;
$L__BB7_90:
	setp.ne.s32 	%p148, %r158, 0;
	@%p148 bra 	$L__BB7_92;
	shr.u32 	%r267, %r1, 1;
	and.b32  	%r268, %r267, 496;
	mov.u32 	%r269, _ZN6thrust24THRUST_300001_SM_1000_NS8cuda_cub4core6detail5shmemE;
	add.s32 	%r270, %r269, %r268;
	st.shared.f64 	[%r270+8], %fd357;
	st.shared.u64 	[%r270+16], %rd394;
$L__BB7_92:
	bar.sync 	0;
	setp.ne.s32 	%p149, %r1, 0;
	@%p149 bra 	$L__BB7_209;
	setp.lt.s32 	%p150, %r37, 33;
	mov.f64 	%fd319, %fd357;
	mov.u64 	%rd355, %rd394;
	@%p150 bra 	$L__BB7_97;
	ld.shared.f64 	%fd117, [_ZN6thrust24THRUST_300001_SM_1000_NS8cuda_cub4core6detail5shmemE+24];
	ld.shared.u64 	%rd77, [_ZN6thrust24THRUST_300001_SM_1000_NS8cuda_cub4core6detail5shmemE+32];
	abs.f64 	%fd118, %fd357;
	abs.f64 	%fd119, %fd117;
	setp.lt.f64 	%p151, %fd118, %fd119;
	mov.f64 	%fd319, %fd117;
	mov.u64 	%rd355, %rd77;
	@%p151 bra 	$L__BB7_97;
	setp.lt.f64 	%p152, %fd119, %fd118;
	mov.f64 	%fd319, %fd357;
	mov.u64 	%rd355, %rd394;
	@%p152 bra 	$L__BB7_97;
	setp.lt.s64 	%p153, %rd394, %rd77;
	min.s64 	%rd355, %rd394, %rd77;
	selp.f64 	%fd319, %fd357, %fd117, %p153;
$L__BB7_97:
	setp.lt.s32 	%p154, %r37, 65;
	mov.f64 	%fd320, %fd319;
	mov.u64 	%rd356, %rd355;
	@%p154 bra 	$L__BB7_101;
	ld.shared.f64 	%fd122, [_ZN6thrust24THRUST_300001_SM_1000_NS8cuda_cub4core6detail5shmemE+40];
	ld.shared.u64 	%rd80, [_ZN6thrust24THRUST_300001_SM_1000_NS8cuda_cub4core6detail5shmemE+48];
	abs.f64 	%fd123, %fd319;
	abs.f64 	%fd124, %fd122;
	setp.lt.f64 	%p155, %fd123, %fd124;
	mov.f64 	%fd320, %fd122;
	mov.u64 	%rd356, %rd80;
	@%p155 bra 	$L__BB7_101;
	setp.lt.f64 	%p156, %fd124, %fd123;
	mov.f64 	%fd320, %fd319;
	mov.u64 	%rd356, %rd355;
	@%p156 bra 	$L__BB7_101;
	setp.lt.s64 	%p157, %rd355, %rd80;
	min.s64 	%rd356, %rd355, %rd80;
	selp.f64 	%fd320, %fd319, %fd122, %p157;
$L__BB7_101:
	setp.lt.s32 	%p158, %r37, 97;
	mov.f64 	%fd321, %fd320;
	mov.u64 	%rd357, %rd356;
	@%p158 bra 	$L__BB7_105;
	ld.shared.f64 	%fd127, [_ZN6thrust24THRUST_300001_SM_1000_NS8cuda_cub4core6detail5shmemE+56];
	ld.shared.u64 	%rd83, [_ZN6thrust24THRUST_300001_SM_1000_NS8cuda_cub4core6detail5shmemE+64];
	abs.f64 	%fd128, %fd320;
	abs.f64 	%fd129, %fd127;
	setp.lt.f64 	%p159, %fd128, %fd129;
	mov.f64 	%fd321, %fd127;
	mov.u64 	%rd357, %rd83;
	@%p159 bra 	$L__BB7_105;
	setp.lt.f64 	%p160, %fd129, %fd128;
	mov.f64 	%fd321, %fd320;
	mov.u64 	%rd357, %rd356;
	@%p160 bra 	$L__BB7_105;
	setp.lt.s64 	%p161, %rd356, %rd83;
	min.s64 	%rd357, %rd356, %rd83;
	selp.f64 	%fd321, %fd320, %fd127, %p161;
$L__BB7_105:
	setp.lt.s32 	%p162, %r37, 129;
	mov.f64 	%fd322, %fd321;
	mov.u64 	%rd358, %rd357;
	@%p162 bra 	$L__BB7_109;
	ld.shared.f64 	%fd132, [_ZN6thrust24THRUST_300001_SM_1000_NS8cuda_cub4core6detail5shmemE+72];
	ld.shared.u64 	%rd86, [_ZN6thrust24THRUST_300001_SM_1000_NS8cuda_cub4core6detail5shmemE+80];
	abs.f64 	%fd133, %fd321;
	abs.f64 	%fd134, %fd132;
	setp.lt.f64 	%p163, %fd133, %fd134;
	mov.f64 	%fd322, %fd132;
	mov.u64 	%rd358, %rd86;
	@%p163 bra 	$L__BB7_109;
	setp.lt.f64 	%p164, %fd134, %fd133;
	mov.f64 	%fd322, %fd321;
	mov.u64 	%rd358, %rd357;
	@%p164 bra 	$L__BB7_109;
	setp.lt.s64 	%p165, %rd357, %rd86;
	min.s64 	%rd358, %rd357, %rd86;
	selp.f64 	%fd322, %fd321, %fd132, %p165;
$L__BB7_109:
	setp.lt.s32 	%p166, %r37, 161;
	mov.f64 	%fd323, %fd322;
	mov.u64 	%rd359, %rd358;
	@%p166 bra 	$L__BB7_113;
	ld.shared.f64 	%fd137, [_ZN6thrust24THRUST_300001_SM_1000_NS8cuda_cub4core6detail5shmemE+88];
	ld.shared.u64 	%rd89, [_ZN6thrust24THRUST_300001_SM_1000_NS8cuda_cub4core6detail5shmemE+96];
	abs.f64 	%fd138, %fd322;
	abs.f64 	%fd139, %fd137;
	setp.lt.f64 	%p167, %fd138, %fd139;
	mov.f64 	%fd323, %fd137;
	mov.u64 	%rd359, %rd89;
	@%p167 bra 	$L__BB7_113;
	setp.lt.f64 	%p168, %fd139, %fd138;
	mov.f64 	%fd323, %fd322;
	mov.u64 	%rd359, %rd358;
	@%p168 bra 	$L__BB7_113;
	setp.lt.s64 	%p169, %rd358, %rd89;
	min.s64 	%rd359, %rd358, %rd89;
	selp.f64 	%fd323, %fd322, %fd137, %p169;
$L__BB7_113:
	setp.lt.s32 	%p170, %r37, 193;
	mov.f64 	%fd324, %fd323;
	mov.u64 	%rd360, %rd359;
	@%p170 bra 	$L__BB7_117;
	ld.shared.f64 	%fd142, [_ZN6thrust24THRUST_300001_SM_1000_NS8cuda_cub4core6detail5shmemE+104];
	ld.shared.u64 	%rd92, [_ZN6thrust24THRUST_300001_SM_1000_NS8cuda_cub4core6detail5shmemE+112];
	abs.f64 	%fd143, %fd323;
	abs.f64 	%fd144, %fd142;
	setp.lt.f64 	%p171, %fd143, %fd144;
	mov.f64 	%fd324, %fd142;
	mov.u64 	%rd360, %rd92;
	@%p171 bra 	$L__BB7_117;
	setp.lt.f64 	%p172, %fd144, %fd143;
	mov.f64 	%fd324, %fd323;
	mov.u64 	%rd360, %rd359;
	@%p172 bra 	$L__BB7_117;
	setp.lt.s64 	%p173, %rd359, %rd92;
	min.s64 	%rd360, %rd359, %rd92;
	selp.f64 	%fd324, %fd323, %fd142, %p173;
$L__BB7_117:
	setp.lt.s32 	%p174, %r37, 225;
	mov.u64 	%rd394, %rd360;
	mov.f64 	%fd357, %fd324;
	@%p174 bra 	$L__BB7_209;
	ld.shared.f64 	%fd147, [_ZN6thrust24THRUST_300001_SM_1000_NS8cuda_cub4core6detail5shmemE+120];
	ld.shared.u64 	%rd95, [_ZN6thrust24THRUST_300001_SM_1000_NS8cuda_cub4core6detail5shmemE+128];
	abs.f64 	%fd148, %fd324;
	abs.f64 	%fd149, %fd147;
	setp.lt.f64 	%p175, %fd148, %fd149;
	mov.u64 	%rd394, %rd95;
	mov.f64 	%fd357, %fd147;
	@%p175 bra 	$L__BB7_209;
	setp.lt.f64 	%p176, %fd149, %fd148;
	mov.u64 	%rd394, %rd360;
	mov.f64 	%fd357, %fd324;
	@%p176 bra 	$L__BB7_209;
	setp.lt.s64 	%p177, %rd360, %rd95;
	min.s64 	%rd394, %rd360, %rd95;
	selp.f64 	%fd357, %fd324, %fd147, %p177;
	bra.uni 	$L__BB7_209;
$L__BB7_121:
	ld.param.u64 	%rd318, [_ZN6thrust24THRUST_300001_SM_1000_NS8cuda_cub4core6detail13_kernel_agentINS1_8__reduce11ReduceAgentIPN4cuda3std3__45tupleIJdlEEESC_SB_iNS1_9__extrema9arg_max_fIdl10comparatorEEEEJSC_SC_iSG_EEEvDpT0__param_0];
	mov.u32 	%r16, %tid.x;
	mul.wide.u32 	%rd208, %r16, 16;
	add.s64 	%rd189, %rd318, %rd208;
	// begin inline asm
	ld.global.nc.u64 %rd188, [%rd189];
	// end inline asm
	add.s64 	%rd191, %rd189, 8;
	// begin inline asm
	ld.global.nc.u64 %rd190, [%rd191];
	// end inline asm
	mov.b64 	%fd151, %rd188;
	add.s64 	%rd193, %rd189, 4096;
	// begin inline asm
	ld.global.nc.u64 %rd192, [%rd193];
	// end inline asm
	add.s64 	%rd195, %rd189, 4104;
	// begin inline asm
	ld.global.nc.u64 %rd361, [%rd195];
	// end inline asm
	mov.b64 	%fd325, %rd192;
	add.s64 	%rd197, %rd189, 8192;
	// begin inline asm
	ld.global.nc.u64 %rd196, [%rd197];
	// end inline asm
	add.s64 	%rd199, %rd189, 8200;
	// begin inline asm
	ld.global.nc.u64 %rd362, [%rd199];
	// end inline asm
	mov.b64 	%fd326, %rd196;
	add.s64 	%rd201, %rd189, 12288;
	// begin inline asm
	ld.global.nc.u64 %rd200, [%rd201];
	// end inline asm
	add.s64 	%rd203, %rd189, 12296;
	// begin inline asm
	ld.global.nc.u64 %rd363, [%rd203];
	// end inline asm
	mov.b64 	%fd327, %rd200;
	add.s64 	%rd205, %rd189, 16384;
	// begin inline asm
	ld.global.nc.u64 %rd204, [%rd205];
	// end inline asm
	add.s64 	%rd207, %rd189, 16392;
	// begin inline asm
	ld.global.nc.u64 %rd381, [%rd207];
	// end inline asm
	mov.b64 	%fd344, %rd204;
	abs.f64 	%fd156, %fd151;
	abs.f64 	%fd157, %fd325;
	setp.lt.f64 	%p3, %fd156, %fd157;
	@%p3 bra 	$L__BB7_123;
	setp.lt.f64 	%p4, %fd157, %fd156;
	setp.lt.s64 	%p5, %rd190, %rd361;
	or.pred  	%p6, %p4, %p5;
	selp.b64 	%rd361, %rd190, %rd361, %p6;
	selp.f64 	%fd325, %fd151, %fd325, %p6;
$L__BB7_123:
	abs.f64 	%fd160, %fd325;
	abs.f64 	%fd161, %fd326;
	setp.lt.f64 	%p7, %fd160, %fd161;
	@%p7 bra 	$L__BB7_125;
	setp.lt.f64 	%p8, %fd161, %fd160;
	setp.lt.s64 	%p9, %rd361, %rd362;
	or.pred  	%p10, %p8, %p9;
	selp.b64 	%rd362, %rd361, %rd362, %p10;
	selp.f64 	%fd326, %fd325, %fd326, %p10;
$L__BB7_125:
	abs.f64 	%fd164, %fd326;
	abs.f64 	%fd165, %fd327;
	setp.lt.f64 	%p11, %fd164, %fd165;
	@%p11 bra 	$L__BB7_127;
	setp.lt.f64 	%p12, %fd165, %fd164;
	setp.lt.s64 	%p13, %rd362, %rd363;
	or.pred  	%p14, %p12, %p13;
	selp.b64 	%rd363, %rd362, %rd363, %p14;
	selp.f64 	%fd327, %fd326, %fd327, %p14;
$L__BB7_127:
	abs.f64 	%fd168, %fd327;
	abs.f64 	%fd169, %fd344;
	setp.lt.f64 	%p15, %fd168, %fd169;
	@%p15 bra 	$L__BB7_129;
	setp.lt.f64 	%p16, %fd169, %fd168;
	setp.lt.s64 	%p17, %rd363, %rd381;
	or.pred  	%p18, %p16, %p17;
	selp.b64 	%rd381, %rd363, %rd381, %p18;
	selp.f64 	%fd344, %fd327, %fd344, %p18;
$L__BB7_129:
	setp.lt.u32 	%p19, %r37, 2560;
	mov.b32 	%r383, 1280;
	@%p19 bra 	$L__BB7_142;
	mov.b32 	%r382, 1280;
	mov.f64 	%fd329, %fd344;
	mov.u64 	%rd365, %rd381;
$L__BB7_131:
	ld.param.u64 	%rd319, [_ZN6thrust24THRUST_300001_SM_1000_NS8cuda_cub4core6detail13_kernel_agentINS1_8__reduce11ReduceAgentIPN4cuda3std3__45tupleIJdlEEESC_SB_iNS1_9__extrema9arg_max_fIdl10comparatorEEEEJSC_SC_iSG_EEEvDpT0__param_0];
	add.s32 	%r40, %r382, %r16;
	mul.wide.u32 	%rd229, %r40, 16;
	add.s64 	%rd210, %rd319, %rd229;
	// begin inline asm
	ld.global.nc.u64 %rd209, [%rd210];
	// end inline asm
	add.s64 	%rd212, %rd210, 8;
	// begin inline asm
	ld.global.nc.u64 %rd366, [%rd212];
	// end inline asm
	mov.b64 	%fd330, %rd209;
	add.s64 	%rd214, %rd210, 4096;
	// begin inline asm
	ld.global.nc.u64 %rd213, [%rd214];
	// end inline asm
	add.s64 	%rd216, %rd210, 4104;
	// begin inline asm
	ld.global.nc.u64 %rd367, [%rd216];
	// end inline asm
	mov.b64 	%fd331, %rd213;
	add.s64 	%rd218, %rd210, 8192;
	// begin inline asm
	ld.global.nc.u64 %rd217, [%rd218];
	// end inline asm
	add.s64 	%rd220, %rd210, 8200;
	// begin inline asm
	ld.global.nc.u64 %rd368, [%rd220];
	// end inline asm
	mov.b64 	%fd332, %rd217;
	add.s64 	%rd222, %rd210, 12288;
	// begin inline asm
	ld.global.nc.u64 %rd221, [%rd222];
	// end inline asm
	add.s64 	%rd224, %rd210, 12296;
	// begin inline asm
	ld.global.nc.u64 %rd369, [%rd224];
	// end inline asm
	mov.b64 	%fd333, %rd221;
	add.s64 	%rd226, %rd210, 16384;
	// begin inline asm
	ld.global.nc.u64 %rd225, [%rd226];
	// end inline asm
	add.s64 	%rd228, %rd210, 16392;
	// begin inline asm
	ld.global.nc.u64 %rd381, [%rd228];
	// end inline asm
	mov.b64 	%fd344, %rd225;
	abs.f64 	%fd178, %fd329;
	abs.f64 	%fd179, %fd330;
	setp.lt.f64 	%p20, %fd178, %fd179;
	@%p20 bra 	$L__BB7_133;
	setp.lt.f64 	%p21, %fd179, %fd178;
	setp.lt.s64 	%p22, %rd365, %rd366;
	or.pred  	%p23, %p21, %p22;
	selp.b64 	%rd366, %rd365, %rd366, %p23;
	selp.f64 	%fd330, %fd329, %fd330, %p23;
$L__BB7_133:
	abs.f64 	%fd182, %fd330;
	abs.f64 	%fd183, %fd331;
	setp.lt.f64 	%p24, %fd182, %fd183;
	@%p24 bra 	$L__BB7_135;
	setp.lt.f64 	%p25, %fd183, %fd182;
	setp.lt.s64 	%p26, %rd366, %rd367;
	or.pred  	%p27, %p25, %p26;
	selp.b64 	%rd367, %rd366, %rd367, %p27;
	selp.f64 	%fd331, %fd330, %fd331, %p27;
$L__BB7_135:
	abs.f64 	%fd186, %fd331;
	abs.f64 	%fd187, %fd332;
	setp.lt.f64 	%p28, %fd186, %fd187;
	@%p28 bra 	$L__BB7_137;
	setp.lt.f64 	%p29, %fd187, %fd186;
	setp.lt.s64 	%p30, %rd367, %rd368;
	or.pred  	%p31, %p29, %p30;
	selp.b64 	%rd368, %rd367, %rd368, %p31;
	selp.f64 	%fd332, %fd331, %fd332, %p31;
$L__BB7_137:
	abs.f64 	%fd190, %fd332;
	abs.f64 	%fd191, %fd333;
	setp.lt.f64 	%p32, %fd190, %fd191;
	@%p32 bra 	$L__BB7_139;
	setp.lt.f64 	%p33, %fd191, %fd190;
	setp.lt.s64 	%p34, %rd368, %rd369;
	or.pred  	%p35, %p33, %p34;
	selp.b64 	%rd369, %rd368, %rd369, %p35;
	selp.f64 	%fd333, %fd332, %fd333, %p35;
$L__BB7_139:
	abs.f64 	%fd194, %fd333;
	abs.f64 	%fd195, %fd344;
	setp.lt.f64 	%p36, %fd194, %fd195;
	@%p36 bra 	$L__BB7_141;
	setp.lt.f64 	%p37, %fd195, %fd194;
	setp.lt.s64 	%p38, %rd369, %rd381;
	or.pred  	%p39, %p37, %p38;
	selp.b64 	%rd381, %rd369, %rd381, %p39;
	selp.f64 	%fd344, %fd333, %fd344, %p39;
$L__BB7_141:
	add.s32 	%r383, %r382, 1280;
	add.s32 	%r41, %r382, 2560;
	setp.le.s32 	%p40, %r41, %r37;
	mov.u32 	%r382, %r383;
	mov.f64 	%fd329, %fd344;
	mov.u64 	%rd365, %rd381;
	@%p40 bra 	$L__BB7_131;
$L__BB7_142:
	setp.le.s32 	%p41, %r37, %r383;
	@%p41 bra 	$L__BB7_165;
	sub.s32 	%r20, %r37, %r383;
	setp.ge.s32 	%p42, %r16, %r20;
	@%p42 bra 	$L__BB7_165;
	not.b32 	%r42, %r16;
	add.s32 	%r43, %r37, %r42;
	sub.s32 	%r21, %r43, %r383;
	and.b32  	%r44, %r21, 768;
	setp.eq.s32 	%p43, %r44, 768;
	mov.u32 	%r387, %r16;
	@%p43 bra 	$L__BB7_150;
	add.s32 	%r385, %r16, %r383;
	shr.u32 	%r45, %r21, 8;
	add.s32 	%r46, %r45, 1;
	and.b32  	%r47, %r46, 3;
	neg.s32 	%r384, %r47;
	mov.u32 	%r387, %r16;
$L__BB7_146:
	.pragma "nounroll";
	mov.u64 	%rd127, %rd381;
	mov.f64 	%fd199, %fd344;
	ld.param.u64 	%rd320, [_ZN6thrust24THRUST_300001_SM_1000_NS8cuda_cub4core6detail13_kernel_agentINS1_8__reduce11ReduceAgentIPN4cuda3std3__45tupleIJdlEEESC_SB_iNS1_9__extrema9arg_max_fIdl10comparatorEEEEJSC_SC_iSG_EEEvDpT0__param_0];
	mul.wide.u32 	%rd235, %r385, 16;
	add.s64 	%rd232, %rd320, %rd235;
	// begin inline asm
	ld.global.nc.u64 %rd231, [%rd232];
	// end inline asm
	add.s64 	%rd234, %rd232, 8;
	// begin inline asm
	ld.global.nc.u64 %rd233, [%rd234];
	// end inline asm
	mov.b64 	%fd200, %rd231;
	abs.f64 	%fd201, %fd199;
	abs.f64 	%fd202, %fd200;
	setp.lt.f64 	%p44, %fd201, %fd202;
	mov.f64 	%fd344, %fd200;
	mov.u64 	%rd381, %rd233;
	@%p44 bra 	$L__BB7_149;
	setp.lt.f64 	%p45, %fd202, %fd201;
	mov.f64 	%fd344, %fd199;
	mov.u64 	%rd381, %rd127;
	@%p45 bra 	$L__BB7_149;
	setp.lt.s64 	%p46, %rd127, %rd233;
	selp.f64 	%fd344, %fd199, %fd200, %p46;
	min.s64 	%rd381, %rd127, %rd233;
$L__BB7_149:
	add.s32 	%r387, %r387, 256;
	add.s32 	%r385, %r385, 256;
	add.s32 	%r384, %r384, 1;
	setp.ne.s32 	%p47, %r384, 0;
	@%p47 bra 	$L__BB7_146;
$L__BB7_150:
	setp.lt.u32 	%p48, %r21, 768;
	@%p48 bra 	$L__BB7_165;
	ld.param.u64 	%rd321, [_ZN6thrust24THRUST_300001_SM_1000_NS8cuda_cub4core6detail13_kernel_agentINS1_8__reduce11ReduceAgentIPN4cuda3std3__45tupleIJdlEEESC_SB_iNS1_9__extrema9arg_max_fIdl10comparatorEEEEJSC_SC_iSG_EEEvDpT0__param_0];
	cvt.u64.u32 	%rd236, %r387;
	cvt.u64.u32 	%rd237, %r383;
	add.s64 	%rd238, %rd236, %rd237;
	shl.b64 	%rd239, %rd238, 4;
	add.s64 	%rd240, %rd239, %rd321;
	add.s64 	%rd376, %rd240, 12296;
	add.s32 	%r388, %r387, %r383;
$L__BB7_152:
	ld.param.u64 	%rd322, [_ZN6thrust24THRUST_300001_SM_1000_NS8cuda_cub4core6detail13_kernel_agentINS1_8__reduce11ReduceAgentIPN4cuda3std3__45tupleIJdlEEESC_SB_iNS1_9__extrema9arg_max_fIdl10comparatorEEEEJSC_SC_iSG_EEEvDpT0__param_0];
	mul.wide.u32 	%rd245, %r388, 16;
	add.s64 	%rd242, %rd322, %rd245;
	// begin inline asm
	ld.global.nc.u64 %rd241, [%rd242];
	// end inline asm
	add.s64 	%rd244, %rd242, 8;
	// begin inline asm
	ld.global.nc.u64 %rd243, [%rd244];
	// end inline asm
	mov.b64 	%fd208, %rd241;
	abs.f64 	%fd209, %fd344;
	abs.f64 	%fd210, %fd208;
	setp.lt.f64 	%p49, %fd209, %fd210;
	mov.f64 	%fd341, %fd208;
	mov.u64 	%rd378, %rd243;
	@%p49 bra 	$L__BB7_155;
	setp.lt.f64 	%p50, %fd210, %fd209;
	mov.f64 	%fd341, %fd344;
	mov.u64 	%rd378, %rd381;
	@%p50 bra 	$L__BB7_155;
	setp.lt.s64 	%p51, %rd381, %rd243;
	selp.f64 	%fd341, %fd344, %fd208, %p51;
	min.s64 	%rd378, %rd381, %rd243;
$L__BB7_155:
	add.s64 	%rd247, %rd376, -8200;
	// begin inline asm
	ld.global.nc.u64 %rd246, [%rd247];
	// end inline asm
	add.s64 	%rd249, %rd376, -8192;
	// begin inline asm
	ld.global.nc.u64 %rd248, [%rd249];
	// end inline asm
	mov.b64 	%fd213, %rd246;
	abs.f64 	%fd214, %fd341;
	abs.f64 	%fd215, %fd213;
	setp.lt.f64 	%p52, %fd214, %fd215;
	mov.f64 	%fd342, %fd213;
	mov.u64 	%rd379, %rd248;
	@%p52 bra 	$L__BB7_158;
	setp.lt.f64 	%p53, %fd215, %fd214;
	mov.f64 	%fd342, %fd341;
	mov.u64 	%rd379, %rd378;
	@%p53 bra 	$L__BB7_158;
	setp.lt.s64 	%p54, %rd378, %rd248;
	selp.f64 	%fd342, %fd341, %fd213, %p54;
	min.s64 	%rd379, %rd378, %rd248;
$L__BB7_158:
	add.s64 	%rd251, %rd376, -4104;
	// begin inline asm
	ld.global.nc.u64 %rd250, [%rd251];
	// end inline asm
	add.s64 	%rd253, %rd376, -4096;
	// begin inline asm
	ld.global.nc.u64 %rd252, [%rd253];
	// end inline asm
	mov.b64 	%fd218, %rd250;
	abs.f64 	%fd219, %fd342;
	abs.f64 	%fd220, %fd218;
	setp.lt.f64 	%p55, %fd219, %fd220;
	mov.f64 	%fd343, %fd218;
	mov.u64 	%rd380, %rd252;
	@%p55 bra 	$L__BB7_161;
	setp.lt.f64 	%p56, %fd220, %fd219;
	mov.f64 	%fd343, %fd342;
	mov.u64 	%rd380, %rd379;
	@%p56 bra 	$L__BB7_161;
	setp.lt.s64 	%p57, %rd379, %rd252;
	selp.f64 	%fd343, %fd342, %fd218, %p57;
	min.s64 	%rd380, %rd379, %rd252;
$L__BB7_161:
	add.s64 	%rd255, %rd376, -8;
	// begin inline asm
	ld.global.nc.u64 %rd254, [%rd255];
	// end inline asm
	// begin inline asm
	ld.global.nc.u64 %rd256, [%rd376];
	// end inline asm
	mov.b64 	%fd223, %rd254;
	abs.f64 	%fd224, %fd343;
	abs.f64 	%fd225, %fd223;
	setp.lt.f64 	%p58, %fd224, %fd225;
	mov.f64 	%fd344, %fd223;
	mov.u64 	%rd381, %rd256;
	@%p58 bra 	$L__BB7_164;
	setp.lt.f64 	%p59, %fd225, %fd224;
	mov.f64 	%fd344, %fd343;
	mov.u64 	%rd381, %rd380;
	@%p59 bra 	$L__BB7_164;
	setp.lt.s64 	%p60, %rd380, %rd256;
	selp.f64 	%fd344, %fd343, %fd223, %p60;
	min.s64 	%rd381, %rd380, %rd256;
$L__BB7_164:
	add.s32 	%r387, %r387, 1024;
	add.s64 	%rd376, %rd376, 16384;
	add.s32 	%r388, %r388, 1024;
	setp.lt.s32 	%p61, %r387, %r20;
	@%p61 bra 	$L__BB7_152;
$L__BB7_165:
	// begin inline asm
	mov.u32 %r48, %laneid;
	// end inline asm
	mov.b64 	%rd258, %fd344;
	mov.b64 	{%r50, %r55}, %rd258;
	mov.b32 	%r66, 1;
	mov.b32 	%r67, 31;
	mov.b32 	%r68, -1;
	// begin inline asm
	shfl.sync.down.b32 %r49, %r50, %r66, %r67, %r68;
	// end inline asm
	// begin inline asm
	shfl.sync.down.b32 %r54, %r55, %r66, %r67, %r68;
	// end inline asm
	mov.b64 	%rd259, {%r49, %r54};
	mov.b64 	%fd229, %rd259;
	mov.b64 	{%r60, %r65}, %rd381;
	// begin inline asm
	shfl.sync.down.b32 %r59, %r60, %r66, %r67, %r68;
	// end inline asm
	// begin inline asm
	shfl.sync.down.b32 %r64, %r65, %r66, %r67, %r68;
	// end inline asm
	mov.b64 	%rd150, {%r59, %r64};
	setp.gt.s32 	%p62, %r48, 30;
	mov.f64 	%fd346, %fd344;
	mov.u64 	%rd383, %rd381;
	@%p62 bra 	$L__BB7_169;
	abs.f64 	%fd230, %fd344;
	abs.f64 	%fd231, %fd229;
	setp.lt.f64 	%p63, %fd230, %fd231;
	mov.f64 	%fd346, %fd229;
	mov.u64 	%rd383, %rd150;
	@%p63 bra 	$L__BB7_169;
	setp.lt.f64 	%p64, %fd231, %fd230;
	mov.f64 	%fd346, %fd344;
	mov.u64 	%rd383, %rd381;
	@%p64 bra 	$L__BB7_169;
	setp.lt.s64 	%p65, %rd381, %rd150;
	selp.f64 	%fd346, %fd344, %fd229, %p65;
	min.s64 	%rd383, %rd381, %rd150;
$L__BB7_169:
	mov.b64 	%rd260, %fd346;
	mov.b64 	{%r70, %r75}, %rd260;
	mov.b32 	%r86, 2;
	mov.b32 	%r87, 31;
	mov.b32 	%r88, -1;
	// begin inline asm
	shfl.sync.down.b32 %r69, %r70, %r86, %r87, %r88;
	// end inline asm
	// begin inline asm
	shfl.sync.down.b32 %r74, %r75, %r86, %r87, %r88;
	// end inline asm
	mov.b64 	%rd261, {%r69, %r74};
	mov.b64 	%fd234, %rd261;
	mov.b64 	{%r80, %r85}, %rd383;
	// begin inline asm
	shfl.sync.down.b32 %r79, %r80, %r86, %r87, %r88;
	// end inline asm
	// begin inline asm
	shfl.sync.down.b32 %r84, %r85, %r86, %r87, %r88;
	// end inline asm
	mov.b64 	%rd153, {%r79, %r84};
	setp.gt.s32 	%p66, %r48, 29;
	mov.f64 	%fd347, %fd346;
	mov.u64 	%rd384, %rd383;
	@%p66 bra 	$L__BB7_173;
	abs.f64 	%fd235, %fd346;
	abs.f64 	%fd236, %fd234;
	setp.lt.f64 	%p67, %fd235, %fd236;
	mov.f64 	%fd347, %fd234;
	mov.u64 	%rd384, %rd153;
	@%p67 bra 	$L__BB7_173;
	setp.lt.f64 	%p68, %fd236, %fd235;
	mov.f64 	%fd347, %fd346;
	mov.u64 	%rd384, %rd383;
	@%p68 bra 	$L__BB7_173;
	setp.lt.s64 	%p69, %rd383, %rd153;
	selp.f64 	%fd347, %fd346, %fd234, %p69;
	min.s64 	%rd384, %rd383, %rd153;
$L__BB7_173:
	mov.b64 	%rd262, %fd347;
	mov.b64 	{%r90, %r95}, %rd262;
	mov.b32 	%r106, 4;
	mov.b32 	%r107, 31;
	mov.b32 	%r108, -1;
	// begin inline asm
	shfl.sync.down.b32 %r89, %r90, %r106, %r107, %r108;
	// end inline asm
	// begin inline asm
	shfl.sync.down.b32 %r94, %r95, %r106, %r107, %r108;
	// end inline asm
	mov.b64 	%rd263, {%r89, %r94};
	mov.b64 	%fd239, %rd263;
	mov.b64 	{%r100, %r105}, %rd384;
	// begin inline asm
	shfl.sync.down.b32 %r99, %r100, %r106, %r107, %r108;
	// end inline asm
	// begin inline asm
	shfl.sync.down.b32 %r104, %r105, %r106, %r107, %r108;
	// end inline asm
	mov.b64 	%rd156, {%r99, %r104};
	setp.gt.s32 	%p70, %r48, 27;
	mov.f64 	%fd348, %fd347;
	mov.u64 	%rd385, %rd384;
	@%p70 bra 	$L__BB7_177;
	abs.f64 	%fd240, %fd347;
	abs.f64 	%fd241, %fd239;
	setp.lt.f64 	%p71, %fd240, %fd241;
	mov.f64 	%fd348, %fd239;
	mov.u64 	%rd385, %rd156;
	@%p71 bra 	$L__BB7_177;
	setp.lt.f64 	%p72, %fd241, %fd240;
	mov.f64 	%fd348, %fd347;
	mov.u64 	%rd385, %rd384;
	@%p72 bra 	$L__BB7_177;
	setp.lt.s64 	%p73, %rd384, %rd156;
	selp.f64 	%fd348, %fd347, %fd239, %p73;
	min.s64 	%rd385, %rd384, %rd156;
$L__BB7_177:
	mov.b64 	%rd264, %fd348;
	mov.b64 	{%r110, %r115}, %rd264;
	mov.b32 	%r126, 8;
	mov.b32 	%r127, 31;
	mov.b32 	%r128, -1;
	// begin inline asm
	shfl.sync.down.b32 %r109, %r110, %r126, %r127, %r128;
	// end inline asm
	// begin inline asm
	shfl.sync.down.b32 %r114, %r115, %r126, %r127, %r128;
	// end inline asm
	mov.b64 	%rd265, {%r109, %r114};
	mov.b64 	%fd244, %rd265;
	mov.b64 	{%r120, %r125}, %rd385;
	// begin inline asm
	shfl.sync.down.b32 %r119, %r120, %r126, %r127, %r128;
	// end inline asm
	// begin inline asm
	shfl.sync.down.b32 %r124, %r125, %r126, %r127, %r128;
	// end inline asm
	mov.b64 	%rd159, {%r119, %r124};
	setp.gt.s32 	%p74, %r48, 23;
	mov.f64 	%fd349, %fd348;
	mov.u64 	%rd386, %rd385;
	@%p74 bra 	$L__BB7_181;
	abs.f64 	%fd245, %fd348;
	abs.f64 	%fd246, %fd244;
	setp.lt.f64 	%p75, %fd245, %fd246;
	mov.f64 	%fd349, %fd244;
	mov.u64 	%rd386, %rd159;
	@%p75 bra 	$L__BB7_181;
	setp.lt.f64 	%p76, %fd246, %fd245;
	mov.f64 	%fd349, %fd348;
	mov.u64 	%rd386, %rd385;
	@%p76 bra 	$L__BB7_181;
	setp.lt.s64 	%p77, %rd385, %rd159;
	selp.f64 	%fd349, %fd348, %fd244, %p77;
	min.s64 	%rd386, %rd385, %rd159;
$L__BB7_181:
	mov.b64 	%rd266, %fd349;
	mov.b64 	{%r130, %r135}, %rd266;
	mov.b32 	%r146, 16;
	mov.b32 	%r147, 31;
	mov.b32 	%r148, -1;
	// begin inline asm
	shfl.sync.down.b32 %r129, %r130, %r146, %r147, %r148;
	// end inline asm
	// begin inline asm
	shfl.sync.down.b32 %r134, %r135, %r146, %r147, %r148;
	// end inline asm
	mov.b64 	%rd267, {%r129, %r134};
	mov.b64 	%fd249, %rd267;
	mov.b64 	{%r140, %r145}, %rd386;
	// begin inline asm
	shfl.sync.down.b32 %r139, %r140, %r146, %r147, %r148;
	// end inline asm
	// begin inline asm
	shfl.sync.down.b32 %r144, %r145, %r146, %r147, %r148;
	// end inline asm
	mov.b64 	%rd162, {%r139, %r144};
	setp.gt.s32 	%p78, %r48, 15;
	mov.f64 	%fd357, %fd349;
	mov.u64 	%rd394, %rd386;
	@%p78 bra 	$L__BB7_185;
	abs.f64 	%fd250, %fd349;
	abs.f64 	%fd251, %fd249;
	setp.lt.f64 	%p79, %fd250, %fd251;
	mov.f64 	%fd357, %fd249;
	mov.u64 	%rd394, %rd162;
	@%p79 bra 	$L__BB7_185;
	setp.lt.f64 	%p80, %fd251, %fd250;
	mov.f64 	%fd357, %fd349;
	mov.u64 	%rd394, %rd386;
	@%p80 bra 	$L__BB7_185;
	setp.lt.s64 	%p81, %rd386, %rd162;
	selp.f64 	%fd357, %fd349, %fd249, %p81;
	min.s64 	%rd394, %rd386, %rd162;
$L__BB7_185:
	setp.ne.s32 	%p82, %r48, 0;
	@%p82 bra 	$L__BB7_187;
	shr.u32 	%r149, %r16, 1;
	and.b32  	%r150, %r149, 496;
	mov.u32 	%r151, _ZN6thrust24THRUST_300001_SM_1000_NS8cuda_cub4core6detail5shmemE;
	add.s32 	%r152, %r151, %r150;
	st.shared.f64 	[%r152+8], %fd357;
	st.shared.u64 	[%r152+16], %rd394;
$L__BB7_187:
	bar.sync 	0;
	setp.ne.s32 	%p83, %r16, 0;
	@%p83 bra 	$L__BB7_209;
	ld.shared.f64 	%fd254, [_ZN6thrust24THRUST_300001_SM_1000_NS8cuda_cub4core6detail5shmemE+24];
	ld.shared.u64 	%rd165, [_ZN6thrust24THRUST_300001_SM_1000_NS8cuda_cub4core6detail5shmemE+32];
	abs.f64 	%fd255, %fd357;
	abs.f64 	%fd256, %fd254;
	setp.lt.f64 	%p84, %fd255, %fd256;
	mov.f64 	%fd351, %fd254;
	mov.u64 	%rd388, %rd165;
	@%p84 bra 	$L__BB7_191;
	setp.lt.f64 	%p85, %fd256, %fd255;
	mov.f64 	%fd351, %fd357;
	mov.u64 	%rd388, %rd394;
	@%p85 bra 	$L__BB7_191;
	setp.lt.s64 	%p86, %rd394, %rd165;
	selp.f64 	%fd351, %fd357, %fd254, %p86;
	min.s64 	%rd388, %rd394, %rd165;
$L__BB7_191:
	ld.shared.f64 	%fd259, [_ZN6thrust24THRUST_300001_SM_1000_NS8cuda_cub4core6detail5shmemE+40];
	ld.shared.u64 	%rd168, [_ZN6thrust24THRUST_300001_SM_1000_NS8cuda_cub4core6detail5shmemE+48];
	abs.f64 	%fd260, %fd351;
	abs.f64 	%fd261, %fd259;
	setp.lt.f64 	%p87, %fd260, %fd261;
	mov.f64 	%fd352, %fd259;
	mov.u64 	%rd389, %rd168;
	@%p87 bra 	$L__BB7_194;
	setp.lt.f64 	%p88, %fd261, %fd260;
	mov.f64 	%fd352, %fd351;
	mov.u64 	%rd389, %rd388;
	@%p88 bra 	$L__BB7_194;
	setp.lt.s64 	%p89, %rd388, %rd168;
	selp.f64 	%fd352, %fd351, %fd259, %p89;
	min.s64 	%rd389, %rd388, %rd168;
$L__BB7_194:
	ld.shared.f64 	%fd264, [_ZN6thrust24THRUST_300001_SM_1000_NS8cuda_cub4core6detail5shmemE+56];
	ld.shared.u64 	%rd171, [_ZN6thrust24THRUST_300001_SM_1000_NS8cuda_cub4core6detail5shmemE+64];
	abs.f64 	%fd265, %fd352;
	abs.f64 	%fd266, %fd264;
	setp.lt.f64 	%p90, %fd265, %fd266;
	mov.f64 	%fd353, %fd264;
	mov.u64 	%rd390, %rd171;
	@%p90 bra 	$L__BB7_197;
	setp.lt.f64 	%p91, %fd266, %fd265;
	mov.f64 	%fd353, %fd352;
	mov.u64 	%rd390, %rd389;
	@%p91 bra 	$L__BB7_197;
	setp.lt.s64 	%p92, %rd389, %rd171;
	selp.f64 	%fd353, %fd352, %fd264, %p92;
	min.s64 	%rd390, %rd389, %rd171;
$L__BB7_197:
	ld.shared.f64 	%fd269, [_ZN6thrust24THRUST_300001_SM_1000_NS8cuda_cub4core6detail5shmemE+72];
	ld.shared.u64 	%rd174, [_ZN6thrust24THRUST_300001_SM_1000_NS8cuda_cub4core6detail5shmemE+80];
	abs.f64 	%fd270, %fd353;
	abs.f64 	%fd271, %fd269;
	setp.lt.f64 	%p93, %fd270, %fd271;
	mov.f64 	%fd354, %fd269;
	mov.u64 	%rd391, %rd174;
	@%p93 bra 	$L__BB7_200;
	setp.lt.f64 	%p94, %fd271, %fd270;
	mov.f64 	%fd354, %fd353;
	mov.u64 	%rd391, %rd390;
	@%p94 bra 	$L__BB7_200;
	setp.lt.s64 	%p95, %rd390, %rd174;
	selp.f64 	%fd354, %fd353, %fd269, %p95;
	min.s64 	%rd391, %rd390, %rd174;
$L__BB7_200:
	ld.shared.f64 	%fd274, [_ZN6thrust24THRUST_300001_SM_1000_NS8cuda_cub4core6detail5shmemE+88];
	ld.shared.u64 	%rd177, [_ZN6thrust24THRUST_300001_SM_1000_NS8cuda_cub4core6detail5shmemE+96];
	abs.f64 	%fd275, %fd354;
	abs.f64 	%fd276, %fd274;
	setp.lt.f64 	%p96, %fd275, %fd276;
	mov.f64 	%fd355, %fd274;
	mov.u64 	%rd392, %rd177;
	@%p96 bra 	$L__BB7_203;
	setp.lt.f64 	%p97, %fd276, %fd275;
	mov.f64 	%fd355, %fd354;
	mov.u64 	%rd392, %rd391;
	@%p97 bra 	$L__BB7_203;
	setp.lt.s64 	%p98, %rd391, %rd177;
	selp.f64 	%fd355, %fd354, %fd274, %p98;
	min.s64 	%rd392, %rd391, %rd177;
$L__BB7_203:
	ld.shared.f64 	%fd279, [_ZN6thrust24THRUST_300001_SM_1000_NS8cuda_cub4core6detail5shmemE+104];
	ld.shared.u64 	%rd180, [_ZN6thrust24THRUST_300001_SM_1000_NS8cuda_cub4core6detail5shmemE+112];
	abs.f64 	%fd280, %fd355;
	abs.f64 	%fd281, %fd279;
	setp.lt.f64 	%p99, %fd280, %fd281;
	mov.f64 	%fd356, %fd279;
	mov.u64 	%rd393, %rd180;
	@%p99 bra 	$L__BB7_206;
	setp.lt.f64 	%p100, %fd281, %fd280;
	mov.f64 	%fd356, %fd355;
	mov.u64 	%rd393, %rd392;
	@%p100 bra 	$L__BB7_206;
	setp.lt.s64 	%p101, %rd392, %rd180;
	selp.f64 	%fd356, %fd355, %fd279, %p101;
	min.s64 	%rd393, %rd392, %rd180;
$L__BB7_206:
	ld.shared.f64 	%fd284, [_ZN6thrust24THRUST_300001_SM_1000_NS8cuda_cub4core6detail5shmemE+120];
	ld.shared.u64 	%rd183, [_ZN6thrust24THRUST_300001_SM_1000_NS8cuda_cub4core6detail5shmemE+128];
	abs.f64 	%fd285, %fd356;
	abs.f64 	%fd286, %fd284;
	setp.lt.f64 	%p102, %fd285, %fd286;
	mov.u64 	%rd394, %rd183;
	mov.f64 	%fd357, %fd284;
	@%p102 bra 	$L__BB7_209;
	setp.lt.f64 	%p103, %fd286, %fd285;
	mov.u64 	%rd394, %rd393;
	mov.f64 	%fd357, %fd356;
	@%p103 bra 	$L__BB7_209;
	setp.lt.s64 	%p104, %rd393, %rd183;
	selp.f64 	%fd357, %fd356, %fd284, %p104;
	min.s64 	%rd394, %rd393, %rd183;
$L__BB7_209:
	mov.u32 	%r376, %tid.x;
	setp.ne.s32 	%p221, %r376, 0;
	@%p221 bra 	$L__BB7_211;
	ld.param.u64 	%rd326, [_ZN6thrust24THRUST_300001_SM_1000_NS8cuda_cub4core6detail13_kernel_agentINS1_8__reduce11ReduceAgentIPN4cuda3std3__45tupleIJdlEEESC_SB_iNS1_9__extrema9arg_max_fIdl10comparatorEEEEJSC_SC_iSG_EEEvDpT0__param_1];
	cvta.to.global.u64 	%rd317, %rd326;
	st.global.f64 	[%rd317], %fd357;
	st.global.u64 	[%rd317+8], %rd394;
$L__BB7_211:
	ret;

}
	// .globl	_ZN6thrust24THRUST_300001_SM_1000_NS8cuda_cub4core6detail13_kernel_agentINS1_8__reduce11ReduceAgentINS0_12zip_iteratorIN4cuda3std3__45tupleIJNS0_10device_ptrIdEENS0_17counting_iteratorIlNS0_11use_defaultESF_SF_EEEEEEEPNSB_IJdlEEESJ_lNS1_9__extrema9arg_max_fIdl10comparatorEEEEJSI_SK_lSO_EEEvDpT0_
.visible .entry _ZN6thrust24THRUST_300001_SM_1000_NS8cuda_cub4core6detail13_kernel_agentINS1_8__reduce11ReduceAgentINS0_12zip_iteratorIN4cuda3std3__45tupleIJNS0_10device_ptrIdEENS0_17counting_iteratorIlNS0_11use_defaultESF_SF_EEEEEEEPNSB_IJdlEEESJ_lNS1_9__extrema9arg_max_fIdl10comparatorEEEEJSI_SK_lSO_EEEvDpT0_(
	.param .align 8 .b8 _ZN6thrust24THRUST_300001_SM_1000_NS8cuda_cub4core6detail13_kernel_agentINS1_8__reduce11ReduceAgentINS0_12zip_iteratorIN4cuda3std3__45tupleIJNS0_10device_ptrIdEENS0_17counting_iteratorIlNS0_11use_defaultESF_SF_EEEEEEEPNSB_IJdlEEESJ_lNS1_9__extrema9arg_max_fIdl10comparatorEEEEJSI_SK_lSO_EEEvDpT0__param_0[16],
	.param .u64 .ptr .align 1 _ZN6thrust24THRUST_300001_SM_1000_NS8cuda_cub4core6detail13_kernel_agentINS1_8__reduce11ReduceAgentINS0_12zip_iteratorIN4cuda3std3__45tupleIJNS0_10device_ptrIdEENS0_17counting_iteratorIlNS0_11use_defaultESF_SF_EEEEEEEPNSB_IJdlEEESJ_lNS1_9__extrema9arg_max_fIdl10comparatorEEEEJSI_SK_lSO_EEEvDpT0__param_1,
	.param .u64 _ZN6thrust24THRUST_300001_SM_1000_NS8cuda_cub4core6detail13_kernel_agentINS1_8__reduce11ReduceAgentINS0_12zip_iteratorIN4cuda3std3__45tupleIJNS0_10device_ptrIdEENS0_17counting_iteratorIlNS0_11use_defaultESF_SF_EEEEEEEPNSB_IJdlEEESJ_lNS1_9__extrema9arg_max_fIdl10comparatorEEEEJSI_SK_lSO_EEEvDpT0__param_2,
	.param .align 1 .b8 _ZN6thrust24THRUST_300001_SM_1000_NS8cuda_cub4core6detail13_kernel_agentINS1_8__reduce11ReduceAgentINS0_12zip_iteratorIN4cuda3std3__45tupleIJNS0_10device_ptrIdEENS0_17counting_iteratorIlNS0_11use_defaultESF_SF_EEEEEEEPNSB_IJdlEEESJ_lNS1_9__extrema9arg_max_fIdl10comparatorEEEEJSI_SK_lSO_EEEvDpT0__param_3[1]
)
.maxntid 256
{
	.reg .pred 	%p<213>;
	.reg .b32 	%r<391>;
	.reg .b64 	%rd<341>;
	.reg .b64 	%fd<352>;

	ld.param.u64 	%rd192, [_ZN6thrust24THRUST_300001_SM_1000_NS8cuda_cub4core6detail13_kernel_agentINS1_8__reduce11ReduceAgentINS0_12zip_iteratorIN4cuda3std3__45tupleIJNS0_10device_ptrIdEENS0_17counting_iteratorIlNS0_11use_defaultESF_SF_EEEEEEEPNSB_IJdlEEESJ_lNS1_9__extrema9arg_max_fIdl10comparatorEEEEJSI_SK_lSO_EEEvDpT0__param_0+8];
	ld.param.u64 	%rd191, [_ZN6thrust24THRUST_300001_SM_1000_NS8cuda_cub4core6detail13_kernel_agentINS1_8__reduce11ReduceAgentINS0_12zip_iteratorIN4cuda3std3__45tupleIJNS0_10device_ptrIdEENS0_17counting_iteratorIlNS0_11use_defaultESF_SF_EEEEEEEPNSB_IJdlEEESJ_lNS1_9__extrema9arg_max_fIdl10comparatorEEEEJSI_SK_lSO_EEEvDpT0__param_0];
	ld.param.u64 	%rd194, [_ZN6thrust24THRUST_300001_SM_1000_NS8cuda_cub4core6detail13_kernel_agentINS1_8__reduce11ReduceAgentINS0_12zip_iteratorIN4cuda3std3__45tupleIJNS0_10device_ptrIdEENS0_17counting_iteratorIlNS0_11use_defaultESF_SF_EEEEEEEPNSB_IJdlEEESJ_lNS1_9__extrema9arg_max_fIdl10comparatorEEEEJSI_SK_lSO_EEEvDpT0__param_2];
	setp.eq.s64 	%p1, %rd194, 0;
	@%p1 bra 	$L__BB8_206;
	cvta.to.global.u64 	%rd1, %rd191;
	setp.gt.s64 	%p2, %rd194, 1279;
	@%p2 bra 	$L__BB8_122;
	cvt.u32.u64 	%r1, %rd194;
	mov.u32 	%r2, %tid.x;
	setp.ge.s32 	%p96, %r2, %r1;
	mov.f64 	%fd298, 0d0000000000000000;
	mov.b64 	%rd283, 0;
	mov.u32 	%r385, %r2;
	@%p96 bra 	$L__BB8_4;
	cvt.u64.u32 	%rd239, %r2;
	mul.wide.u32 	%rd240, %r2, 8;
	add.s64 	%rd241, %rd1, %rd240;
	add.s64 	%rd283, %rd192, %rd239;
	ld.global.f64 	%fd298, [%rd241];
	add.s32 	%r385, %r2, 256;
$L__BB8_4:
	setp.ge.s32 	%p97, %r385, %r1;
	@%p97 bra 	$L__BB8_26;
	not.b32 	%r154, %r385;
	add.s32 	%r5, %r154, %r1;
	and.b32  	%r155, %r5, 768;
	setp.eq.s32 	%p98, %r155, 768;
	@%p98 bra 	$L__BB8_11;
	cvt.u64.u32 	%rd243, %r385;
	add.s64 	%rd274, %rd192, %rd243;
	mul.wide.u32 	%rd244, %r385, 8;
	add.s64 	%rd273, %rd1, %rd244;
	shr.u32 	%r156, %r5, 8;
	add.s32 	%r157, %r156, 1;
	and.b32  	%r158, %r157, 3;
	neg.s32 	%r383, %r158;
$L__BB8_7:
	.pragma "nounroll";
	mov.u64 	%rd9, %rd283;
	mov.f64 	%fd3, %fd298;
	ld.global.f64 	%fd4, [%rd273];
	abs.f64 	%fd5, %fd3;
	abs.f64 	%fd6, %fd4;
	setp.lt.f64 	%p99, %fd5, %fd6;
	mov.u64 	%rd283, %rd274;
	mov.f64 	%fd298, %fd4;
	@%p99 bra 	$L__BB8_10;
	setp.lt.f64 	%p100, %fd6, %fd5;
	mov.u64 	%rd283, %rd9;
	mov.f64 	%fd298, %fd3;
	@%p100 bra 	$L__BB8_10;
	setp.lt.s64 	%p101, %rd9, %rd274;
	min.s64 	%rd283, %rd9, %rd274;
	selp.f64 	%fd298, %fd3, %fd4, %p101;
$L__BB8_10:
	add.s32 	%r385, %r385, 256;
	add.s64 	%rd274, %rd274, 256;
	add.s64 	%rd273, %rd273, 2048;
	add.s32 	%r383, %r383, 1;
	setp.ne.s32 	%p102, %r383, 0;
	@%p102 bra 	$L__BB8_7;
$L__BB8_11:
	setp.lt.u32 	%p103, %r5, 768;
	@%p103 bra 	$L__BB8_26;
	add.s32 	%r386, %r385, 512;
$L__BB8_13:
	mov.u32 	%r13, %r386;
	add.s32 	%r159, %r13, -512;
	cvt.s64.s32 	%rd245, %r159;
	mul.wide.s32 	%rd246, %r159, 8;
	add.s64 	%rd17, %rd1, %rd246;
	add.s64 	%rd18, %rd192, %rd245;
	ld.global.f64 	%fd12, [%rd17];
	abs.f64 	%fd13, %fd298;
	abs.f64 	%fd14, %fd12;
	setp.lt.f64 	%p104, %fd13, %fd14;
	mov.u64 	%rd280, %rd18;
	mov.f64 	%fd295, %fd12;
	@%p104 bra 	$L__BB8_16;
	setp.lt.f64 	%p105, %fd14, %fd13;
	mov.u64 	%rd280, %rd283;
	mov.f64 	%fd295, %fd298;
	@%p105 bra 	$L__BB8_16;
	setp.lt.s64 	%p106, %rd283, %rd18;
	min.s64 	%rd280, %rd283, %rd18;
	selp.f64 	%fd295, %fd298, %fd12, %p106;
$L__BB8_16:
	add.s32 	%r160, %r13, -256;
	cvt.s64.s32 	%rd247, %r160;
	add.s64 	%rd21, %rd192, %rd247;
	ld.global.f64 	%fd17, [%rd17+2048];
	abs.f64 	%fd18, %fd295;
	abs.f64 	%fd19, %fd17;
	setp.lt.f64 	%p107, %fd18, %fd19;
	mov.u64 	%rd281, %rd21;
	mov.f64 	%fd296, %fd17;
	@%p107 bra 	$L__BB8_19;
	setp.lt.f64 	%p108, %fd19, %fd18;
	mov.u64 	%rd281, %rd280;
	mov.f64 	%fd296, %fd295;
	@%p108 bra 	$L__BB8_19;
	setp.lt.s64 	%p109, %rd280, %rd21;
	min.s64 	%rd281, %rd280, %rd21;
	selp.f64 	%fd296, %fd295, %fd17, %p109;
$L__BB8_19:
	cvt.s64.s32 	%rd248, %r13;
	add.s64 	%rd24, %rd192, %rd248;
	ld.global.f64 	%fd22, [%rd17+4096];
	abs.f64 	%fd23, %fd296;
	abs.f64 	%fd24, %fd22;
	setp.lt.f64 	%p110, %fd23, %fd24;
	mov.u64 	%rd282, %rd24;
	mov.f64 	%fd297, %fd22;
	@%p110 bra 	$L__BB8_22;
	setp.lt.f64 	%p111, %fd24, %fd23;
	mov.u64 	%rd282, %rd281;
	mov.f64 	%fd297, %fd296;
	@%p111 bra 	$L__BB8_22;
	setp.lt.s64 	%p112, %rd281, %rd24;
	min.s64 	%rd282, %rd281, %rd24;
	selp.f64 	%fd297, %fd296, %fd22, %p112;
$L__BB8_22:
	add.s32 	%r161, %r13, 256;
	cvt.s64.s32 	%rd249, %r161;
	add.s64 	%rd27, %rd192, %rd249;
	ld.global.f64 	%fd27, [%rd17+6144];
	abs.f64 	%fd28, %fd297;
	abs.f64 	%fd29, %fd27;
	setp.lt.f64 	%p113, %fd28, %fd29;
	mov.u64 	%rd283, %rd27;
	mov.f64 	%fd298, %fd27;
	@%p113 bra 	$L__BB8_25;
	setp.lt.f64 	%p114, %fd29, %fd28;
	mov.u64 	%rd283, %rd282;
	mov.f64 	%fd298, %fd297;
	@%p114 bra 	$L__BB8_25;
	setp.lt.s64 	%p115, %rd282, %rd27;
	min.s64 	%rd283, %rd282, %rd27;
	selp.f64 	%fd298, %fd297, %fd27, %p115;
$L__BB8_25:
	add.s32 	%r386, %r13, 1024;
	add.s32 	%r162, %r13, 512;
	setp.lt.s32 	%p116, %r162, %r1;
	@%p116 bra 	$L__BB8_13;
$L__BB8_26:
	setp.lt.s32 	%p117, %r1, 256;
	@%p117 bra 	$L__BB8_71;
	// begin inline asm
	mov.u32 %r276, %laneid;
	// end inline asm
	mov.b64 	%rd260, %fd298;
	mov.b64 	{%r278, %r283}, %rd260;
	mov.b32 	%r294, 1;
	mov.b32 	%r295, 31;
	mov.b32 	%r296, -1;
	// begin inline asm
	shfl.sync.down.b32 %r277, %r278, %r294, %r295, %r296;
	// end inline asm
	// begin inline asm
	shfl.sync.down.b32 %r282, %r283, %r294, %r295, %r296;
	// end inline asm
	mov.b64 	%rd261, {%r277, %r282};
	mov.b64 	%fd33, %rd261;
	mov.b64 	{%r288, %r293}, %rd283;
	// begin inline asm
	shfl.sync.down.b32 %r287, %r288, %r294, %r295, %r296;
	// end inline asm
	// begin inline asm
	shfl.sync.down.b32 %r292, %r293, %r294, %r295, %r296;
	// end inline asm
	mov.b64 	%rd31, {%r287, %r292};
	setp.gt.s32 	%p169, %r276, 30;
	mov.u64 	%rd285, %rd283;
	mov.f64 	%fd300, %fd298;
	@%p169 bra 	$L__BB8_31;
	abs.f64 	%fd34, %fd298;
	abs.f64 	%fd35, %fd33;
	setp.lt.f64 	%p170, %fd34, %fd35;
	mov.u64 	%rd285, %rd31;
	mov.f64 	%fd300, %fd33;
	@%p170 bra 	$L__BB8_31;
	setp.lt.f64 	%p171, %fd35, %fd34;
	mov.u64 	%rd285, %rd283;
	mov.f64 	%fd300, %fd298;
	@%p171 bra 	$L__BB8_31;
	setp.lt.s64 	%p172, %rd283, %rd31;
	min.s64 	%rd285, %rd283, %rd31;
	selp.f64 	%fd300, %fd298, %fd33, %p172;
$L__BB8_31:
	mov.b64 	%rd262, %fd300;
	mov.b64 	{%r298, %r303}, %rd262;
	mov.b32 	%r314, 2;
	mov.b32 	%r315, 31;
	mov.b32 	%r316, -1;
	// begin inline asm
	shfl.sync.down.b32 %r297, %r298, %r314, %r315, %r316;
	// end inline asm
	// begin inline asm
	shfl.sync.down.b32 %r302, %r303, %r314, %r315, %r316;
	// end inline asm
	mov.b64 	%rd263, {%r297, %r302};
	mov.b64 	%fd38, %rd263;
	mov.b64 	{%r308, %r313}, %rd285;
	// begin inline asm
	shfl.sync.down.b32 %r307, %r308, %r314, %r315, %r316;
	// end inline asm
	// begin inline asm
	shfl.sync.down.b32 %r312, %r313, %r314, %r315, %r316;
	// end inline asm
	mov.b64 	%rd34, {%r307, %r312};
	setp.gt.s32 	%p173, %r276, 29;
	mov.u64 	%rd286, %rd285;
	mov.f64 	%fd301, %fd300;
	@%p173 bra 	$L__BB8_35;
	abs.f64 	%fd39, %fd300;
	abs.f64 	%fd40, %fd38;
	setp.lt.f64 	%p174, %fd39, %fd40;
	mov.u64 	%rd286, %rd34;
	mov.f64 	%fd301, %fd38;
	@%p174 bra 	$L__BB8_35;
	setp.lt.f64 	%p175, %fd40, %fd39;
	mov.u64 	%rd286, %rd285;
	mov.f64 	%fd301, %fd300;
	@%p175 bra 	$L__BB8_35;
	setp.lt.s64 	%p176, %rd285, %rd34;
	min.s64 	%rd286, %rd285, %rd34;
	selp.f64 	%fd301, %fd300, %fd38, %p176;
$L__BB8_35:
	mov.b64 	%rd264, %fd301;
	mov.b64 	{%r318, %r323}, %rd264;
	mov.b32 	%r334, 4;
	mov.b32 	%r335, 31;
	mov.b32 	%r336, -1;
	// begin inline asm
	shfl.sync.down.b32 %r317, %r318, %r334, %r335, %r336;
	// end inline asm
	// begin inline asm
	shfl.sync.down.b32 %r322, %r323, %r334, %r335, %r336;
	// end inline asm
	mov.b64 	%rd265, {%r317, %r322};
	mov.b64 	%fd43, %rd265;
	mov.b64 	{%r328, %r333}, %rd286;
	// begin inline asm
	shfl.sync.down.b32 %r327, %r328, %r334, %r335, %r336;
	// end inline asm
	// begin inline asm
	shfl.sync.down.b32 %r332, %r333, %r334, %r335, %r336;
	// end inline asm
	mov.b64 	%rd37, {%r327, %r332};
	setp.gt.s32 	%p177, %r276, 27;
	mov.u64 	%rd287, %rd286;
	mov.f64 	%fd302, %fd301;
	@%p177 bra 	$L__BB8_39;
	abs.f64 	%fd44, %fd301;
	abs.f64 	%fd45, %fd43;
	setp.lt.f64 	%p178, %fd44, %fd45;
	mov.u64 	%rd287, %rd37;
	mov.f64 	%fd302, %fd43;
	@%p178 bra 	$L__BB8_39;
	setp.lt.f64 	%p179, %fd45, %fd44;
	mov.u64 	%rd287, %rd286;
	mov.f64 	%fd302, %fd301;
	@%p179 bra 	$L__BB8_39;
	setp.lt.s64 	%p180, %rd286, %rd37;
	min.s64 	%rd287, %rd286, %rd37;
	selp.f64 	%fd302, %fd301, %fd43, %p180;
$L__BB8_39:
	mov.b64 	%rd266, %fd302;
	mov.b64 	{%r338, %r343}, %rd266;
	mov.b32 	%r354, 8;
	mov.b32 	%r355, 31;
	mov.b32 	%r356, -1;
	// begin inline asm
	shfl.sync.down.b32 %r337, %r338, %r354, %r355, %r356;
	// end inline asm
	// begin inline asm
	shfl.sync.down.b32 %r342, %r343, %r354, %r355, %r356;
	// end inline asm
	mov.b64 	%rd267, {%r337, %r342};
	mov.b64 	%fd48, %rd267;
	mov.b64 	{%r348, %r353}, %rd287;
	// begin inline asm
	shfl.sync.down.b32 %r347, %r348, %r354, %r355, %r356;
	// end inline asm
	// begin inline asm
	shfl.sync.down.b32 %r352, %r353, %r354, %r355, %r356;
	// end inline asm
	mov.b64 	%rd40, {%r347, %r352};
	setp.gt.s32 	%p181, %r276, 23;
	mov.u64 	%rd288, %rd287;
	mov.f64 	%fd303, %fd302;
	@%p181 bra 	$L__BB8_43;
	abs.f64 	%fd49, %fd302;
	abs.f64 	%fd50, %fd48;
	setp.lt.f64 	%p182, %fd49, %fd50;
	mov.u64 	%rd288, %rd40;
	mov.f64 	%fd303, %fd48;
	@%p182 bra 	$L__BB8_43;
	setp.lt.f64 	%p183, %fd50, %fd49;
	mov.u64 	%rd288, %rd287;
	mov.f64 	%fd303, %fd302;
	@%p183 bra 	$L__BB8_43;
	setp.lt.s64 	%p184, %rd287, %rd40;
	min.s64 	%rd288, %rd287, %rd40;
	selp.f64 	%fd303, %fd302, %fd48, %p184;
$L__BB8_43:
	mov.b64 	%rd268, %fd303;
	mov.b64 	{%r358, %r363}, %rd268;
	mov.b32 	%r374, 16;
	mov.b32 	%r375, 31;
	mov.b32 	%r376, -1;
	// begin inline asm
	shfl.sync.down.b32 %r357, %r358, %r374, %r375, %r376;
	// end inline asm
	// begin inline asm
	shfl.sync.down.b32 %r362, %r363, %r374, %r375, %r376;
	// end inline asm
	mov.b64 	%rd269, {%r357, %r362};
	mov.b64 	%fd53, %rd269;
	mov.b64 	{%r368, %r373}, %rd288;
	// begin inline asm
	shfl.sync.down.b32 %r367, %r368, %r374, %r375, %r376;
	// end inline asm
	// begin inline asm
	shfl.sync.down.b32 %r372, %r373, %r374, %r375, %r376;
	// end inline asm
	mov.b64 	%rd43, {%r367, %r372};
	setp.gt.s32 	%p185, %r276, 15;
	mov.u64 	%rd340, %rd288;
	mov.f64 	%fd351, %fd303;
	@%p185 bra 	$L__BB8_47;
	abs.f64 	%fd54, %fd303;
	abs.f64 	%fd55, %fd53;
	setp.lt.f64 	%p186, %fd54, %fd55;
	mov.u64 	%rd340, %rd43;
	mov.f64 	%fd351, %fd53;
	@%p186 bra 	$L__BB8_47;
	setp.lt.f64 	%p187, %fd55, %fd54;
	mov.u64 	%rd340, %rd288;
	mov.f64 	%fd351, %fd303;
	@%p187 bra 	$L__BB8_47;
	setp.lt.s64 	%p188, %rd288, %rd43;
	min.s64 	%rd340, %rd288, %rd43;
	selp.f64 	%fd351, %fd303, %fd53, %p188;
$L__BB8_47:
	setp.ne.s32 	%p189, %r276, 0;
	@%p189 bra 	$L__BB8_49;
	shr.u32 	%r377, %r2, 1;
	and.b32  	%r378, %r377, 496;
	mov.u32 	%r379, _ZN6thrust24THRUST_300001_SM_1000_NS8cuda_cub4core6detail5shmemE;
	add.s32 	%r380, %r379, %r378;
	st.shared.f64 	[%r380+8], %fd351;
	st.shared.u64 	[%r380+16], %rd340;
$L__BB8_49:
	bar.sync 	0;
	setp.ne.s32 	%p190, %r2, 0;
	@%p190 bra 	$L__BB8_204;
	ld.shared.f64 	%fd58, [_ZN6thrust24THRUST_300001_SM_1000_NS8cuda_cub4core6detail5shmemE+24];
	ld.shared.u64 	%rd46, [_ZN6thrust24THRUST_300001_SM_1000_NS8cuda_cub4core6detail5shmemE+32];
	abs.f64 	%fd59, %fd351;
	abs.f64 	%fd60, %fd58;
	setp.lt.f64 	%p191, %fd59, %fd60;
	mov.u64 	%rd290, %rd46;
	mov.f64 	%fd305, %fd58;
	@%p191 bra 	$L__BB8_53;
	setp.lt.f64 	%p192, %fd60, %fd59;
	mov.u64 	%rd290, %rd340;
	mov.f64 	%fd305, %fd351;
	@%p192 bra 	$L__BB8_53;
	setp.lt.s64 	%p193, %rd340, %rd46;
	min.s64 	%rd290, %rd340, %rd46;
	selp.f64 	%fd305, %fd351, %fd58, %p193;
$L__BB8_53:
	ld.shared.f64 	%fd63, [_ZN6thrust24THRUST_300001_SM_1000_NS8cuda_cub4core6detail5shmemE+40];
	ld.shared.u64 	%rd49, [_ZN6thrust24THRUST_300001_SM_1000_NS8cuda_cub4core6detail5shmemE+48];
	abs.f64 	%fd64, %fd305;
	abs.f64 	%fd65, %fd63;
	setp.lt.f64 	%p194, %fd64, %fd65;
	mov.u64 	%rd291, %rd49;
	mov.f64 	%fd306, %fd63;
	@%p194 bra 	$L__BB8_56;
	setp.lt.f64 	%p195, %fd65, %fd64;
	mov.u64 	%rd291, %rd290;
	mov.f64 	%fd306, %fd305;
	@%p195 bra 	$L__BB8_56;
	setp.lt.s64 	%p196, %rd290, %rd49;
	min.s64 	%rd291, %rd290, %rd49;
	selp.f64 	%fd306, %fd305, %fd63, %p196;
$L__BB8_56:
	ld.shared.f64 	%fd68, [_ZN6thrust24THRUST_300001_SM_1000_NS8cuda_cub4core6detail5shmemE+56];
	ld.shared.u64 	%rd52, [_ZN6thrust24THRUST_300001_SM_1000_NS8cuda_cub4core6detail5shmemE+64];
	abs.f64 	%fd69, %fd306;
	abs.f64 	%fd70, %fd68;
	setp.lt.f64 	%p197, %fd69, %fd70;
	mov.u64 	%rd292, %rd52;
	mov.f64 	%fd307, %fd68;
	@%p197 bra 	$L__BB8_59;
	setp.lt.f64 	%p198, %fd70, %fd69;
	mov.u64 	%rd292, %rd291;
	mov.f64 	%fd307, %fd306;
	@%p198 bra 	$L__BB8_59;
	setp.lt.s64 	%p199, %rd291, %rd52;
	min.s64 	%rd292, %rd291, %rd52;
	selp.f64 	%fd307, %fd306, %fd68, %p199;
$L__BB8_59:
	ld.shared.f64 	%fd73, [_ZN6thrust24THRUST_300001_SM_1000_NS8cuda_cub4core6detail5shmemE+72];
	ld.shared.u64 	%rd55, [_ZN6thrust24THRUST_300001_SM_1000_NS8cuda_cub4core6detail5shmemE+80];
	abs.f64 	%fd74, %fd307;
	abs.f64 	%fd75, %fd73;
	setp.lt.f64 	%p200, %fd74, %fd75;
	mov.u64 	%rd293, %rd55;
	mov.f64 	%fd308, %fd73;
	@%p200 bra 	$L__BB8_62;
	setp.lt.f64 	%p201, %fd75, %fd74;
	mov.u64 	%rd293, %rd292;
	mov.f64 	%fd308, %fd307;
	@%p201 bra 	$L__BB8_62;
	setp.lt.s64 	%p202, %rd292, %rd55;
	min.s64 	%rd293, %rd292, %rd55;
	selp.f64 	%fd308, %fd307, %fd73, %p202;
$L__BB8_62:
	ld.shared.f64 	%fd78, [_ZN6thrust24THRUST_300001_SM_1000_NS8cuda_cub4core6detail5shmemE+88];
	ld.shared.u64 	%rd58, [_ZN6thrust24THRUST_300001_SM_1000_NS8cuda_cub4core6detail5shmemE+96];
	abs.f64 	%fd79, %fd308;
	abs.f64 	%fd80, %fd78;
	setp.lt.f64 	%p203, %fd79, %fd80;
	mov.u64 	%rd294, %rd58;
	mov.f64 	%fd309, %fd78;
	@%p203 bra 	$L__BB8_65;
	setp.lt.f64 	%p204, %fd80, %fd79;
	mov.u64 	%rd294, %rd293;
	mov.f64 	%fd309, %fd308;
	@%p204 bra 	$L__BB8_65;
	setp.lt.s64 	%p205, %rd293, %rd58;
	min.s64 	%rd294, %rd293, %rd58;
	selp.f64 	%fd309, %fd308, %fd78, %p205;
$L__BB8_65:
	ld.shared.f64 	%fd83, [_ZN6thrust24THRUST_300001_SM_1000_NS8cuda_cub4core6detail5shmemE+104];
	ld.shared.u64 	%rd61, [_ZN6thrust24THRUST_300001_SM_1000_NS8cuda_cub4core6detail5shmemE+112];
	abs.f64 	%fd84, %fd309;
	abs.f64 	%fd85, %fd83;
	setp.lt.f64 	%p206, %fd84, %fd85;
	mov.u64 	%rd295, %rd61;
	mov.f64 	%fd310, %fd83;
	@%p206 bra 	$L__BB8_68;
	setp.lt.f64 	%p207, %fd85, %fd84;
	mov.u64 	%rd295, %rd294;
	mov.f64 	%fd310, %fd309;
	@%p207 bra 	$L__BB8_68;
	setp.lt.s64 	%p208, %rd294, %rd61;
	min.s64 	%rd295, %rd294, %rd61;
	selp.f64 	%fd310, %fd309, %fd83, %p208;
$L__BB8_68:
	ld.shared.f64 	%fd88, [_ZN6thrust24THRUST_300001_SM_1000_NS8cuda_cub4core6detail5shmemE+120];
	ld.shared.u64 	%rd64, [_ZN6thrust24THRUST_300001_SM_1000_NS8cuda_cub4core6detail5shmemE+128];
	abs.f64 	%fd89, %fd310;
	abs.f64 	%fd90, %fd88;
	setp.lt.f64 	%p209, %fd89, %fd90;
	mov.u64 	%rd340, %rd64;
	mov.f64 	%fd351, %fd88;
	@%p209 bra 	$L__BB8_204;
	setp.lt.f64 	%p210, %fd90, %fd89;
	mov.u64 	%rd340, %rd295;
	mov.f64 	%fd351, %fd310;
	@%p210 bra 	$L__BB8_204;
	setp.lt.s64 	%p211, %rd295, %rd64;
	min.s64 	%rd340, %rd295, %rd64;
	selp.f64 	%fd351, %fd310, %fd88, %p211;
	bra.uni 	$L__BB8_204;
$L__BB8_71:
	// begin inline asm
	mov.u32 %r163, %laneid;
	// end inline asm
	and.b32  	%r184, %r2, 992;
	add.s32 	%r185, %r184, 32;
	setp.gt.s32 	%p118, %r185, %r1;
	not.b32 	%r186, %r184;
	add.s32 	%r187, %r1, %r186;
	selp.b32 	%r182, %r187, 31, %p118;
	mov.b64 	%rd250, %fd298;
	mov.b64 	{%r165, %r170}, %rd250;
	mov.b32 	%r181, 1;
	mov.b32 	%r183, -1;
	// begin inline asm
	shfl.sync.down.b32 %r164, %r165, %r181, %r182, %r183;
	// end inline asm
	// begin inline asm
	shfl.sync.down.b32 %r169, %r170, %r181, %r182, %r183;
	// end inline asm
	mov.b64 	%rd251, {%r164, %r169};
	mov.b64 	%fd92, %rd251;
	mov.b64 	{%r175, %r180}, %rd283;
	// begin inline asm
	shfl.sync.down.b32 %r174, %r175, %r181, %r182, %r183;
	// end inline asm
	// begin inline asm
	shfl.sync.down.b32 %r179, %r180, %r181, %r182, %r183;
	// end inline asm
	mov.b64 	%rd66, {%r174, %r179};
	setp.ge.s32 	%p119, %r163, %r182;
	mov.u64 	%rd296, %rd283;
	mov.f64 	%fd311, %fd298;
	@%p119 bra 	$L__BB8_75;
	abs.f64 	%fd93, %fd298;
	abs.f64 	%fd94, %fd92;
	setp.lt.f64 	%p120, %fd93, %fd94;
	mov.u64 	%rd296, %rd66;
	mov.f64 	%fd311, %fd92;
	@%p120 bra 	$L__BB8_75;
	setp.lt.f64 	%p121, %fd94, %fd93;
	mov.u64 	%rd296, %rd283;
	mov.f64 	%fd311, %fd298;
	@%p121 bra 	$L__BB8_75;
	setp.lt.s64 	%p122, %rd283, %rd66;
	min.s64 	%rd296, %rd283, %rd66;
	selp.f64 	%fd311, %fd298, %fd92, %p122;
$L__BB8_75:
	mov.b64 	%rd252, %fd311;
	mov.b64 	{%r189, %r194}, %rd252;
	mov.b32 	%r205, 2;
	mov.b32 	%r207, -1;
	// begin inline asm
	shfl.sync.down.b32 %r188, %r189, %r205, %r182, %r207;
	// end inline asm
	// begin inline asm
	shfl.sync.down.b32 %r193, %r194, %r205, %r182, %r207;
	// end inline asm
	mov.b64 	%rd253, {%r188, %r193};
	mov.b64 	%fd97, %rd253;
	mov.b64 	{%r199, %r204}, %rd296;
	// begin inline asm
	shfl.sync.down.b32 %r198, %r199, %r205, %r182, %r207;
	// end inline asm
	// begin inline asm
	shfl.sync.down.b32 %r203, %r204, %r205, %r182, %r207;
	// end inline asm
	mov.b64 	%rd69, {%r198, %r203};
	add.s32 	%r208, %r163, 2;
	setp.gt.s32 	%p123, %r208, %r182;
	mov.u64 	%rd297, %rd296;
	mov.f64 	%fd312, %fd311;
	@%p123 bra 	$L__BB8_79;
	abs.f64 	%fd98, %fd311;
	abs.f64 	%fd99, %fd97;
	setp.lt.f64 	%p124, %fd98, %fd99;
	mov.u64 	%rd297, %rd69;
	mov.f64 	%fd312, %fd97;
	@%p124 bra 	$L__BB8_79;
	setp.lt.f64 	%p125, %fd99, %fd98;
	mov.u64 	%rd297, %rd296;
	mov.f64 	%fd312, %fd311;
	@%p125 bra 	$L__BB8_79;
	setp.lt.s64 	%p126, %rd296, %rd69;
	min.s64 	%rd297, %rd296, %rd69;
	selp.f64 	%fd312, %fd311, %fd97, %p126;
$L__BB8_79:
	mov.b64 	%rd254, %fd312;
	mov.b64 	{%r210, %r215}, %rd254;
	mov.b32 	%r226, 4;
	mov.b32 	%r228, -1;
	// begin inline asm
	shfl.sync.down.b32 %r209, %r210, %r226, %r182, %r228;
	// end inline asm
	// begin inline asm
	shfl.sync.down.b32 %r214, %r215, %r226, %r182, %r228;
	// end inline asm
	mov.b64 	%rd255, {%r209, %r214};
	mov.b64 	%fd102, %rd255;
	mov.b64 	{%r220, %r225}, %rd297;
	// begin inline asm
	shfl.sync.down.b32 %r219, %r220, %r226, %r182, %r228;
	// end inline asm
	// begin inline asm
	shfl.sync.down.b32 %r224, %r225, %r226, %r182, %r228;
	// end inline asm
	mov.b64 	%rd72, {%r219, %r224};
	add.s32 	%r229, %r163, 4;
	setp.gt.s32 	%p127, %r229, %r182;
	mov.u64 	%rd298, %rd297;
	mov.f64 	%fd313, %fd312;
	@%p127 bra 	$L__BB8_83;
	abs.f64 	%fd103, %fd312;
	abs.f64 	%fd104, %fd102;
	setp.lt.f64 	%p128, %fd103, %fd104;
	mov.u64 	%rd298, %rd72;
	mov.f64 	%fd313, %fd102;
	@%p128 bra 	$L__BB8_83;
	setp.lt.f64 	%p129, %fd104, %fd103;
	mov.u64 	%rd298, %rd297;
	mov.f64 	%fd313, %fd312;
	@%p129 bra 	$L__BB8_83;
	setp.lt.s64 	%p130, %rd297, %rd72;
	min.s64 	%rd298, %rd297, %rd72;
	selp.f64 	%fd313, %fd312, %fd102, %p130;
$L__BB8_83:
	mov.b64 	%rd256, %fd313;
	mov.b64 	{%r231, %r236}, %rd256;
	mov.b32 	%r247, 8;
	mov.b32 	%r249, -1;
	// begin inline asm
	shfl.sync.down.b32 %r230, %r231, %r247, %r182, %r249;
	// end inline asm
	// begin inline asm
	shfl.sync.down.b32 %r235, %r236, %r247, %r182, %r249;
	// end inline asm
	mov.b64 	%rd257, {%r230, %r235};
	mov.b64 	%fd107, %rd257;
	mov.b64 	{%r241, %r246}, %rd298;
	// begin inline asm
	shfl.sync.down.b32 %r240, %r241, %r247, %r182, %r249;
	// end inline asm
	// begin inline asm
	shfl.sync.down.b32 %r245, %r246, %r247, %r182, %r249;
	// end inline asm
	mov.b64 	%rd75, {%r240, %r245};
	add.s32 	%r250, %r163, 8;
	setp.gt.s32 	%p131, %r250, %r182;
	mov.u64 	%rd299, %rd298;
	mov.f64 	%fd314, %fd313;
	@%p131 bra 	$L__BB8_87;
	abs.f64 	%fd108, %fd313;
	abs.f64 	%fd109, %fd107;
	setp.lt.f64 	%p132, %fd108, %fd109;
	mov.u64 	%rd299, %rd75;
	mov.f64 	%fd314, %fd107;
	@%p132 bra 	$L__BB8_87;
	setp.lt.f64 	%p133, %fd109, %fd108;
	mov.u64 	%rd299, %rd298;
	mov.f64 	%fd314, %fd313;
	@%p133 bra 	$L__BB8_87;
	setp.lt.s64 	%p134, %rd298, %rd75;
	min.s64 	%rd299, %rd298, %rd75;
	selp.f64 	%fd314, %fd313, %fd107, %p134;
$L__BB8_87:
	mov.b64 	%rd258, %fd314;
	mov.b64 	{%r252, %r257}, %rd258;
	mov.b32 	%r268, 16;
	mov.b32 	%r270, -1;
	// begin inline asm
	shfl.sync.down.b32 %r251, %r252, %r268, %r182, %r270;
	// end inline asm
	// begin inline asm
	shfl.sync.down.b32 %r256, %r257, %r268, %r182, %r270;
	// end inline asm
	mov.b64 	%rd259, {%r251, %r256};
	mov.b64 	%fd112, %rd259;
	mov.b64 	{%r262, %r267}, %rd299;
	// begin inline asm
	shfl.sync.down.b32 %r261, %r262, %r268, %r182, %r270;
	// end inline asm
	// begin inline asm
	shfl.sync.down.b32 %r266, %r267, %r268, %r182, %r270;
	// end inline asm
	mov.b64 	%rd78, {%r261, %r266};
	add.s32 	%r271, %r163, 16;
	setp.gt.s32 	%p135, %r271, %r182;
	mov.u64 	%rd340, %rd299;
	mov.f64 	%fd351, %fd314;
	@%p135 bra 	$L__BB8_91;
	abs.f64 	%fd113, %fd314;
	abs.f64 	%fd114, %fd112;
	setp.lt.f64 	%p136, %fd113, %fd114;
	mov.u64 	%rd340, %rd78;
	mov.f64 	%fd351, %fd112;
	@%p136 bra 	$L__BB8_91;
	setp.lt.f64 	%p137, %fd114, %fd113;
	mov.u64 	%rd340, %rd299;
	mov.f64 	%fd351, %fd314;
	@%p137 bra 	$L__BB8_91;
	setp.lt.s64 	%p138, %rd299, %rd78;
	min.s64 	%rd340, %rd299, %rd78;
	selp.f64 	%fd351, %fd314, %fd112, %p138;
$L__BB8_91:
	setp.ne.s32 	%p139, %r163, 0;
	@%p139 bra 	$L__BB8_93;
	shr.u32 	%r272, %r2, 1;
	and.b32  	%r273, %r272, 496;
	mov.u32 	%r274, _ZN6thrust24THRUST_300001_SM_1000_NS8cuda_cub4core6detail5shmemE;
	add.s32 	%r275, %r274, %r273;
	st.shared.f64 	[%r275+8], %fd351;
	st.shared.u64 	[%r275+16], %rd340;
$L__BB8_93:
	bar.sync 	0;
	setp.ne.s32 	%p140, %r2, 0;
	@%p140 bra 	$L__BB8_204;
	setp.lt.s32 	%p141, %r1, 33;
	mov.f64 	%fd316, %fd351;
	mov.u64 	%rd301, %rd340;
	@%p141 bra 	$L__BB8_98;
	ld.shared.f64 	%fd117, [_ZN6thrust24THRUST_300001_SM_1000_NS8cuda_cub4core6detail5shmemE+24];
	ld.shared.u64 	%rd81, [_ZN6thrust24THRUST_300001_SM_1000_NS8cuda_cub4core6detail5shmemE+32];
	abs.f64 	%fd118, %fd351;
	abs.f64 	%fd119, %fd117;
	setp.lt.f64 	%p142, %fd118, %fd119;
	mov.f64 	%fd316, %fd117;
	mov.u64 	%rd301, %rd81;
	@%p142 bra 	$L__BB8_98;
	setp.lt.f64 	%p143, %fd119, %fd118;
	mov.f64 	%fd316, %fd351;
	mov.u64 	%rd301, %rd340;
	@%p143 bra 	$L__BB8_98;
	setp.lt.s64 	%p144, %rd340, %rd81;
	min.s64 	%rd301, %rd340, %rd81;
	selp.f64 	%fd316, %fd351, %fd117, %p144;
$L__BB8_98:
	setp.lt.s32 	%p145, %r1, 65;
	mov.f64 	%fd317, %fd316;
	mov.u64 	%rd302, %rd301;
	@%p145 bra 	$L__BB8_102;
	ld.shared.f64 	%fd122, [_ZN6thrust24THRUST_300001_SM_1000_NS8cuda_cub4core6detail5shmemE+40];
	ld.shared.u64 	%rd84, [_ZN6thrust24THRUST_300001_SM_1000_NS8cuda_cub4core6detail5shmemE+48];
	abs.f64 	%fd123, %fd316;
	abs.f64 	%fd124, %fd122;
	setp.lt.f64 	%p146, %fd123, %fd124;
	mov.f64 	%fd317, %fd122;
	mov.u64 	%rd302, %rd84;
	@%p146 bra 	$L__BB8_102;
	setp.lt.f64 	%p147, %fd124, %fd123;
	mov.f64 	%fd317, %fd316;
	mov.u64 	%rd302, %rd301;
	@%p147 bra 	$L__BB8_102;
	setp.lt.s64 	%p148, %rd301, %rd84;
	min.s64 	%rd302, %rd301, %rd84;
	selp.f64 	%fd317, %fd316, %fd122, %p148;
$L__BB8_102:
	setp.lt.s32 	%p149, %r1, 97;
	mov.f64 	%fd318, %fd317;
	mov.u64 	%rd303, %rd302;
	@%p149 bra 	$L__BB8_106;
	ld.shared.f64 	%fd127, [_ZN6thrust24THRUST_300001_SM_1000_NS8cuda_cub4core6detail5shmemE+56];
	ld.shared.u64 	%rd87, [_ZN6thrust24THRUST_300001_SM_1000_NS8cuda_cub4core6detail5shmemE+64];
	abs.f64 	%fd128, %fd317;
	abs.f64 	%fd129, %fd127;
	setp.lt.f64 	%p150, %fd128, %fd129;
	mov.f64 	%fd318, %fd127;
	mov.u64 	%rd303, %rd87;
	@%p150 bra 	$L__BB8_106;
	setp.lt.f64 	%p151, %fd129, %fd128;
	mov.f64 	%fd318, %fd317;
	mov.u64 	%rd303, %rd302;
	@%p151 bra 	$L__BB8_106;
	setp.lt.s64 	%p152, %rd302, %rd87;
	min.s64 	%rd303, %rd302, %rd87;
	selp.f64 	%fd318, %fd317, %fd127, %p152;
$L__BB8_106:
	setp.lt.s32 	%p153, %r1, 129;
	mov.f64 	%fd319, %fd318;
	mov.u64 	%rd304, %rd303;
	@%p153 bra 	$L__BB8_110;
	ld.shared.f64 	%fd132, [_ZN6thrust24THRUST_300001_SM_1000_NS8cuda_cub4core6detail5shmemE+72];
	ld.shared.u64 	%rd90, [_ZN6thrust24THRUST_300001_SM_1000_NS8cuda_cub4core6detail5shmemE+80];
	abs.f64 	%fd133, %fd318;
	abs.f64 	%fd134, %fd132;
	setp.lt.f64 	%p154, %fd133, %fd134;
	mov.f64 	%fd319, %fd132;
	mov.u64 	%rd304, %rd90;
	@%p154 bra 	$L__BB8_110;
	setp.lt.f64 	%p155, %fd134, %fd133;
	mov.f64 	%fd319, %fd318;
	mov.u64 	%rd304, %rd303;
	@%p155 bra 	$L__BB8_110;
	setp.lt.s64 	%p156, %rd303, %rd90;
	min.s64 	%rd304, %rd303, %rd90;
	selp.f64 	%fd319, %fd318, %fd132, %p156;
$L__BB8_110:
	setp.lt.s32 	%p157, %r1, 161;
	mov.f64 	%fd320, %fd319;
	mov.u64 	%rd305, %rd304;
	@%p157 bra 	$L__BB8_114;
	ld.shared.f64 	%fd137, [_ZN6thrust24THRUST_300001_SM_1000_NS8cuda_cub4core6detail5shmemE+88];
	ld.shared.u64 	%rd93, [_ZN6thrust24THRUST_300001_SM_1000_NS8cuda_cub4core6detail5shmemE+96];
	abs.f64 	%fd138, %fd319;
	abs.f64 	%fd139, %fd137;
	setp.lt.f64 	%p158, %fd138, %fd139;
	mov.f64 	%fd320, %fd137;
	mov.u64 	%rd305, %rd93;
	@%p158 bra 	$L__BB8_114;
	setp.lt.f64 	%p159, %fd139, %fd138;
	mov.f64 	%fd320, %fd319;
	mov.u64 	%rd305, %rd304;
	@%p159 bra 	$L__BB8_114;
	setp.lt.s64 	%p160, %rd304, %rd93;
	min.s64 	%rd305, %rd304, %rd93;
	selp.f64 	%fd320, %fd319, %fd137, %p160;
$L__BB8_114:
	setp.lt.s32 	%p161, %r1, 193;
	mov.f64 	%fd321, %fd320;
	mov.u64 	%rd306, %rd305;
	@%p161 bra 	$L__BB8_118;
	ld.shared.f64 	%fd142, [_ZN6thrust24THRUST_300001_SM_1000_NS8cuda_cub4core6detail5shmemE+104];
	ld.shared.u64 	%rd96, [_ZN6thrust24THRUST_300001_SM_1000_NS8cuda_cub4core6detail5shmemE+112];
	abs.f64 	%fd143, %fd320;
	abs.f64 	%fd144, %fd142;
	setp.lt.f64 	%p162, %fd143, %fd144;
	mov.f64 	%fd321, %fd142;
	mov.u64 	%rd306, %rd96;
	@%p162 bra 	$L__BB8_118;
	setp.lt.f64 	%p163, %fd144, %fd143;
	mov.f64 	%fd321, %fd320;
	mov.u64 	%rd306, %rd305;
	@%p163 bra 	$L__BB8_118;
	setp.lt.s64 	%p164, %rd305, %rd96;
	min.s64 	%rd306, %rd305, %rd96;
	selp.f64 	%fd321, %fd320, %fd142, %p164;
$L__BB8_118:
	setp.lt.s32 	%p165, %r1, 225;
	mov.u64 	%rd340, %rd306;
	mov.f64 	%fd351, %fd321;
	@%p165 bra 	$L__BB8_204;
	ld.shared.f64 	%fd147, [_ZN6thrust24THRUST_300001_SM_1000_NS8cuda_cub4core6detail5shmemE+120];
	ld.shared.u64 	%rd99, [_ZN6thrust24THRUST_300001_SM_1000_NS8cuda_cub4core6detail5shmemE+128];
	abs.f64 	%fd148, %fd321;
	abs.f64 	%fd149, %fd147;
	setp.lt.f64 	%p166, %fd148, %fd149;
	mov.u64 	%rd340, %rd99;
	mov.f64 	%fd351, %fd147;
	@%p166 bra 	$L__BB8_204;
	setp.lt.f64 	%p167, %fd149, %fd148;
	mov.u64 	%rd340, %rd306;
	mov.f64 	%fd351, %fd321;
	@%p167 bra 	$L__BB8_204;
	setp.lt.s64 	%p168, %rd306, %rd99;
	min.s64 	%rd340, %rd306, %rd99;
	selp.f64 	%fd351, %fd321, %fd147, %p168;
	bra.uni 	$L__BB8_204;
$L__BB8_122:
	mov.u32 	%r18, %tid.x;
	cvt.u64.u32 	%rd101, %r18;
	mul.wide.u32 	%rd195, %r18, 8;
	add.s64 	%rd102, %rd1, %rd195;
	ld.global.f64 	%fd274, [%rd102];
	add.s32 	%r31, %r18, 256;
	cvt.u64.u32 	%rd196, %r31;
	ld.global.f64 	%fd275, [%rd102+2048];
	add.s32 	%r32, %r18, 512;
	cvt.u64.u32 	%rd197, %r32;
	ld.global.f64 	%fd276, [%rd102+4096];
	add.s32 	%r33, %r18, 768;
	cvt.u64.u32 	%rd198, %r33;
	ld.global.f64 	%fd277, [%rd102+6144];
	or.b32  	%r34, %r18, 1024;
	cvt.u64.u32 	%rd103, %r34;
	add.s64 	%rd327, %rd192, %rd103;
	ld.global.f64 	%fd338, [%rd102+8192];
	abs.f64 	%fd278, %fd274;
	abs.f64 	%fd279, %fd275;
	setp.geu.f64 	%p3, %fd278, %fd279;
	selp.f64 	%fd280, %fd274, %fd275, %p3;
	selp.b64 	%rd199, %rd101, %rd196, %p3;
	abs.f64 	%fd281, %fd280;
	abs.f64 	%fd282, %fd276;
	setp.geu.f64 	%p4, %fd281, %fd282;
	selp.f64 	%fd283, %fd280, %fd276, %p4;
	selp.b64 	%rd200, %rd199, %rd197, %p4;
	abs.f64 	%fd284, %fd283;
	abs.f64 	%fd285, %fd277;
	setp.geu.f64 	%p5, %fd284, %fd285;
	selp.f64 	%fd152, %fd283, %fd277, %p5;
	selp.b64 	%rd105, %rd200, %rd198, %p5;
	abs.f64 	%fd153, %fd152;
	abs.f64 	%fd154, %fd338;
	setp.lt.f64 	%p6, %fd153, %fd154;
	@%p6 bra 	$L__BB8_124;
	setp.lt.f64 	%p7, %fd154, %fd153;
	setp.lt.u64 	%p8, %rd105, %rd103;
	or.pred  	%p9, %p7, %p8;
	selp.f64 	%fd338, %fd152, %fd338, %p9;
	add.s64 	%rd203, %rd192, %rd105;
	selp.b64 	%rd327, %rd203, %rd327, %p9;
$L__BB8_124:
	setp.lt.u64 	%p10, %rd194, 2560;
	mov.b64 	%rd316, 1280;
	@%p10 bra 	$L__BB8_137;
	mov.b64 	%rd308, 1280;
	mov.f64 	%fd323, %fd338;
$L__BB8_126:
	add.s64 	%rd206, %rd308, %rd101;
	shl.b64 	%rd207, %rd308, 3;
	add.s64 	%rd208, %rd102, %rd207;
	add.s64 	%rd310, %rd206, %rd192;
	ld.global.f64 	%fd324, [%rd208];
	ld.global.f64 	%fd325, [%rd208+2048];
	ld.global.f64 	%fd326, [%rd208+4096];
	add.s64 	%rd313, %rd310, 768;
	ld.global.f64 	%fd327, [%rd208+6144];
	ld.global.f64 	%fd338, [%rd208+8192];
	abs.f64 	%fd163, %fd323;
	abs.f64 	%fd164, %fd324;
	setp.lt.f64 	%p11, %fd163, %fd164;
	@%p11 bra 	$L__BB8_128;
	setp.lt.f64 	%p12, %fd164, %fd163;
	setp.lt.s64 	%p13, %rd327, %rd310;
	or.pred  	%p14, %p12, %p13;
	selp.f64 	%fd324, %fd323, %fd324, %p14;
	selp.b64 	%rd310, %rd327, %rd310, %p14;
$L__BB8_128:
	add.s64 	%rd209, %rd308, %rd101;
	add.s64 	%rd210, %rd209, %rd192;
	add.s64 	%rd311, %rd210, 256;
	abs.f64 	%fd167, %fd324;
	abs.f64 	%fd168, %fd325;
	setp.lt.f64 	%p15, %fd167, %fd168;
	@%p15 bra 	$L__BB8_130;
	setp.lt.f64 	%p16, %fd168, %fd167;
	setp.lt.s64 	%p17, %rd310, %rd311;
	or.pred  	%p18, %p16, %p17;
	selp.f64 	%fd325, %fd324, %fd325, %p18;
	selp.b64 	%rd311, %rd310, %rd311, %p18;
$L__BB8_130:
	add.s64 	%rd211, %rd308, %rd101;
	add.s64 	%rd212, %rd211, %rd192;
	add.s64 	%rd312, %rd212, 512;
	abs.f64 	%fd171, %fd325;
	abs.f64 	%fd172, %fd326;
	setp.lt.f64 	%p19, %fd171, %fd172;
	@%p19 bra 	$L__BB8_132;
	setp.lt.f64 	%p20, %fd172, %fd171;
	setp.lt.s64 	%p21, %rd311, %rd312;
	or.pred  	%p22, %p20, %p21;
	selp.f64 	%fd326, %fd325, %fd326, %p22;
	selp.b64 	%rd312, %rd311, %rd312, %p22;
$L__BB8_132:
	abs.f64 	%fd175, %fd326;
	abs.f64 	%fd176, %fd327;
	setp.lt.f64 	%p23, %fd175, %fd176;
	@%p23 bra 	$L__BB8_134;
	setp.lt.f64 	%p24, %fd176, %fd175;
	setp.lt.s64 	%p25, %rd312, %rd313;
	or.pred  	%p26, %p24, %p25;
	selp.f64 	%fd327, %fd326, %fd327, %p26;
	selp.b64 	%rd313, %rd312, %rd313, %p26;
$L__BB8_134:
	add.s64 	%rd213, %rd308, %rd101;
	add.s64 	%rd214, %rd213, %rd192;
	add.s64 	%rd327, %rd214, 1024;
	abs.f64 	%fd179, %fd327;
	abs.f64 	%fd180, %fd338;
	setp.lt.f64 	%p27, %fd179, %fd180;
	@%p27 bra 	$L__BB8_136;
	setp.lt.f64 	%p28, %fd180, %fd179;
	setp.lt.s64 	%p29, %rd313, %rd327;
	or.pred  	%p30, %p28, %p29;
	selp.f64 	%fd338, %fd327, %fd338, %p30;
	selp.b64 	%rd327, %rd313, %rd327, %p30;
$L__BB8_136:
	add.s64 	%rd316, %rd308, 1280;
	add.s64 	%rd215, %rd308, 2560;
	setp.le.s64 	%p31, %rd215, %rd194;
	mov.u64 	%rd308, %rd316;
	mov.f64 	%fd323, %fd338;
	@%p31 bra 	$L__BB8_126;
$L__BB8_137:
	setp.le.s64 	%p32, %rd194, %rd316;
	@%p32 bra 	$L__BB8_160;
	cvt.u32.u64 	%r35, %rd316;
	cvt.u32.u64 	%r36, %rd194;
	sub.s32 	%r19, %r36, %r35;
	setp.ge.s32 	%p33, %r18, %r19;
	@%p33 bra 	$L__BB8_160;
	cvta.to.global.u64 	%rd128, %rd191;
	not.b32 	%r38, %r18;
	add.s32 	%r39, %r38, %r36;
	sub.s32 	%r20, %r39, %r35;
	and.b32  	%r41, %r20, 768;
	setp.eq.s32 	%p34, %r41, 768;
	mov.u32 	%r389, %r18;
	@%p34 bra 	$L__BB8_145;
	add.s64 	%rd217, %rd316, %rd101;
	add.s64 	%rd318, %rd217, %rd192;
	shl.b64 	%rd218, %rd217, 3;
	add.s64 	%rd317, %rd128, %rd218;
	shr.u32 	%r42, %r20, 8;
	add.s32 	%r43, %r42, 1;
	and.b32  	%r44, %r43, 3;
	neg.s32 	%r387, %r44;
	mov.u32 	%r389, %r18;
$L__BB8_141:
	.pragma "nounroll";
	mov.u64 	%rd133, %rd327;
	mov.f64 	%fd184, %fd338;
	ld.global.f64 	%fd185, [%rd317];
	abs.f64 	%fd186, %fd184;
	abs.f64 	%fd187, %fd185;
	setp.lt.f64 	%p35, %fd186, %fd187;
	mov.f64 	%fd338, %fd185;
	mov.u64 	%rd327, %rd318;
	@%p35 bra 	$L__BB8_144;
	setp.lt.f64 	%p36, %fd187, %fd186;
	mov.f64 	%fd338, %fd184;
	mov.u64 	%rd327, %rd133;
	@%p36 bra 	$L__BB8_144;
	setp.lt.s64 	%p37, %rd133, %rd318;
	selp.f64 	%fd338, %fd184, %fd185, %p37;
	min.s64 	%rd327, %rd133, %rd318;
$L__BB8_144:
	add.s32 	%r389, %r389, 256;
	add.s64 	%rd318, %rd318, 256;
	add.s64 	%rd317, %rd317, 2048;
	add.s32 	%r387, %r387, 1;
	setp.ne.s32 	%p38, %r387, 0;
	@%p38 bra 	$L__BB8_141;
$L__BB8_145:
	setp.lt.u32 	%p39, %r20, 768;
	@%p39 bra 	$L__BB8_160;
	add.s32 	%r390, %r389, 512;
$L__BB8_147:
	mov.u32 	%r28, %r390;
	add.s32 	%r45, %r28, -512;
	cvt.u64.u32 	%rd219, %r45;
	add.s64 	%rd220, %rd316, %rd219;
	shl.b64 	%rd221, %rd220, 3;
	add.s64 	%rd141, %rd128, %rd221;
	add.s64 	%rd142, %rd220, %rd192;
	ld.global.f64 	%fd193, [%rd141];
	abs.f64 	%fd194, %fd338;
	abs.f64 	%fd195, %fd193;
	setp.lt.f64 	%p40, %fd194, %fd195;
	mov.f64 	%fd335, %fd193;
	mov.u64 	%rd324, %rd142;
	@%p40 bra 	$L__BB8_150;
	setp.lt.f64 	%p41, %fd195, %fd194;
	mov.f64 	%fd335, %fd338;
	mov.u64 	%rd324, %rd327;
	@%p41 bra 	$L__BB8_150;
	setp.lt.s64 	%p42, %rd327, %rd142;
	selp.f64 	%fd335, %fd338, %fd193, %p42;
	min.s64 	%rd324, %rd327, %rd142;
$L__BB8_150:
	add.s32 	%r46, %r28, -256;
	cvt.u64.u32 	%rd222, %r46;
	add.s64 	%rd223, %rd316, %rd222;
	add.s64 	%rd145, %rd223, %rd192;
	ld.global.f64 	%fd198, [%rd141+2048];
	abs.f64 	%fd199, %fd335;
	abs.f64 	%fd200, %fd198;
	setp.lt.f64 	%p43, %fd199, %fd200;
	mov.f64 	%fd336, %fd198;
	mov.u64 	%rd325, %rd145;
	@%p43 bra 	$L__BB8_153;
	setp.lt.f64 	%p44, %fd200, %fd199;
	mov.f64 	%fd336, %fd335;
	mov.u64 	%rd325, %rd324;
	@%p44 bra 	$L__BB8_153;
	setp.lt.s64 	%p45, %rd324, %rd145;
	selp.f64 	%fd336, %fd335, %fd198, %p45;
	min.s64 	%rd325, %rd324, %rd145;
$L__BB8_153:
	cvt.u64.u32 	%rd224, %r28;
	add.s64 	%rd225, %rd316, %rd224;
	add.s64 	%rd148, %rd225, %rd192;
	ld.global.f64 	%fd203, [%rd141+4096];
	abs.f64 	%fd204, %fd336;
	abs.f64 	%fd205, %fd203;
	setp.lt.f64 	%p46, %fd204, %fd205;
	mov.f64 	%fd337, %fd203;
	mov.u64 	%rd326, %rd148;
	@%p46 bra 	$L__BB8_156;
	setp.lt.f64 	%p47, %fd205, %fd204;
	mov.f64 	%fd337, %fd336;
	mov.u64 	%rd326, %rd325;
	@%p47 bra 	$L__BB8_156;
	setp.lt.s64 	%p48, %rd325, %rd148;
	selp.f64 	%fd337, %fd336, %fd203, %p48;
	min.s64 	%rd326, %rd325, %rd148;
$L__BB8_156:
	add.s32 	%r47, %r28, 256;
	cvt.u64.u32 	%rd226, %r47;
	add.s64 	%rd227, %rd316, %rd226;
	add.s64 	%rd151, %rd227, %rd192;
	ld.global.f64 	%fd208, [%rd141+6144];
	abs.f64 	%fd209, %fd337;
	abs.f64 	%fd210, %fd208;
	setp.lt.f64 	%p49, %fd209, %fd210;
	mov.f64 	%fd338, %fd208;
	mov.u64 	%rd327, %rd151;
	@%p49 bra 	$L__BB8_159;
	setp.lt.f64 	%p50, %fd210, %fd209;
	mov.f64 	%fd338, %fd337;
	mov.u64 	%rd327, %rd326;
	@%p50 bra 	$L__BB8_159;
	setp.lt.s64 	%p51, %rd326, %rd151;
	selp.f64 	%fd338, %fd337, %fd208, %p51;
	min.s64 	%rd327, %rd326, %rd151;
$L__BB8_159:
	add.s32 	%r390, %r28, 1024;
	add.s32 	%r48, %r28, 512;
	setp.lt.s32 	%p52, %r48, %r19;
	@%p52 bra 	$L__BB8_147;
$L__BB8_160:
	// begin inline asm
	mov.u32 %r49, %laneid;
	// end inline asm
	mov.b64 	%rd228, %fd338;
	mov.b64 	{%r51, %r56}, %rd228;
	mov.b32 	%r67, 1;
	mov.b32 	%r68, 31;
	mov.b32 	%r69, -1;
	// begin inline asm
	shfl.sync.down.b32 %r50, %r51, %r67, %r68, %r69;
	// end inline asm
	// begin inline asm
	shfl.sync.down.b32 %r55, %r56, %r67, %r68, %r69;
	// end inline asm
	mov.b64 	%rd229, {%r50, %r55};
	mov.b64 	%fd214, %rd229;
	mov.b64 	{%r61, %r66}, %rd327;
	// begin inline asm
	shfl.sync.down.b32 %r60, %r61, %r67, %r68, %r69;
	// end inline asm
	// begin inline asm
	shfl.sync.down.b32 %r65, %r66, %r67, %r68, %r69;
	// end inline asm
	mov.b64 	%rd155, {%r60, %r65};
	setp.gt.s32 	%p53, %r49, 30;
	mov.f64 	%fd340, %fd338;
	mov.u64 	%rd329, %rd327;
	@%p53 bra 	$L__BB8_164;
	abs.f64 	%fd215, %fd338;
	abs.f64 	%fd216, %fd214;
	setp.lt.f64 	%p54, %fd215, %fd216;
	mov.f64 	%fd340, %fd214;
	mov.u64 	%rd329, %rd155;
	@%p54 bra 	$L__BB8_164;
	setp.lt.f64 	%p55, %fd216, %fd215;
	mov.f64 	%fd340, %fd338;
	mov.u64 	%rd329, %rd327;
	@%p55 bra 	$L__BB8_164;
	setp.lt.s64 	%p56, %rd327, %rd155;
	selp.f64 	%fd340, %fd338, %fd214, %p56;
	min.s64 	%rd329, %rd327, %rd155;
$L__BB8_164:
	mov.b64 	%rd230, %fd340;
	mov.b64 	{%r71, %r76}, %rd230;
	mov.b32 	%r87, 2;
	mov.b32 	%r88, 31;
	mov.b32 	%r89, -1;
	// begin inline asm
	shfl.sync.down.b32 %r70, %r71, %r87, %r88, %r89;
	// end inline asm
	// begin inline asm
	shfl.sync.down.b32 %r75, %r76, %r87, %r88, %r89;
	// end inline asm
	mov.b64 	%rd231, {%r70, %r75};
	mov.b64 	%fd219, %rd231;
	mov.b64 	{%r81, %r86}, %rd329;
	// begin inline asm
	shfl.sync.down.b32 %r80, %r81, %r87, %r88, %r89;
	// end inline asm
	// begin inline asm
	shfl.sync.down.b32 %r85, %r86, %r87, %r88, %r89;
	// end inline asm
	mov.b64 	%rd158, {%r80, %r85};
	setp.gt.s32 	%p57, %r49, 29;
	mov.f64 	%fd341, %fd340;
	mov.u64 	%rd330, %rd329;
	@%p57 bra 	$L__BB8_168;
	abs.f64 	%fd220, %fd340;
	abs.f64 	%fd221, %fd219;
	setp.lt.f64 	%p58, %fd220, %fd221;
	mov.f64 	%fd341, %fd219;
	mov.u64 	%rd330, %rd158;
	@%p58 bra 	$L__BB8_168;
	setp.lt.f64 	%p59, %fd221, %fd220;
	mov.f64 	%fd341, %fd340;
	mov.u64 	%rd330, %rd329;
	@%p59 bra 	$L__BB8_168;
	setp.lt.s64 	%p60, %rd329, %rd158;
	selp.f64 	%fd341, %fd340, %fd219, %p60;
	min.s64 	%rd330, %rd329, %rd158;
$L__BB8_168:
	mov.b64 	%rd232, %fd341;
	mov.b64 	{%r91, %r96}, %rd232;
	mov.b32 	%r107, 4;
	mov.b32 	%r108, 31;
	mov.b32 	%r109, -1;
	// begin inline asm
	shfl.sync.down.b32 %r90, %r91, %r107, %r108, %r109;
	// end inline asm
	// begin inline asm
	shfl.sync.down.b32 %r95, %r96, %r107, %r108, %r109;
	// end inline asm
	mov.b64 	%rd233, {%r90, %r95};
	mov.b64 	%fd224, %rd233;
	mov.b64 	{%r101, %r106}, %rd330;
	// begin inline asm
	shfl.sync.down.b32 %r100, %r101, %r107, %r108, %r109;
	// end inline asm
	// begin inline asm
	shfl.sync.down.b32 %r105, %r106, %r107, %r108, %r109;
	// end inline asm
	mov.b64 	%rd161, {%r100, %r105};
	setp.gt.s32 	%p61, %r49, 27;
	mov.f64 	%fd342, %fd341;
	mov.u64 	%rd331, %rd330;
	@%p61 bra 	$L__BB8_172;
	abs.f64 	%fd225, %fd341;
	abs.f64 	%fd226, %fd224;
	setp.lt.f64 	%p62, %fd225, %fd226;
	mov.f64 	%fd342, %fd224;
	mov.u64 	%rd331, %rd161;
	@%p62 bra 	$L__BB8_172;
	setp.lt.f64 	%p63, %fd226, %fd225;
	mov.f64 	%fd342, %fd341;
	mov.u64 	%rd331, %rd330;
	@%p63 bra 	$L__BB8_172;
	setp.lt.s64 	%p64, %rd330, %rd161;
	selp.f64 	%fd342, %fd341, %fd224, %p64;
	min.s64 	%rd331, %rd330, %rd161;
$L__BB8_172:
	mov.b64 	%rd234, %fd342;
	mov.b64 	{%r111, %r116}, %rd234;
	mov.b32 	%r127, 8;
	mov.b32 	%r128, 31;
	mov.b32 	%r129, -1;
	// begin inline asm
	shfl.sync.down.b32 %r110, %r111, %r127, %r128, %r129;
	// end inline asm
	// begin inline asm
	shfl.sync.down.b32 %r115, %r116, %r127, %r128, %r129;
	// end inline asm
	mov.b64 	%rd235, {%r110, %r115};
	mov.b64 	%fd229, %rd235;
	mov.b64 	{%r121, %r126}, %rd331;
	// begin inline asm
	shfl.sync.down.b32 %r120, %r121, %r127, %r128, %r129;
	// end inline asm
	// begin inline asm
	shfl.sync.down.b32 %r125, %r126, %r127, %r128, %r129;
	// end inline asm
	mov.b64 	%rd164, {%r120, %r125};
	setp.gt.s32 	%p65, %r49, 23;
	mov.f64 	%fd343, %fd342;
	mov.u64 	%rd332, %rd331;
	@%p65 bra 	$L__BB8_176;
	abs.f64 	%fd230, %fd342;
	abs.f64 	%fd231, %fd229;
	setp.lt.f64 	%p66, %fd230, %fd231;
	mov.f64 	%fd343, %fd229;
	mov.u64 	%rd332, %rd164;
	@%p66 bra 	$L__BB8_176;
	setp.lt.f64 	%p67, %fd231, %fd230;
	mov.f64 	%fd343, %fd342;
	mov.u64 	%rd332, %rd331;
	@%p67 bra 	$L__BB8_176;
	setp.lt.s64 	%p68, %rd331, %rd164;
	selp.f64 	%fd343, %fd342, %fd229, %p68;
	min.s64 	%rd332, %rd331, %rd164;
$L__BB8_176:
	mov.b64 	%rd236, %fd343;
	mov.b64 	{%r131, %r136}, %rd236;
	mov.b32 	%r147, 16;
	mov.b32 	%r148, 31;
	mov.b32 	%r149, -1;
	// begin inline asm
	shfl.sync.down.b32 %r130, %r131, %r147, %r148, %r149;
	// end inline asm
	// begin inline asm
	shfl.sync.down.b32 %r135, %r136, %r147, %r148, %r149;
	// end inline asm
	mov.b64 	%rd237, {%r130, %r135};
	mov.b64 	%fd234, %rd237;
	mov.b64 	{%r141, %r146}, %rd332;
	// begin inline asm
	shfl.sync.down.b32 %r140, %r141, %r147, %r148, %r149;
	// end inline asm
	// begin inline asm
	shfl.sync.down.b32 %r145, %r146, %r147, %r148, %r149;
	// end inline asm
	mov.b64 	%rd167, {%r140, %r145};
	setp.gt.s32 	%p69, %r49, 15;
	mov.f64 	%fd351, %fd343;
	mov.u64 	%rd340, %rd332;
	@%p69 bra 	$L__BB8_180;
	abs.f64 	%fd235, %fd343;
	abs.f64 	%fd236, %fd234;
	setp.lt.f64 	%p70, %fd235, %fd236;
	mov.f64 	%fd351, %fd234;
	mov.u64 	%rd340, %rd167;
	@%p70 bra 	$L__BB8_180;
	setp.lt.f64 	%p71, %fd236, %fd235;
	mov.f64 	%fd351, %fd343;
	mov.u64 	%rd340, %rd332;
	@%p71 bra 	$L__BB8_180;
	setp.lt.s64 	%p72, %rd332, %rd167;
	selp.f64 	%fd351, %fd343, %fd234, %p72;
	min.s64 	%rd340, %rd332, %rd167;
$L__BB8_180:
	setp.ne.s32 	%p73, %r49, 0;
	@%p73 bra 	$L__BB8_182;
	shr.u32 	%r150, %r18, 1;
	and.b32  	%r151, %r150, 496;
	mov.u32 	%r152, _ZN6thrust24THRUST_300001_SM_1000_NS8cuda_cub4core6detail5shmemE;
	add.s32 	%r153, %r152, %r151;
	st.shared.f64 	[%r153+8], %fd351;
	st.shared.u64 	[%r153+16], %rd340;
$L__BB8_182:
	bar.sync 	0;
	setp.ne.s32 	%p74, %r18, 0;
	@%p74 bra 	$L__BB8_204;
	ld.shared.f64 	%fd239, [_ZN6thrust24THRUST_300001_SM_1000_NS8cuda_cub4core6detail5shmemE+24];
	ld.shared.u64 	%rd170, [_ZN6thrust24THRUST_300001_SM_1000_NS8cuda_cub4core6detail5shmemE+32];
	abs.f64 	%fd240, %fd351;
	abs.f64 	%fd241, %fd239;
	setp.lt.f64 	%p75, %fd240, %fd241;
	mov.f64 	%fd345, %fd239;
	mov.u64 	%rd334, %rd170;
	@%p75 bra 	$L__BB8_186;
	setp.lt.f64 	%p76, %fd241, %fd240;
	mov.f64 	%fd345, %fd351;
	mov.u64 	%rd334, %rd340;
	@%p76 bra 	$L__BB8_186;
	setp.lt.s64 	%p77, %rd340, %rd170;
	selp.f64 	%fd345, %fd351, %fd239, %p77;
	min.s64 	%rd334, %rd340, %rd170;
$L__BB8_186:
	ld.shared.f64 	%fd244, [_ZN6thrust24THRUST_300001_SM_1000_NS8cuda_cub4core6detail5shmemE+40];
	ld.shared.u64 	%rd173, [_ZN6thrust24THRUST_300001_SM_1000_NS8cuda_cub4core6detail5shmemE+48];
	abs.f64 	%fd245, %fd345;
	abs.f64 	%fd246, %fd244;
	setp.lt.f64 	%p78, %fd245, %fd246;
	mov.f64 	%fd346, %fd244;
	mov.u64 	%rd335, %rd173;
	@%p78 bra 	$L__BB8_189;
	setp.lt.f64 	%p79, %fd246, %fd245;
	mov.f64 	%fd346, %fd345;
	mov.u64 	%rd335, %rd334;
	@%p79 bra 	$L__BB8_189;
	setp.lt.s64 	%p80, %rd334, %rd173;
	selp.f64 	%fd346, %fd345, %fd244, %p80;
	min.s64 	%rd335, %rd334, %rd173;
$L__BB8_189:
	ld.shared.f64 	%fd249, [_ZN6thrust24THRUST_300001_SM_1000_NS8cuda_cub4core6detail5shmemE+56];
	ld.shared.u64 	%rd176, [_ZN6thrust24THRUST_300001_SM_1000_NS8cuda_cub4core6detail5shmemE+64];
	abs.f64 	%fd250, %fd346;
	abs.f64 	%fd251, %fd249;
	setp.lt.f64 	%p81, %fd250, %fd251;
	mov.f64 	%fd347, %fd249;
	mov.u64 	%rd336, %rd176;
	@%p81 bra 	$L__BB8_192;
	setp.lt.f64 	%p82, %fd251, %fd250;
	mov.f64 	%fd347, %fd346;
	mov.u64 	%rd336, %rd335;
	@%p82 bra 	$L__BB8_192;
	setp.lt.s64 	%p83, %rd335, %rd176;
	selp.f64 	%fd347, %fd346, %fd249, %p83;
	min.s64 	%rd336, %rd335, %rd176;
$L__BB8_192:
	ld.shared.f64 	%fd254, [_ZN6thrust24THRUST_300001_SM_1000_NS8cuda_cub4core6detail5shmemE+72];
	ld.shared.u64 	%rd179, [_ZN6thrust24THRUST_300001_SM_1000_NS8cuda_cub4core6detail5shmemE+80];
	abs.f64 	%fd255, %fd347;
	abs.f64 	%fd256, %fd254;
	setp.lt.f64 	%p84, %fd255, %fd256;
	mov.f64 	%fd348, %fd254;
	mov.u64 	%rd337, %rd179;
	@%p84 bra 	$L__BB8_195;
	setp.lt.f64 	%p85, %fd256, %fd255;
	mov.f64 	%fd348, %fd347;
	mov.u64 	%rd337, %rd336;
	@%p85 bra 	$L__BB8_195;
	setp.lt.s64 	%p86, %rd336, %rd179;
	selp.f64 	%fd348, %fd347, %fd254, %p86;
	min.s64 	%rd337, %rd336, %rd179;
$L__BB8_195:
	ld.shared.f64 	%fd259, [_ZN6thrust24THRUST_300001_SM_1000_NS8cuda_cub4core6detail5shmemE+88];
	ld.shared.u64 	%rd182, [_ZN6thrust24THRUST_300001_SM_1000_NS8cuda_cub4core6detail5shmemE+96];
	abs.f64 	%fd260, %fd348;
	abs.f64 	%fd261, %fd259;
	setp.lt.f64 	%p87, %fd260, %fd261;
	mov.f64 	%fd349, %fd259;
	mov.u64 	%rd338, %rd182;
	@%p87 bra 	$L__BB8_198;
	setp.lt.f64 	%p88, %fd261, %fd260;
	mov.f64 	%fd349, %fd348;
	mov.u64 	%rd338, %rd337;
	@%p88 bra 	$L__BB8_198;
	setp.lt.s64 	%p89, %rd337, %rd182;
	selp.f64 	%fd349, %fd348, %fd259, %p89;
	min.s64 	%rd338, %rd337, %rd182;
$L__BB8_198:
	ld.shared.f64 	%fd264, [_ZN6thrust24THRUST_300001_SM_1000_NS8cuda_cub4core6detail5shmemE+104];
	ld.shared.u64 	%rd185, [_ZN6thrust24THRUST_300001_SM_1000_NS8cuda_cub4core6detail5shmemE+112];
	abs.f64 	%fd265, %fd349;
	abs.f64 	%fd266, %fd264;
	setp.lt.f64 	%p90, %fd265, %fd266;
	mov.f64 	%fd350, %fd264;
	mov.u64 	%rd339, %rd185;
	@%p90 bra 	$L__BB8_201;
	setp.lt.f64 	%p91, %fd266, %fd265;
	mov.f64 	%fd350, %fd349;
	mov.u64 	%rd339, %rd338;
	@%p91 bra 	$L__BB8_201;
	setp.lt.s64 	%p92, %rd338, %rd185;
	selp.f64 	%fd350, %fd349, %fd264, %p92;
	min.s64 	%rd339, %rd338, %rd185;
$L__BB8_201:
	ld.shared.f64 	%fd269, [_ZN6thrust24THRUST_300001_SM_1000_NS8cuda_cub4core6detail5shmemE+120];
	ld.shared.u64 	%rd188, [_ZN6thrust24THRUST_300001_SM_1000_NS8cuda_cub4core6detail5shmemE+128];
	abs.f64 	%fd270, %fd350;
	abs.f64 	%fd271, %fd269;
	setp.lt.f64 	%p93, %fd270, %fd271;
	mov.u64 	%rd340, %rd188;
	mov.f64 	%fd351, %fd269;
	@%p93 bra 	$L__BB8_204;
	setp.lt.f64 	%p94, %fd271, %fd270;
	mov.u64 	%rd340, %rd339;
	mov.f64 	%fd351, %fd350;
	@%p94 bra 	$L__BB8_204;
	setp.lt.s64 	%p95, %rd339, %rd188;
	selp.f64 	%fd351, %fd350, %fd269, %p95;
	min.s64 	%rd340, %rd339, %rd188;
$L__BB8_204:
	mov.u32 	%r381, %tid.x;
	setp.ne.s32 	%p212, %r381, 0;
	@%p212 bra 	$L__BB8_206;
	ld.param.u64 	%rd271, [_ZN6thrust24THRUST_300001_SM_1000_NS8cuda_cub4core6detail13_kernel_agentINS1_8__reduce11ReduceAgentINS0_12zip_iteratorIN4cuda3std3__45tupleIJNS0_10device_ptrIdEENS0_17counting_iteratorIlNS0_11use_defaultESF_SF_EEEEEEEPNSB_IJdlEEESJ_lNS1_9__extrema9arg_max_fIdl10comparatorEEEEJSI_SK_lSO_EEEvDpT0__param_1];
	cvta.to.global.u64 	%rd270, %rd271;
	st.global.f64 	[%rd270], %fd351;
	st.global.u64 	[%rd270+8], %rd340;
$L__BB8_206:
	ret;

}
	// .globl	_ZN6thrust24THRUST_300001_SM_1000_NS8cuda_cub4core6detail13_kernel_agentINS1_8__reduce11ReduceAgentINS0_12zip_iteratorIN4cuda3std3__45tupleIJNS0_10device_ptrIdEENS0_17counting_iteratorIlNS0_11use_defaultESF_SF_EEEEEEEPNSB_IJdlEEESJ_lNS1_9__extrema9arg_max_fIdl10comparatorEEEEJSI_SK_lN3cub18CUB_300001_SM_100013GridEvenShareIlEENSR_9GridQueueIyEESO_EEEvDpT0_
.visible .entry _ZN6thrust24THRUST_300001_SM_1000_NS8cuda_cub4core6detail13_kernel_agentINS1_8__reduce11ReduceAgentINS0_12zip_iteratorIN4cuda3std3__45tupleIJNS0_10device_ptrIdEENS0_17counting_iteratorIlNS0_11use_defaultESF_SF_EEEEEEEPNSB_IJdlEEESJ_lNS1_9__extrema9arg_max_fIdl10comparatorEEEEJSI_SK_lN3cub18CUB_300001_SM_100013GridEvenShareIlEENSR_9GridQueueIyEESO_EEEvDpT0_(
	.param .align 8 .b8 _ZN6thrust24THRUST_300001_SM_1000_NS8cuda_cub4core6detail13_kernel_agentINS1_8__reduce11ReduceAgentINS0_12zip_iteratorIN4cuda3std3__45tupleIJNS0_10device_ptrIdEENS0_17counting_iteratorIlNS0_11use_defaultESF_SF_EEEEEEEPNSB_IJdlEEESJ_lNS1_9__extrema9arg_max_fIdl10comparatorEEEEJSI_SK_lN3cub18CUB_300001_SM_100013GridEvenShareIlEENSR_9GridQueueIyEESO_EEEvDpT0__param_0[16],
	.param .u64 .ptr .align 1 _ZN6thrust24THRUST_300001_SM_1000_NS8cuda_cub4core6detail13_kernel_agentINS1_8__reduce11ReduceAgentINS0_12zip_iteratorIN4cuda3std3__45tupleIJNS0_10device_ptrIdEENS0_17counting_iteratorIlNS0_11use_defaultESF_SF_EEEEEEEPNSB_IJdlEEESJ_lNS1_9__extrema9arg_max_fIdl10comparatorEEEEJSI_SK_lN3cub18CUB_300001_SM_100013GridEvenShareIlEENSR_9GridQueueIyEESO_EEEvDpT0__param_1,
	.param .u64 _ZN6thrust24THRUST_300001_SM_1000_NS8cuda_cub4core6detail13_kernel_agentINS1_8__reduce11ReduceAgentINS0_12zip_iteratorIN4cuda3std3__45tupleIJNS0_10device_ptrIdEENS0_17counting_iteratorIlNS0_11use_defaultESF_SF_EEEEEEEPNSB_IJdlEEESJ_lNS1_9__extrema9arg_max_fIdl10comparatorEEEEJSI_SK_lN3cub18CUB_300001_SM_100013GridEvenShareIlEENSR_9GridQueueIyEESO_EEEvDpT0__param_2,
	.param .align 8 .b8 _ZN6thrust24THRUST_300001_SM_1000_NS8cuda_cub4core6detail13_kernel_agentINS1_8__reduce11ReduceAgentINS0_12zip_iteratorIN4cuda3std3__45tupleIJNS0_10device_ptrIdEENS0_17counting_iteratorIlNS0_11use_defaultESF_SF_EEEEEEEPNSB_IJdlEEESJ_lNS1_9__extrema9arg_max_fIdl10comparatorEEEEJSI_SK_lN3cub18CUB_300001_SM_100013GridEvenShareIlEENSR_9GridQueueIyEESO_EEEvDpT0__param_3[72],
	.param .align 8 .b8 _ZN6thrust24THRUST_300001_SM_1000_NS8cuda_cub4core6detail13_kernel_agentINS1_8__reduce11ReduceAgentINS0_12zip_iteratorIN4cuda3std3__45tupleIJNS0_10device_ptrIdEENS0_17counting_iteratorIlNS0_11use_defaultESF_SF_EEEEEEEPNSB_IJdlEEESJ_lNS1_9__extrema9arg_max_fIdl10comparatorEEEEJSI_SK_lN3cub18CUB_300001_SM_100013GridEvenShareIlEENSR_9GridQueueIyEESO_EEEvDpT0__param_4[8],
	.param .align 1 .b8 _ZN6thrust24THRUST_300001_SM_1000_NS8cuda_cub4core6detail13_kernel_agentINS1_8__reduce11ReduceAgentINS0_12zip_iteratorIN4cuda3std3__45tupleIJNS0_10device_ptrIdEENS0_17counting_iteratorIlNS0_11use_defaultESF_SF_EEEEEEEPNSB_IJdlEEESJ_lNS1_9__extrema9arg_max_fIdl10comparatorEEEEJSI_SK_lN3cub18CUB_300001_SM_100013GridEvenShareIlEENSR_9GridQueueIyEESO_EEEvDpT0__param_5[1]
)
.maxntid 256
{
	.reg .pred 	%p<215>;
	.reg .b32 	%r<399>;
	.reg .b64 	%rd<356>;
	.reg .b64 	%fd<352>;

	ld.param.u64 	%rd196, [_ZN6thrust24THRUST_300001_SM_1000_NS8cuda_cub4core6detail13_kernel_agentINS1_8__reduce11ReduceAgentINS0_12zip_iteratorIN4cuda3std3__45tupleIJNS0_10device_ptrIdEENS0_17counting_iteratorIlNS0_11use_defaultESF_SF_EEEEEEEPNSB_IJdlEEESJ_lNS1_9__extrema9arg_max_fIdl10comparatorEEEEJSI_SK_lN3cub18CUB_300001_SM_100013GridEvenShareIlEENSR_9GridQueueIyEESO_EEEvDpT0__param_0+8];
	ld.param.u64 	%rd195, [_ZN6thrust24THRUST_300001_SM_1000_NS8cuda_cub4core6detail13_kernel_agentINS1_8__reduce11ReduceAgentINS0_12zip_iteratorIN4cuda3std3__45tupleIJNS0_10device_ptrIdEENS0_17counting_iteratorIlNS0_11use_defaultESF_SF_EEEEEEEPNSB_IJdlEEESJ_lNS1_9__extrema9arg_max_fIdl10comparatorEEEEJSI_SK_lN3cub18CUB_300001_SM_100013GridEvenShareIlEENSR_9GridQueueIyEESO_EEEvDpT0__param_0];
	ld.param.u64 	%rd199, [_ZN6thrust24THRUST_300001_SM_1000_NS8cuda_cub4core6detail13_kernel_agentINS1_8__reduce11ReduceAgentINS0_12zip_iteratorIN4cuda3std3__45tupleIJNS0_10device_ptrIdEENS0_17counting_iteratorIlNS0_11use_defaultESF_SF_EEEEEEEPNSB_IJdlEEESJ_lNS1_9__extrema9arg_max_fIdl10comparatorEEEEJSI_SK_lN3cub18CUB_300001_SM_100013GridEvenShareIlEENSR_9GridQueueIyEESO_EEEvDpT0__param_4];
	ld.param.u64 	%rd198, [_ZN6thrust24THRUST_300001_SM_1000_NS8cuda_cub4core6detail13_kernel_agentINS1_8__reduce11ReduceAgentINS0_12zip_iteratorIN4cuda3std3__45tupleIJNS0_10device_ptrIdEENS0_17counting_iteratorIlNS0_11use_defaultESF_SF_EEEEEEEPNSB_IJdlEEESJ_lNS1_9__extrema9arg_max_fIdl10comparatorEEEEJSI_SK_lN3cub18CUB_300001_SM_100013GridEvenShareIlEENSR_9GridQueueIyEESO_EEEvDpT0__param_2];
	cvta.to.global.u64 	%rd1, %rd199;
	cvta.to.global.u64 	%rd2, %rd195;
	mov.u32 	%r1, %ctaid.x;
	mul.lo.s32 	%r33, %r1, 1280;
	cvt.u64.u32 	%rd4, %r33;
	mov.u32 	%r34, %nctaid.x;
	mul.lo.s32 	%r35, %r34, 1280;
	cvt.u64.u32 	%rd5, %r35;
	add.s64 	%rd200, %rd4, 1280;
	setp.le.s64 	%p1, %rd200, %rd198;
	@%p1 bra 	$L__BB9_121;
	cvt.u32.u64 	%r159, %rd4;
	cvt.u32.u64 	%r2, %rd198;
	sub.s32 	%r3, %r2, %r159;
	mov.u32 	%r4, %tid.x;
	setp.ge.s32 	%p98, %r4, %r3;
	mov.f64 	%fd298, 0d0000000000000000;
	mov.b64 	%rd298, 0;
	mov.u32 	%r393, %r4;
	@%p98 bra 	$L__BB9_3;
	cvt.u64.u32 	%rd246, %r4;
	add.s64 	%rd247, %rd4, %rd246;
	shl.b64 	%rd248, %rd247, 3;
	add.s64 	%rd249, %rd2, %rd248;
	add.s64 	%rd298, %rd196, %rd247;
	ld.global.f64 	%fd298, [%rd249];
	add.s32 	%r393, %r4, 256;
$L__BB9_3:
	setp.ge.s32 	%p99, %r393, %r3;
	@%p99 bra 	$L__BB9_25;
	not.b32 	%r161, %r393;
	add.s32 	%r162, %r161, %r2;
	sub.s32 	%r7, %r162, %r159;
	and.b32  	%r163, %r7, 768;
	setp.eq.s32 	%p100, %r163, 768;
	@%p100 bra 	$L__BB9_10;
	cvt.u64.u32 	%rd251, %r393;
	add.s64 	%rd252, %rd251, %rd4;
	add.s64 	%rd289, %rd252, %rd196;
	shl.b64 	%rd253, %rd252, 3;
	add.s64 	%rd288, %rd2, %rd253;
	shr.u32 	%r164, %r7, 8;
	add.s32 	%r165, %r164, 1;
	and.b32  	%r166, %r165, 3;
	neg.s32 	%r391, %r166;
$L__BB9_6:
	.pragma "nounroll";
	mov.u64 	%rd12, %rd298;
	mov.f64 	%fd3, %fd298;
	ld.global.f64 	%fd4, [%rd288];
	abs.f64 	%fd5, %fd3;
	abs.f64 	%fd6, %fd4;
	setp.lt.f64 	%p101, %fd5, %fd6;
	mov.u64 	%rd298, %rd289;
	mov.f64 	%fd298, %fd4;
	@%p101 bra 	$L__BB9_9;
	setp.lt.f64 	%p102, %fd6, %fd5;
	mov.u64 	%rd298, %rd12;
	mov.f64 	%fd298, %fd3;
	@%p102 bra 	$L__BB9_9;
	setp.lt.s64 	%p103, %rd12, %rd289;
	min.s64 	%rd298, %rd12, %rd289;
	selp.f64 	%fd298, %fd3, %fd4, %p103;
$L__BB9_9:
	add.s32 	%r393, %r393, 256;
	add.s64 	%rd289, %rd289, 256;
	add.s64 	%rd288, %rd288, 2048;
	add.s32 	%r391, %r391, 1;
	setp.ne.s32 	%p104, %r391, 0;
	@%p104 bra 	$L__BB9_6;
$L__BB9_10:
	setp.lt.u32 	%p105, %r7, 768;
	@%p105 bra 	$L__BB9_25;
	add.s32 	%r394, %r393, 512;
$L__BB9_12:
	mov.u32 	%r15, %r394;
	add.s32 	%r167, %r15, -512;
	cvt.s64.s32 	%rd254, %r167;
	add.s64 	%rd255, %rd254, %rd4;
	shl.b64 	%rd256, %rd255, 3;
	add.s64 	%rd20, %rd2, %rd256;
	add.s64 	%rd21, %rd255, %rd196;
	ld.global.f64 	%fd12, [%rd20];
	abs.f64 	%fd13, %fd298;
	abs.f64 	%fd14, %fd12;
	setp.lt.f64 	%p106, %fd13, %fd14;
	mov.u64 	%rd295, %rd21;
	mov.f64 	%fd295, %fd12;
	@%p106 bra 	$L__BB9_15;
	setp.lt.f64 	%p107, %fd14, %fd13;
	mov.u64 	%rd295, %rd298;
	mov.f64 	%fd295, %fd298;
	@%p107 bra 	$L__BB9_15;
	setp.lt.s64 	%p108, %rd298, %rd21;
	min.s64 	%rd295, %rd298, %rd21;
	selp.f64 	%fd295, %fd298, %fd12, %p108;
$L__BB9_15:
	add.s32 	%r168, %r15, -256;
	cvt.s64.s32 	%rd257, %r168;
	add.s64 	%rd258, %rd257, %rd4;
	add.s64 	%rd24, %rd258, %rd196;
	ld.global.f64 	%fd17, [%rd20+2048];
	abs.f64 	%fd18, %fd295;
	abs.f64 	%fd19, %fd17;
	setp.lt.f64 	%p109, %fd18, %fd19;
	mov.u64 	%rd296, %rd24;
	mov.f64 	%fd296, %fd17;
	@%p109 bra 	$L__BB9_18;
	setp.lt.f64 	%p110, %fd19, %fd18;
	mov.u64 	%rd296, %rd295;
	mov.f64 	%fd296, %fd295;
	@%p110 bra 	$L__BB9_18;
	setp.lt.s64 	%p111, %rd295, %rd24;
	min.s64 	%rd296, %rd295, %rd24;
	selp.f64 	%fd296, %fd295, %fd17, %p111;
$L__BB9_18:
	cvt.s64.s32 	%rd259, %r15;
	add.s64 	%rd260, %rd259, %rd4;
	add.s64 	%rd27, %rd260, %rd196;
	ld.global.f64 	%fd22, [%rd20+4096];
	abs.f64 	%fd23, %fd296;
	abs.f64 	%fd24, %fd22;
	setp.lt.f64 	%p112, %fd23, %fd24;
	mov.u64 	%rd297, %rd27;
	mov.f64 	%fd297, %fd22;
	@%p112 bra 	$L__BB9_21;
	setp.lt.f64 	%p113, %fd24, %fd23;
	mov.u64 	%rd297, %rd296;
	mov.f64 	%fd297, %fd296;
	@%p113 bra 	$L__BB9_21;
	setp.lt.s64 	%p114, %rd296, %rd27;
	min.s64 	%rd297, %rd296, %rd27;
	selp.f64 	%fd297, %fd296, %fd22, %p114;
$L__BB9_21:
	add.s32 	%r169, %r15, 256;
	cvt.s64.s32 	%rd261, %r169;
	add.s64 	%rd262, %rd261, %rd4;
	add.s64 	%rd30, %rd262, %rd196;
	ld.global.f64 	%fd27, [%rd20+6144];
	abs.f64 	%fd28, %fd297;
	abs.f64 	%fd29, %fd27;
	setp.lt.f64 	%p115, %fd28, %fd29;
	mov.u64 	%rd298, %rd30;
	mov.f64 	%fd298, %fd27;
	@%p115 bra 	$L__BB9_24;
	setp.lt.f64 	%p116, %fd29, %fd28;
	mov.u64 	%rd298, %rd297;
	mov.f64 	%fd298, %fd297;
	@%p116 bra 	$L__BB9_24;
	setp.lt.s64 	%p117, %rd297, %rd30;
	min.s64 	%rd298, %rd297, %rd30;
	selp.f64 	%fd298, %fd297, %fd27, %p117;
$L__BB9_24:
	add.s32 	%r394, %r15, 1024;
	add.s32 	%r170, %r15, 512;
	setp.lt.s32 	%p118, %r170, %r3;
	@%p118 bra 	$L__BB9_12;
$L__BB9_25:
	setp.lt.s32 	%p119, %r3, 256;
	@%p119 bra 	$L__BB9_70;
	// begin inline asm
	mov.u32 %r284, %laneid;
	// end inline asm
	mov.b64 	%rd273, %fd298;
	mov.b64 	{%r286, %r291}, %rd273;
	mov.b32 	%r302, 1;
	mov.b32 	%r303, 31;
	mov.b32 	%r304, -1;
	// begin inline asm
	shfl.sync.down.b32 %r285, %r286, %r302, %r303, %r304;
	// end inline asm
	// begin inline asm
	shfl.sync.down.b32 %r290, %r291, %r302, %r303, %r304;
	// end inline asm
	mov.b64 	%rd274, {%r285, %r290};
	mov.b64 	%fd33, %rd274;
	mov.b64 	{%r296, %r301}, %rd298;
	// begin inline asm
	shfl.sync.down.b32 %r295, %r296, %r302, %r303, %r304;
	// end inline asm
	// begin inline asm
	shfl.sync.down.b32 %r300, %r301, %r302, %r303, %r304;
	// end inline asm
	mov.b64 	%rd34, {%r295, %r300};
	setp.gt.s32 	%p171, %r284, 30;
	mov.u64 	%rd300, %rd298;
	mov.f64 	%fd300, %fd298;
	@%p171 bra 	$L__BB9_30;
	abs.f64 	%fd34, %fd298;
	abs.f64 	%fd35, %fd33;
	setp.lt.f64 	%p172, %fd34, %fd35;
	mov.u64 	%rd300, %rd34;
	mov.f64 	%fd300, %fd33;
	@%p172 bra 	$L__BB9_30;
	setp.lt.f64 	%p173, %fd35, %fd34;
	mov.u64 	%rd300, %rd298;
	mov.f64 	%fd300, %fd298;
	@%p173 bra 	$L__BB9_30;
	setp.lt.s64 	%p174, %rd298, %rd34;
	min.s64 	%rd300, %rd298, %rd34;
	selp.f64 	%fd300, %fd298, %fd33, %p174;
$L__BB9_30:
	mov.b64 	%rd275, %fd300;
	mov.b64 	{%r306, %r311}, %rd275;
	mov.b32 	%r322, 2;
	mov.b32 	%r323, 31;
	mov.b32 	%r324, -1;
	// begin inline asm
	shfl.sync.down.b32 %r305, %r306, %r322, %r323, %r324;
	// end inline asm
	// begin inline asm
	shfl.sync.down.b32 %r310, %r311, %r322, %r323, %r324;
	// end inline asm
	mov.b64 	%rd276, {%r305, %r310};
	mov.b64 	%fd38, %rd276;
	mov.b64 	{%r316, %r321}, %rd300;
	// begin inline asm
	shfl.sync.down.b32 %r315, %r316, %r322, %r323, %r324;
	// end inline asm
	// begin inline asm
	shfl.sync.down.b32 %r320, %r321, %r322, %r323, %r324;
	// end inline asm
	mov.b64 	%rd37, {%r315, %r320};
	setp.gt.s32 	%p175, %r284, 29;
	mov.u64 	%rd301, %rd300;
	mov.f64 	%fd301, %fd300;
	@%p175 bra 	$L__BB9_34;
	abs.f64 	%fd39, %fd300;
	abs.f64 	%fd40, %fd38;
	setp.lt.f64 	%p176, %fd39, %fd40;
	mov.u64 	%rd301, %rd37;
	mov.f64 	%fd301, %fd38;
	@%p176 bra 	$L__BB9_34;
	setp.lt.f64 	%p177, %fd40, %fd39;
	mov.u64 	%rd301, %rd300;
	mov.f64 	%fd301, %fd300;
	@%p177 bra 	$L__BB9_34;
	setp.lt.s64 	%p178, %rd300, %rd37;
	min.s64 	%rd301, %rd300, %rd37;
	selp.f64 	%fd301, %fd300, %fd38, %p178;
$L__BB9_34:
	mov.b64 	%rd277, %fd301;
	mov.b64 	{%r326, %r331}, %rd277;
	mov.b32 	%r342, 4;
	mov.b32 	%r343, 31;
	mov.b32 	%r344, -1;
	// begin inline asm
	shfl.sync.down.b32 %r325, %r326, %r342, %r343, %r344;
	// end inline asm
	// begin inline asm
	shfl.sync.down.b32 %r330, %r331, %r342, %r343, %r344;
	// end inline asm
	mov.b64 	%rd278, {%r325, %r330};
	mov.b64 	%fd43, %rd278;
	mov.b64 	{%r336, %r341}, %rd301;
	// begin inline asm
	shfl.sync.down.b32 %r335, %r336, %r342, %r343, %r344;
	// end inline asm
	// begin inline asm
	shfl.sync.down.b32 %r340, %r341, %r342, %r343, %r344;
	// end inline asm
	mov.b64 	%rd40, {%r335, %r340};
	setp.gt.s32 	%p179, %r284, 27;
	mov.u64 	%rd302, %rd301;
	mov.f64 	%fd302, %fd301;
	@%p179 bra 	$L__BB9_38;
	abs.f64 	%fd44, %fd301;
	abs.f64 	%fd45, %fd43;
	setp.lt.f64 	%p180, %fd44, %fd45;
	mov.u64 	%rd302, %rd40;
	mov.f64 	%fd302, %fd43;
	@%p180 bra 	$L__BB9_38;
	setp.lt.f64 	%p181, %fd45, %fd44;
	mov.u64 	%rd302, %rd301;
	mov.f64 	%fd302, %fd301;
	@%p181 bra 	$L__BB9_38;
	setp.lt.s64 	%p182, %rd301, %rd40;
	min.s64 	%rd302, %rd301, %rd40;
	selp.f64 	%fd302, %fd301, %fd43, %p182;
$L__BB9_38:
	mov.b64 	%rd279, %fd302;
	mov.b64 	{%r346, %r351}, %rd279;
	mov.b32 	%r362, 8;
	mov.b32 	%r363, 31;
	mov.b32 	%r364, -1;
	// begin inline asm
	shfl.sync.down.b32 %r345, %r346, %r362, %r363, %r364;
	// end inline asm
	// begin inline asm
	shfl.sync.down.b32 %r350, %r351, %r362, %r363, %r364;
	// end inline asm
	mov.b64 	%rd280, {%r345, %r350};
	mov.b64 	%fd48, %rd280;
	mov.b64 	{%r356, %r361}, %rd302;
	// begin inline asm
	shfl.sync.down.b32 %r355, %r356, %r362, %r363, %r364;
	// end inline asm
	// begin inline asm
	shfl.sync.down.b32 %r360, %r361, %r362, %r363, %r364;
	// end inline asm
	mov.b64 	%rd43, {%r355, %r360};
	setp.gt.s32 	%p183, %r284, 23;
	mov.u64 	%rd303, %rd302;
	mov.f64 	%fd303, %fd302;
	@%p183 bra 	$L__BB9_42;
	abs.f64 	%fd49, %fd302;
	abs.f64 	%fd50, %fd48;
	setp.lt.f64 	%p184, %fd49, %fd50;
	mov.u64 	%rd303, %rd43;
	mov.f64 	%fd303, %fd48;
	@%p184 bra 	$L__BB9_42;
	setp.lt.f64 	%p185, %fd50, %fd49;
	mov.u64 	%rd303, %rd302;
	mov.f64 	%fd303, %fd302;
	@%p185 bra 	$L__BB9_42;
	setp.lt.s64 	%p186, %rd302, %rd43;
	min.s64 	%rd303, %rd302, %rd43;
	selp.f64 	%fd303, %fd302, %fd48, %p186;
$L__BB9_42:
	mov.b64 	%rd281, %fd303;
	mov.b64 	{%r366, %r371}, %rd281;
	mov.b32 	%r382, 16;
	mov.b32 	%r383, 31;
	mov.b32 	%r384, -1;
	// begin inline asm
	shfl.sync.down.b32 %r365, %r366, %r382, %r383, %r384;
	// end inline asm
	// begin inline asm
	shfl.sync.down.b32 %r370, %r371, %r382, %r383, %r384;
	// end inline asm
	mov.b64 	%rd282, {%r365, %r370};
	mov.b64 	%fd53, %rd282;
	mov.b64 	{%r376, %r381}, %rd303;
	// begin inline asm
	shfl.sync.down.b32 %r375, %r376, %r382, %r383, %r384;
	// end inline asm
	// begin inline asm
	shfl.sync.down.b32 %r380, %r381, %r382, %r383, %r384;
	// end inline asm
	mov.b64 	%rd46, {%r375, %r380};
	setp.gt.s32 	%p187, %r284, 15;
	mov.u64 	%rd355, %rd303;
	mov.f64 	%fd351, %fd303;
	@%p187 bra 	$L__BB9_46;
	abs.f64 	%fd54, %fd303;
	abs.f64 	%fd55, %fd53;
	setp.lt.f64 	%p188, %fd54, %fd55;
	mov.u64 	%rd355, %rd46;
	mov.f64 	%fd351, %fd53;
	@%p188 bra 	$L__BB9_46;
	setp.lt.f64 	%p189, %fd55, %fd54;
	mov.u64 	%rd355, %rd303;
	mov.f64 	%fd351, %fd303;
	@%p189 bra 	$L__BB9_46;
	setp.lt.s64 	%p190, %rd303, %rd46;
	min.s64 	%rd355, %rd303, %rd46;
	selp.f64 	%fd351, %fd303, %fd53, %p190;
$L__BB9_46:
	setp.ne.s32 	%p191, %r284, 0;
	@%p191 bra 	$L__BB9_48;
	shr.u32 	%r385, %r4, 1;
	and.b32  	%r386, %r385, 496;
	mov.u32 	%r387, _ZN6thrust24THRUST_300001_SM_1000_NS8cuda_cub4core6detail5shmemE;
	add.s32 	%r388, %r387, %r386;
	st.shared.f64 	[%r388+8], %fd351;
	st.shared.u64 	[%r388+16], %rd355;
$L__BB9_48:
	bar.sync 	0;
	setp.ne.s32 	%p192, %r4, 0;
	@%p192 bra 	$L__BB9_208;
	ld.shared.f64 	%fd58, [_ZN6thrust24THRUST_300001_SM_1000_NS8cuda_cub4core6detail5shmemE+24];
	ld.shared.u64 	%rd49, [_ZN6thrust24THRUST_300001_SM_1000_NS8cuda_cub4core6detail5shmemE+32];
	abs.f64 	%fd59, %fd351;
	abs.f64 	%fd60, %fd58;
	setp.lt.f64 	%p193, %fd59, %fd60;
	mov.u64 	%rd305, %rd49;
	mov.f64 	%fd305, %fd58;
	@%p193 bra 	$L__BB9_52;
	setp.lt.f64 	%p194, %fd60, %fd59;
	mov.u64 	%rd305, %rd355;
	mov.f64 	%fd305, %fd351;
	@%p194 bra 	$L__BB9_52;
	setp.lt.s64 	%p195, %rd355, %rd49;
	min.s64 	%rd305, %rd355, %rd49;
	selp.f64 	%fd305, %fd351, %fd58, %p195;
$L__BB9_52:
	ld.shared.f64 	%fd63, [_ZN6thrust24THRUST_300001_SM_1000_NS8cuda_cub4core6detail5shmemE+40];
	ld.shared.u64 	%rd52, [_ZN6thrust24THRUST_300001_SM_1000_NS8cuda_cub4core6detail5shmemE+48];
	abs.f64 	%fd64, %fd305;
	abs.f64 	%fd65, %fd63;
	setp.lt.f64 	%p196, %fd64, %fd65;
	mov.u64 	%rd306, %rd52;
	mov.f64 	%fd306, %fd63;
	@%p196 bra 	$L__BB9_55;
	setp.lt.f64 	%p197, %fd65, %fd64;
	mov.u64 	%rd306, %rd305;
	mov.f64 	%fd306, %fd305;
	@%p197 bra 	$L__BB9_55;
	setp.lt.s64 	%p198, %rd305, %rd52;
	min.s64 	%rd306, %rd305, %rd52;
	selp.f64 	%fd306, %fd305, %fd63, %p198;
$L__BB9_55:
	ld.shared.f64 	%fd68, [_ZN6thrust24THRUST_300001_SM_1000_NS8cuda_cub4core6detail5shmemE+56];
	ld.shared.u64 	%rd55, [_ZN6thrust24THRUST_300001_SM_1000_NS8cuda_cub4core6detail5shmemE+64];
	abs.f64 	%fd69, %fd306;
	abs.f64 	%fd70, %fd68;
	setp.lt.f64 	%p199, %fd69, %fd70;
	mov.u64 	%rd307, %rd55;
	mov.f64 	%fd307, %fd68;
	@%p199 bra 	$L__BB9_58;
	setp.lt.f64 	%p200, %fd70, %fd69;
	mov.u64 	%rd307, %rd306;
	mov.f64 	%fd307, %fd306;
	@%p200 bra 	$L__BB9_58;
	setp.lt.s64 	%p201, %rd306, %rd55;
	min.s64 	%rd307, %rd306, %rd55;
	selp.f64 	%fd307, %fd306, %fd68, %p201;
$L__BB9_58:
	ld.shared.f64 	%fd73, [_ZN6thrust24THRUST_300001_SM_1000_NS8cuda_cub4core6detail5shmemE+72];
	ld.shared.u64 	%rd58, [_ZN6thrust24THRUST_300001_SM_1000_NS8cuda_cub4core6detail5shmemE+80];
	abs.f64 	%fd74, %fd307;
	abs.f64 	%fd75, %fd73;
	setp.lt.f64 	%p202, %fd74, %fd75;
	mov.u64 	%rd308, %rd58;
	mov.f64 	%fd308, %fd73;
	@%p202 bra 	$L__BB9_61;
	setp.lt.f64 	%p203, %fd75, %fd74;
	mov.u64 	%rd308, %rd307;
	mov.f64 	%fd308, %fd307;
	@%p203 bra 	$L__BB9_61;
	setp.lt.s64 	%p204, %rd307, %rd58;
	min.s64 	%rd308, %rd307, %rd58;
	selp.f64 	%fd308, %fd307, %fd73, %p204;
$L__BB9_61:
	ld.shared.f64 	%fd78, [_ZN6thrust24THRUST_300001_SM_1000_NS8cuda_cub4core6detail5shmemE+88];
	ld.shared.u64 	%rd61, [_ZN6thrust24THRUST_300001_SM_1000_NS8cuda_cub4core6detail5shmemE+96];
	abs.f64 	%fd79, %fd308;
	abs.f64 	%fd80, %fd78;
	setp.lt.f64 	%p205, %fd79, %fd80;
	mov.u64 	%rd309, %rd61;
	mov.f64 	%fd309, %fd78;
	@%p205 bra 	$L__BB9_64;
	setp.lt.f64 	%p206, %fd80, %fd79;
	mov.u64 	%rd309, %rd308;
	mov.f64 	%fd309, %fd308;
	@%p206 bra 	$L__BB9_64;
	setp.lt.s64 	%p207, %rd308, %rd61;
	min.s64 	%rd309, %rd308, %rd61;
	selp.f64 	%fd309, %fd308, %fd78, %p207;
$L__BB9_64:
	ld.shared.f64 	%fd83, [_ZN6thrust24THRUST_300001_SM_1000_NS8cuda_cub4core6detail5shmemE+104];
	ld.shared.u64 	%rd64, [_ZN6thrust24THRUST_300001_SM_1000_NS8cuda_cub4core6detail5shmemE+112];
	abs.f64 	%fd84, %fd309;
	abs.f64 	%fd85, %fd83;
	setp.lt.f64 	%p208, %fd84, %fd85;
	mov.u64 	%rd310, %rd64;
	mov.f64 	%fd310, %fd83;
	@%p208 bra 	$L__BB9_67;
	setp.lt.f64 	%p209, %fd85, %fd84;
	mov.u64 	%rd310, %rd309;
	mov.f64 	%fd310, %fd309;
	@%p209 bra 	$L__BB9_67;
	setp.lt.s64 	%p210, %rd309, %rd64;
	min.s64 	%rd310, %rd309, %rd64;
	selp.f64 	%fd310, %fd309, %fd83, %p210;
$L__BB9_67:
	ld.shared.f64 	%fd88, [_ZN6thrust24THRUST_300001_SM_1000_NS8cuda_cub4core6detail5shmemE+120];
	ld.shared.u64 	%rd67, [_ZN6thrust24THRUST_300001_SM_1000_NS8cuda_cub4core6detail5shmemE+128];
	abs.f64 	%fd89, %fd310;
	abs.f64 	%fd90, %fd88;
	setp.lt.f64 	%p211, %fd89, %fd90;
	mov.u64 	%rd355, %rd67;
	mov.f64 	%fd351, %fd88;
	@%p211 bra 	$L__BB9_208;
	setp.lt.f64 	%p212, %fd90, %fd89;
	mov.u64 	%rd355, %rd310;
	mov.f64 	%fd351, %fd310;
	@%p212 bra 	$L__BB9_208;
	setp.lt.s64 	%p213, %rd310, %rd67;
	min.s64 	%rd355, %rd310, %rd67;
	selp.f64 	%fd351, %fd310, %fd88, %p213;
	bra.uni 	$L__BB9_208;
$L__BB9_70:
	// begin inline asm
	mov.u32 %r171, %laneid;
	// end inline asm
	and.b32  	%r192, %r4, 992;
	add.s32 	%r193, %r192, 32;
	setp.gt.s32 	%p120, %r193, %r3;
	not.b32 	%r194, %r192;
	add.s32 	%r195, %r3, %r194;
	selp.b32 	%r190, %r195, 31, %p120;
	mov.b64 	%rd263, %fd298;
	mov.b64 	{%r173, %r178}, %rd263;
	mov.b32 	%r189, 1;
	mov.b32 	%r191, -1;
	// begin inline asm
	shfl.sync.down.b32 %r172, %r173, %r189, %r190, %r191;
	// end inline asm
	// begin inline asm
	shfl.sync.down.b32 %r177, %r178, %r189, %r190, %r191;
	// end inline asm
	mov.b64 	%rd264, {%r172, %r177};
	mov.b64 	%fd92, %rd264;
	mov.b64 	{%r183, %r188}, %rd298;
	// begin inline asm
	shfl.sync.down.b32 %r182, %r183, %r189, %r190, %r191;
	// end inline asm
	// begin inline asm
	shfl.sync.down.b32 %r187, %r188, %r189, %r190, %r191;
	// end inline asm
	mov.b64 	%rd69, {%r182, %r187};
	setp.ge.s32 	%p121, %r171, %r190;
	mov.u64 	%rd311, %rd298;
	mov.f64 	%fd311, %fd298;
	@%p121 bra 	$L__BB9_74;
	abs.f64 	%fd93, %fd298;
	abs.f64 	%fd94, %fd92;
	setp.lt.f64 	%p122, %fd93, %fd94;
	mov.u64 	%rd311, %rd69;
	mov.f64 	%fd311, %fd92;
	@%p122 bra 	$L__BB9_74;
	setp.lt.f64 	%p123, %fd94, %fd93;
	mov.u64 	%rd311, %rd298;
	mov.f64 	%fd311, %fd298;
	@%p123 bra 	$L__BB9_74;
	setp.lt.s64 	%p124, %rd298, %rd69;
	min.s64 	%rd311, %rd298, %rd69;
	selp.f64 	%fd311, %fd298, %fd92, %p124;
$L__BB9_74:
	mov.b64 	%rd265, %fd311;
	mov.b64 	{%r197, %r202}, %rd265;
	mov.b32 	%r213, 2;
	mov.b32 	%r215, -1;
	// begin inline asm
	shfl.sync.down.b32 %r196, %r197, %r213, %r190, %r215;
	// end inline asm
	// begin inline asm
	shfl.sync.down.b32 %r201, %r202, %r213, %r190, %r215;
	// end inline asm
	mov.b64 	%rd266, {%r196, %r201};
	mov.b64 	%fd97, %rd266;
	mov.b64 	{%r207, %r212}, %rd311;
	// begin inline asm
	shfl.sync.down.b32 %r206, %r207, %r213, %r190, %r215;
	// end inline asm
	// begin inline asm
	shfl.sync.down.b32 %r211, %r212, %r213, %r190, %r215;
	// end inline asm
	mov.b64 	%rd72, {%r206, %r211};
	add.s32 	%r216, %r171, 2;
	setp.gt.s32 	%p125, %r216, %r190;
	mov.u64 	%rd312, %rd311;
	mov.f64 	%fd312, %fd311;
	@%p125 bra 	$L__BB9_78;
	abs.f64 	%fd98, %fd311;
	abs.f64 	%fd99, %fd97;
	setp.lt.f64 	%p126, %fd98, %fd99;
	mov.u64 	%rd312, %rd72;
	mov.f64 	%fd312, %fd97;
	@%p126 bra 	$L__BB9_78;
	setp.lt.f64 	%p127, %fd99, %fd98;
	mov.u64 	%rd312, %rd311;
	mov.f64 	%fd312, %fd311;
	@%p127 bra 	$L__BB9_78;
	setp.lt.s64 	%p128, %rd311, %rd72;
	min.s64 	%rd312, %rd311, %rd72;
	selp.f64 	%fd312, %fd311, %fd97, %p128;
$L__BB9_78:
	mov.b64 	%rd267, %fd312;
	mov.b64 	{%r218, %r223}, %rd267;
	mov.b32 	%r234, 4;
	mov.b32 	%r236, -1;
	// begin inline asm
	shfl.sync.down.b32 %r217, %r218, %r234, %r190, %r236;
	// end inline asm
	// begin inline asm
	shfl.sync.down.b32 %r222, %r223, %r234, %r190, %r236;
	// end inline asm
	mov.b64 	%rd268, {%r217, %r222};
	mov.b64 	%fd102, %rd268;
	mov.b64 	{%r228, %r233}, %rd312;
	// begin inline asm
	shfl.sync.down.b32 %r227, %r228, %r234, %r190, %r236;
	// end inline asm
	// begin inline asm
	shfl.sync.down.b32 %r232, %r233, %r234, %r190, %r236;
	// end inline asm
	mov.b64 	%rd75, {%r227, %r232};
	add.s32 	%r237, %r171, 4;
	setp.gt.s32 	%p129, %r237, %r190;
	mov.u64 	%rd313, %rd312;
	mov.f64 	%fd313, %fd312;
	@%p129 bra 	$L__BB9_82;
	abs.f64 	%fd103, %fd312;
	abs.f64 	%fd104, %fd102;
	setp.lt.f64 	%p130, %fd103, %fd104;
	mov.u64 	%rd313, %rd75;
	mov.f64 	%fd313, %fd102;
	@%p130 bra 	$L__BB9_82;
	setp.lt.f64 	%p131, %fd104, %fd103;
	mov.u64 	%rd313, %rd312;
	mov.f64 	%fd313, %fd312;
	@%p131 bra 	$L__BB9_82;
	setp.lt.s64 	%p132, %rd312, %rd75;
	min.s64 	%rd313, %rd312, %rd75;
	selp.f64 	%fd313, %fd312, %fd102, %p132;
$L__BB9_82:
	mov.b64 	%rd269, %fd313;
	mov.b64 	{%r239, %r244}, %rd269;
	mov.b32 	%r255, 8;
	mov.b32 	%r257, -1;
	// begin inline asm
	shfl.sync.down.b32 %r238, %r239, %r255, %r190, %r257;
	// end inline asm
	// begin inline asm
	shfl.sync.down.b32 %r243, %r244, %r255, %r190, %r257;
	// end inline asm
	mov.b64 	%rd270, {%r238, %r243};
	mov.b64 	%fd107, %rd270;
	mov.b64 	{%r249, %r254}, %rd313;
	// begin inline asm
	shfl.sync.down.b32 %r248, %r249, %r255, %r190, %r257;
	// end inline asm
	// begin inline asm
	shfl.sync.down.b32 %r253, %r254, %r255, %r190, %r257;
	// end inline asm
	mov.b64 	%rd78, {%r248, %r253};
	add.s32 	%r258, %r171, 8;
	setp.gt.s32 	%p133, %r258, %r190;
	mov.u64 	%rd314, %rd313;
	mov.f64 	%fd314, %fd313;
	@%p133 bra 	$L__BB9_86;
	abs.f64 	%fd108, %fd313;
	abs.f64 	%fd109, %fd107;
	setp.lt.f64 	%p134, %fd108, %fd109;
	mov.u64 	%rd314, %rd78;
	mov.f64 	%fd314, %fd107;
	@%p134 bra 	$L__BB9_86;
	setp.lt.f64 	%p135, %fd109, %fd108;
	mov.u64 	%rd314, %rd313;
	mov.f64 	%fd314, %fd313;
	@%p135 bra 	$L__BB9_86;
	setp.lt.s64 	%p136, %rd313, %rd78;
	min.s64 	%rd314, %rd313, %rd78;
	selp.f64 	%fd314, %fd313, %fd107, %p136;
$L__BB9_86:
	mov.b64 	%rd271, %fd314;
	mov.b64 	{%r260, %r265}, %rd271;
	mov.b32 	%r276, 16;
	mov.b32 	%r278, -1;
	// begin inline asm
	shfl.sync.down.b32 %r259, %r260, %r276, %r190, %r278;
	// end inline asm
	// begin inline asm
	shfl.sync.down.b32 %r264, %r265, %r276, %r190, %r278;
	// end inline asm
	mov.b64 	%rd272, {%r259, %r264};
	mov.b64 	%fd112, %rd272;
	mov.b64 	{%r270, %r275}, %rd314;
	// begin inline asm
	shfl.sync.down.b32 %r269, %r270, %r276, %r190, %r278;
	// end inline asm
	// begin inline asm
	shfl.sync.down.b32 %r274, %r275, %r276, %r190, %r278;
	// end inline asm
	mov.b64 	%rd81, {%r269, %r274};
	add.s32 	%r279, %r171, 16;
	setp.gt.s32 	%p137, %r279, %r190;
	mov.u64 	%rd355, %rd314;
	mov.f64 	%fd351, %fd314;
	@%p137 bra 	$L__BB9_90;
	abs.f64 	%fd113, %fd314;
	abs.f64 	%fd114, %fd112;
	setp.lt.f64 	%p138, %fd113, %fd114;
	mov.u64 	%rd355, %rd81;
	mov.f64 	%fd351, %fd112;
	@%p138 bra 	$L__BB9_90;
	setp.lt.f64 	%p139, %fd114, %fd113;
	mov.u64 	%rd355, %rd314;
	mov.f64 	%fd351, %fd314;
	@%p139 bra 	$L__BB9_90;
	setp.lt.s64 	%p140, %rd314, %rd81;
	min.s64 	%rd355, %rd314, %rd81;
	selp.f64 	%fd351, %fd314, %fd112, %p140;
$L__BB9_90:
	setp.ne.s32 	%p141, %r171, 0;
	@%p141 bra 	$L__BB9_92;
	shr.u32 	%r280, %r4, 1;
	and.b32  	%r281, %r280, 496;
	mov.u32 	%r282, _ZN6thrust24THRUST_300001_SM_1000_NS8cuda_cub4core6detail5shmemE;
	add.s32 	%r283, %r282, %r281;
	st.shared.f64 	[%r283+8], %fd351;
	st.shared.u64 	[%r283+16], %rd355;
$L__BB9_92:
	bar.sync 	0;
	setp.ne.s32 	%p142, %r4, 0;
	@%p142 bra 	$L__BB9_208;
	setp.lt.s32 	%p143, %r3, 33;
	mov.f64 	%fd316, %fd351;
	mov.u64 	%rd316, %rd355;
	@%p143 bra 	$L__BB9_97;
	ld.shared.f64 	%fd117, [_ZN6thrust24THRUST_300001_SM_1000_NS8cuda_cub4core6detail5shmemE+24];
	ld.shared.u64 	%rd84, [_ZN6thrust24THRUST_300001_SM_1000_NS8cuda_cub4core6detail5shmemE+32];
	abs.f64 	%fd118, %fd351;
	abs.f64 	%fd119, %fd117;
	setp.lt.f64 	%p144, %fd118, %fd119;
	mov.f64 	%fd316, %fd117;
	mov.u64 	%rd316, %rd84;
	@%p144 bra 	$L__BB9_97;
	setp.lt.f64 	%p145, %fd119, %fd118;
	mov.f64 	%fd316, %fd351;
	mov.u64 	%rd316, %rd355;
	@%p145 bra 	$L__BB9_97;
	setp.lt.s64 	%p146, %rd355, %rd84;
	selp.f64 	%fd316, %fd351, %fd117, %p146;
	min.s64 	%rd316, %rd355, %rd84;
$L__BB9_97:
	setp.lt.s32 	%p147, %r3, 65;
	mov.f64 	%fd317, %fd316;
	mov.u64 	%rd317, %rd316;
	@%p147 bra 	$L__BB9_101;
	ld.shared.f64 	%fd122, [_ZN6thrust24THRUST_300001_SM_1000_NS8cuda_cub4core6detail5shmemE+40];
	ld.shared.u64 	%rd87, [_ZN6thrust24THRUST_300001_SM_1000_NS8cuda_cub4core6detail5shmemE+48];
	abs.f64 	%fd123, %fd316;
	abs.f64 	%fd124, %fd122;
	setp.lt.f64 	%p148, %fd123, %fd124;
	mov.f64 	%fd317, %fd122;
	mov.u64 	%rd317, %rd87;
	@%p148 bra 	$L__BB9_101;
	setp.lt.f64 	%p149, %fd124, %fd123;
	mov.f64 	%fd317, %fd316;
	mov.u64 	%rd317, %rd316;
	@%p149 bra 	$L__BB9_101;
	setp.lt.s64 	%p150, %rd316, %rd87;
	selp.f64 	%fd317, %fd316, %fd122, %p150;
	min.s64 	%rd317, %rd316, %rd87;
$L__BB9_101:
	setp.lt.s32 	%p151, %r3, 97;
	mov.f64 	%fd318, %fd317;
	mov.u64 	%rd318, %rd317;
	@%p151 bra 	$L__BB9_105;
	ld.shared.f64 	%fd127, [_ZN6thrust24THRUST_300001_SM_1000_NS8cuda_cub4core6detail5shmemE+56];
	ld.shared.u64 	%rd90, [_ZN6thrust24THRUST_300001_SM_1000_NS8cuda_cub4core6detail5shmemE+64];
	abs.f64 	%fd128, %fd317;
	abs.f64 	%fd129, %fd127;
	setp.lt.f64 	%p152, %fd128, %fd129;
	mov.f64 	%fd318, %fd127;
	mov.u64 	%rd318, %rd90;
	@%p152 bra 	$L__BB9_105;
	setp.lt.f64 	%p153, %fd129, %fd128;
	mov.f64 	%fd318, %fd317;
	mov.u64 	%rd318, %rd317;
	@%p153 bra 	$L__BB9_105;
	setp.lt.s64 	%p154, %rd317, %rd90;
	selp.f64 	%fd318, %fd317, %fd127, %p154;
	min.s64 	%rd318, %rd317, %rd90;
$L__BB9_105:
	setp.lt.s32 	%p155, %r3, 129;
	mov.f64 	%fd319, %fd318;
	mov.u64 	%rd319, %rd318;
	@%p155 bra 	$L__BB9_109;
	ld.shared.f64 	%fd132, [_ZN6thrust24THRUST_300001_SM_1000_NS8cuda_cub4core6detail5shmemE+72];
	ld.shared.u64 	%rd93, [_ZN6thrust24THRUST_300001_SM_1000_NS8cuda_cub4core6detail5shmemE+80];
	abs.f64 	%fd133, %fd318;
	abs.f64 	%fd134, %fd132;
	setp.lt.f64 	%p156, %fd133, %fd134;
	mov.f64 	%fd319, %fd132;
	mov.u64 	%rd319, %rd93;
	@%p156 bra 	$L__BB9_109;
	setp.lt.f64 	%p157, %fd134, %fd133;
	mov.f64 	%fd319, %fd318;
	mov.u64 	%rd319, %rd318;
	@%p157 bra 	$L__BB9_109;
	setp.lt.s64 	%p158, %rd318, %rd93;
	selp.f64 	%fd319, %fd318, %fd132, %p158;
	min.s64 	%rd319, %rd318, %rd93;
$L__BB9_109:
	setp.lt.s32 	%p159, %r3, 161;
	mov.f64 	%fd320, %fd319;
	mov.u64 	%rd320, %rd319;
	@%p159 bra 	$L__BB9_113;
	ld.shared.f64 	%fd137, [_ZN6thrust24THRUST_300001_SM_1000_NS8cuda_cub4core6detail5shmemE+88];
	ld.shared.u64 	%rd96, [_ZN6thrust24THRUST_300001_SM_1000_NS8cuda_cub4core6detail5shmemE+96];
	abs.f64 	%fd138, %fd319;
	abs.f64 	%fd139, %fd137;
	setp.lt.f64 	%p160, %fd138, %fd139;
	mov.f64 	%fd320, %fd137;
	mov.u64 	%rd320, %rd96;
	@%p160 bra 	$L__BB9_113;
	setp.lt.f64 	%p161, %fd139, %fd138;
	mov.f64 	%fd320, %fd319;
	mov.u64 	%rd320, %rd319;
	@%p161 bra 	$L__BB9_113;
	setp.lt.s64 	%p162, %rd319, %rd96;
	selp.f64 	%fd320, %fd319, %fd137, %p162;
	min.s64 	%rd320, %rd319, %rd96;
$L__BB9_113:
	setp.lt.s32 	%p163, %r3, 193;
	mov.f64 	%fd321, %fd320;
	mov.u64 	%rd321, %rd320;
	@%p163 bra 	$L__BB9_117;
	ld.shared.f64 	%fd142, [_ZN6thrust24THRUST_300001_SM_1000_NS8cuda_cub4core6detail5shmemE+104];
	ld.shared.u64 	%rd99, [_ZN6thrust24THRUST_300001_SM_1000_NS8cuda_cub4core6detail5shmemE+112];
	abs.f64 	%fd143, %fd320;
	abs.f64 	%fd144, %fd142;
	setp.lt.f64 	%p164, %fd143, %fd144;
	mov.f64 	%fd321, %fd142;
	mov.u64 	%rd321, %rd99;
	@%p164 bra 	$L__BB9_117;
	setp.lt.f64 	%p165, %fd144, %fd143;
	mov.f64 	%fd321, %fd320;
	mov.u64 	%rd321, %rd320;
	@%p165 bra 	$L__BB9_117;
	setp.lt.s64 	%p166, %rd320, %rd99;
	selp.f64 	%fd321, %fd320, %fd142, %p166;
	min.s64 	%rd321, %rd320, %rd99;
$L__BB9_117:
	setp.lt.s32 	%p167, %r3, 225;
	mov.u64 	%rd355, %rd321;
	mov.f64 	%fd351, %fd321;
	@%p167 bra 	$L__BB9_208;
	ld.shared.f64 	%fd147, [_ZN6thrust24THRUST_300001_SM_1000_NS8cuda_cub4core6detail5shmemE+120];
	ld.shared.u64 	%rd102, [_ZN6thrust24THRUST_300001_SM_1000_NS8cuda_cub4core6detail5shmemE+128];
	abs.f64 	%fd148, %fd321;
	abs.f64 	%fd149, %fd147;
	setp.lt.f64 	%p168, %fd148, %fd149;
	mov.u64 	%rd355, %rd102;
	mov.f64 	%fd351, %fd147;
	@%p168 bra 	$L__BB9_208;
	setp.lt.f64 	%p169, %fd149, %fd148;
	mov.u64 	%rd355, %rd321;
	mov.f64 	%fd351, %fd321;
	@%p169 bra 	$L__BB9_208;
	setp.lt.s64 	%p170, %rd321, %rd102;
	selp.f64 	%fd351, %fd321, %fd147, %p170;
	min.s64 	%rd355, %rd321, %rd102;
	bra.uni 	$L__BB9_208;
$L__BB9_121:
	mov.u32 	%r20, %tid.x;
	add.s64 	%rd104, %rd196, %rd4;
	cvt.u64.u32 	%rd105, %r20;
	add.s64 	%rd201, %rd105, %rd4;
	cvta.to.global.u64 	%rd202, %rd195;
	shl.b64 	%rd203, %rd201, 3;
	add.s64 	%rd204, %rd202, %rd203;
	ld.global.f64 	%fd274, [%rd204];
	add.s32 	%r36, %r20, 256;
	cvt.u64.u32 	%rd205, %r36;
	ld.global.f64 	%fd275, [%rd204+2048];
	add.s32 	%r37, %r20, 512;
	cvt.u64.u32 	%rd206, %r37;
	ld.global.f64 	%fd276, [%rd204+4096];
	add.s32 	%r38, %r20, 768;
	cvt.u64.u32 	%rd207, %r38;
	ld.global.f64 	%fd277, [%rd204+6144];
	or.b32  	%r39, %r20, 1024;
	cvt.u64.u32 	%rd106, %r39;
	add.s64 	%rd343, %rd104, %rd106;
	ld.global.f64 	%fd339, [%rd204+8192];
	abs.f64 	%fd278, %fd274;
	abs.f64 	%fd279, %fd275;
	setp.geu.f64 	%p2, %fd278, %fd279;
	selp.f64 	%fd280, %fd274, %fd275, %p2;
	selp.b64 	%rd208, %rd105, %rd205, %p2;
	abs.f64 	%fd281, %fd280;
	abs.f64 	%fd282, %fd276;
	setp.geu.f64 	%p3, %fd281, %fd282;
	selp.f64 	%fd283, %fd280, %fd276, %p3;
	selp.b64 	%rd209, %rd208, %rd206, %p3;
	abs.f64 	%fd284, %fd283;
	abs.f64 	%fd285, %fd277;
	setp.geu.f64 	%p4, %fd284, %fd285;
	selp.f64 	%fd152, %fd283, %fd277, %p4;
	selp.b64 	%rd108, %rd209, %rd207, %p4;
	abs.f64 	%fd153, %fd152;
	abs.f64 	%fd154, %fd339;
	setp.lt.f64 	%p5, %fd153, %fd154;
	@%p5 bra 	$L__BB9_123;
	setp.lt.f64 	%p6, %fd154, %fd153;
	setp.lt.u64 	%p7, %rd108, %rd106;
	or.pred  	%p8, %p6, %p7;
	selp.f64 	%fd339, %fd152, %fd339, %p8;
	add.s64 	%rd212, %rd104, %rd108;
	selp.b64 	%rd343, %rd212, %rd343, %p8;
$L__BB9_123:
	setp.le.u64 	%p9, %rd198, %rd5;
	@%p9 bra 	$L__BB9_164;
	setp.ne.s32 	%p10, %r20, 0;
	@%p10 bra 	$L__BB9_126;
	atom.global.add.u64 	%rd213, [%rd1+8], 1280;
	add.s64 	%rd214, %rd213, %rd5;
	st.shared.u64 	[_ZN6thrust24THRUST_300001_SM_1000_NS8cuda_cub4core6detail5shmemE+152], %rd214;
$L__BB9_126:
	bar.sync 	0;
	ld.shared.u64 	%rd331, [_ZN6thrust24THRUST_300001_SM_1000_NS8cuda_cub4core6detail5shmemE+152];
	add.s64 	%rd215, %rd331, 1280;
	setp.gt.s64 	%p11, %rd215, %rd198;
	@%p11 bra 	$L__BB9_141;
	mov.f64 	%fd323, %fd339;
	mov.u64 	%rd324, %rd343;
$L__BB9_128:
	add.s64 	%rd216, %rd331, %rd105;
	cvta.to.global.u64 	%rd217, %rd195;
	shl.b64 	%rd218, %rd216, 3;
	add.s64 	%rd219, %rd217, %rd218;
	add.s64 	%rd325, %rd216, %rd196;
	ld.global.f64 	%fd324, [%rd219];
	add.s64 	%rd326, %rd325, 256;
	ld.global.f64 	%fd325, [%rd219+2048];
	add.s64 	%rd327, %rd325, 512;
	ld.global.f64 	%fd326, [%rd219+4096];
	add.s64 	%rd328, %rd325, 768;
	ld.global.f64 	%fd327, [%rd219+6144];
	add.s64 	%rd343, %rd325, 1024;
	ld.global.f64 	%fd339, [%rd219+8192];
	abs.f64 	%fd163, %fd323;
	abs.f64 	%fd164, %fd324;
	setp.lt.f64 	%p12, %fd163, %fd164;
	@%p12 bra 	$L__BB9_130;
	setp.lt.f64 	%p13, %fd164, %fd163;
	setp.lt.s64 	%p14, %rd324, %rd325;
	or.pred  	%p15, %p13, %p14;
	selp.f64 	%fd324, %fd323, %fd324, %p15;
	selp.b64 	%rd325, %rd324, %rd325, %p15;
$L__BB9_130:
	abs.f64 	%fd167, %fd324;
	abs.f64 	%fd168, %fd325;
	setp.lt.f64 	%p16, %fd167, %fd168;
	@%p16 bra 	$L__BB9_132;
	setp.lt.f64 	%p17, %fd168, %fd167;
	setp.lt.s64 	%p18, %rd325, %rd326;
	or.pred  	%p19, %p17, %p18;
	selp.f64 	%fd325, %fd324, %fd325, %p19;
	selp.b64 	%rd326, %rd325, %rd326, %p19;
$L__BB9_132:
	abs.f64 	%fd171, %fd325;
	abs.f64 	%fd172, %fd326;
	setp.lt.f64 	%p20, %fd171, %fd172;
	@%p20 bra 	$L__BB9_134;
	setp.lt.f64 	%p21, %fd172, %fd171;
	setp.lt.s64 	%p22, %rd326, %rd327;
	or.pred  	%p23, %p21, %p22;
	selp.f64 	%fd326, %fd325, %fd326, %p23;
	selp.b64 	%rd327, %rd326, %rd327, %p23;
$L__BB9_134:
	abs.f64 	%fd175, %fd326;
	abs.f64 	%fd176, %fd327;
	setp.lt.f64 	%p24, %fd175, %fd176;
	@%p24 bra 	$L__BB9_136;
	setp.lt.f64 	%p25, %fd176, %fd175;
	setp.lt.s64 	%p26, %rd327, %rd328;
	or.pred  	%p27, %p25, %p26;
	selp.f64 	%fd327, %fd326, %fd327, %p27;
	selp.b64 	%rd328, %rd327, %rd328, %p27;
$L__BB9_136:
	abs.f64 	%fd179, %fd327;
	abs.f64 	%fd180, %fd339;
	setp.lt.f64 	%p28, %fd179, %fd180;
	@%p28 bra 	$L__BB9_138;
	setp.lt.f64 	%p29, %fd180, %fd179;
	setp.lt.s64 	%p30, %rd328, %rd343;
	or.pred  	%p31, %p29, %p30;
	selp.f64 	%fd339, %fd327, %fd339, %p31;
	selp.b64 	%rd343, %rd328, %rd343, %p31;
$L__BB9_138:
	setp.ne.s32 	%p32, %r20, 0;
	bar.sync 	0;
	@%p32 bra 	$L__BB9_140;
	atom.global.add.u64 	%rd220, [%rd1+8], 1280;
	add.s64 	%rd221, %rd220, %rd5;
	st.shared.u64 	[_ZN6thrust24THRUST_300001_SM_1000_NS8cuda_cub4core6detail5shmemE+152], %rd221;
$L__BB9_140:
	bar.sync 	0;
	ld.shared.u64 	%rd331, [_ZN6thrust24THRUST_300001_SM_1000_NS8cuda_cub4core6detail5shmemE+152];
	add.s64 	%rd222, %rd331, 1280;
	setp.le.s64 	%p33, %rd222, %rd198;
	mov.f64 	%fd323, %fd339;
	mov.u64 	%rd324, %rd343;
	@%p33 bra 	$L__BB9_128;
$L__BB9_141:
	setp.le.s64 	%p34, %rd198, %rd331;
	@%p34 bra 	$L__BB9_164;
	cvt.u32.u64 	%r40, %rd331;
	cvt.u32.u64 	%r41, %rd198;
	sub.s32 	%r21, %r41, %r40;
	setp.ge.s32 	%p35, %r20, %r21;
	@%p35 bra 	$L__BB9_164;
	cvta.to.global.u64 	%rd132, %rd195;
	not.b32 	%r43, %r20;
	add.s32 	%r44, %r43, %r41;
	sub.s32 	%r22, %r44, %r40;
	and.b32  	%r46, %r22, 768;
	setp.eq.s32 	%p36, %r46, 768;
	mov.u32 	%r397, %r20;
	@%p36 bra 	$L__BB9_149;
	add.s64 	%rd224, %rd331, %rd105;
	add.s64 	%rd333, %rd224, %rd196;
	shl.b64 	%rd225, %rd224, 3;
	add.s64 	%rd332, %rd132, %rd225;
	shr.u32 	%r47, %r22, 8;
	add.s32 	%r48, %r47, 1;
	and.b32  	%r49, %r48, 3;
	neg.s32 	%r395, %r49;
	mov.u32 	%r397, %r20;
$L__BB9_145:
	.pragma "nounroll";
	mov.u64 	%rd137, %rd343;
	mov.f64 	%fd184, %fd339;
	ld.global.f64 	%fd185, [%rd332];
	abs.f64 	%fd186, %fd184;
	abs.f64 	%fd187, %fd185;
	setp.lt.f64 	%p37, %fd186, %fd187;
	mov.f64 	%fd339, %fd185;
	mov.u64 	%rd343, %rd333;
	@%p37 bra 	$L__BB9_148;
	setp.lt.f64 	%p38, %fd187, %fd186;
	mov.f64 	%fd339, %fd184;
	mov.u64 	%rd343, %rd137;
	@%p38 bra 	$L__BB9_148;
	setp.lt.s64 	%p39, %rd137, %rd333;
	selp.f64 	%fd339, %fd184, %fd185, %p39;
	min.s64 	%rd343, %rd137, %rd333;
$L__BB9_148:
	add.s32 	%r397, %r397, 256;
	add.s64 	%rd333, %rd333, 256;
	add.s64 	%rd332, %rd332, 2048;
	add.s32 	%r395, %r395, 1;
	setp.ne.s32 	%p40, %r395, 0;
	@%p40 bra 	$L__BB9_145;
$L__BB9_149:
	setp.lt.u32 	%p41, %r22, 768;
	@%p41 bra 	$L__BB9_164;
	add.s32 	%r398, %r397, 512;
$L__BB9_151:
	mov.u32 	%r30, %r398;
	add.s32 	%r50, %r30, -512;
	cvt.u64.u32 	%rd226, %r50;
	add.s64 	%rd227, %rd331, %rd226;
	shl.b64 	%rd228, %rd227, 3;
	add.s64 	%rd145, %rd132, %rd228;
	add.s64 	%rd146, %rd227, %rd196;
	ld.global.f64 	%fd193, [%rd145];
	abs.f64 	%fd194, %fd339;
	abs.f64 	%fd195, %fd193;
	setp.lt.f64 	%p42, %fd194, %fd195;
	mov.f64 	%fd335, %fd193;
	mov.u64 	%rd339, %rd146;
	@%p42 bra 	$L__BB9_154;
	setp.lt.f64 	%p43, %fd195, %fd194;
	mov.f64 	%fd335, %fd339;
	mov.u64 	%rd339, %rd343;
	@%p43 bra 	$L__BB9_154;
	setp.lt.s64 	%p44, %rd343, %rd146;
	selp.f64 	%fd335, %fd339, %fd193, %p44;
	min.s64 	%rd339, %rd343, %rd146;
$L__BB9_154:
	add.s32 	%r51, %r30, -256;
	cvt.u64.u32 	%rd229, %r51;
	add.s64 	%rd230, %rd331, %rd229;
	add.s64 	%rd149, %rd230, %rd196;
	ld.global.f64 	%fd198, [%rd145+2048];
	abs.f64 	%fd199, %fd335;
	abs.f64 	%fd200, %fd198;
	setp.lt.f64 	%p45, %fd199, %fd200;
	mov.f64 	%fd336, %fd198;
	mov.u64 	%rd340, %rd149;
	@%p45 bra 	$L__BB9_157;
	setp.lt.f64 	%p46, %fd200, %fd199;
	mov.f64 	%fd336, %fd335;
	mov.u64 	%rd340, %rd339;
	@%p46 bra 	$L__BB9_157;
	setp.lt.s64 	%p47, %rd339, %rd149;
	selp.f64 	%fd336, %fd335, %fd198, %p47;
	min.s64 	%rd340, %rd339, %rd149;
$L__BB9_157:
	cvt.u64.u32 	%rd231, %r30;
	add.s64 	%rd232, %rd331, %rd231;
	add.s64 	%rd152, %rd232, %rd196;
	ld.global.f64 	%fd203, [%rd145+4096];
	abs.f64 	%fd204, %fd336;
	abs.f64 	%fd205, %fd203;
	setp.lt.f64 	%p48, %fd204, %fd205;
	mov.f64 	%fd337, %fd203;
	mov.u64 	%rd341, %rd152;
	@%p48 bra 	$L__BB9_160;
	setp.lt.f64 	%p49, %fd205, %fd204;
	mov.f64 	%fd337, %fd336;
	mov.u64 	%rd341, %rd340;
	@%p49 bra 	$L__BB9_160;
	setp.lt.s64 	%p50, %rd340, %rd152;
	selp.f64 	%fd337, %fd336, %fd203, %p50;
	min.s64 	%rd341, %rd340, %rd152;
$L__BB9_160:
	add.s32 	%r52, %r30, 256;
	cvt.u64.u32 	%rd233, %r52;
	add.s64 	%rd234, %rd331, %rd233;
	add.s64 	%rd155, %rd234, %rd196;
	ld.global.f64 	%fd208, [%rd145+6144];
	abs.f64 	%fd209, %fd337;
	abs.f64 	%fd210, %fd208;
	setp.lt.f64 	%p51, %fd209, %fd210;
	mov.f64 	%fd339, %fd208;
	mov.u64 	%rd343, %rd155;
	@%p51 bra 	$L__BB9_163;
	setp.lt.f64 	%p52, %fd210, %fd209;
	mov.f64 	%fd339, %fd337;
	mov.u64 	%rd343, %rd341;
	@%p52 bra 	$L__BB9_163;
	setp.lt.s64 	%p53, %rd341, %rd155;
	selp.f64 	%fd339, %fd337, %fd208, %p53;
	min.s64 	%rd343, %rd341, %rd155;
$L__BB9_163:
	add.s32 	%r398, %r30, 1024;
	add.s32 	%r53, %r30, 512;
	setp.lt.s32 	%p54, %r53, %r21;
	@%p54 bra 	$L__BB9_151;
$L__BB9_164:
	// begin inline asm
	mov.u32 %r54, %laneid;
	// end inline asm
	mov.b64 	%rd235, %fd339;
	mov.b64 	{%r56, %r61}, %rd235;
	mov.b32 	%r72, 1;
	mov.b32 	%r73, 31;
	mov.b32 	%r74, -1;
	// begin inline asm
	shfl.sync.down.b32 %r55, %r56, %r72, %r73, %r74;
	// end inline asm
	// begin inline asm
	shfl.sync.down.b32 %r60, %r61, %r72, %r73, %r74;
	// end inline asm
	mov.b64 	%rd236, {%r55, %r60};
	mov.b64 	%fd214, %rd236;
	mov.b64 	{%r66, %r71}, %rd343;
	// begin inline asm
	shfl.sync.down.b32 %r65, %r66, %r72, %r73, %r74;
	// end inline asm
	// begin inline asm
	shfl.sync.down.b32 %r70, %r71, %r72, %r73, %r74;
	// end inline asm
	mov.b64 	%rd159, {%r65, %r70};
	setp.gt.s32 	%p55, %r54, 30;
	mov.f64 	%fd340, %fd339;
	mov.u64 	%rd344, %rd343;
	@%p55 bra 	$L__BB9_168;
	abs.f64 	%fd215, %fd339;
	abs.f64 	%fd216, %fd214;
	setp.lt.f64 	%p56, %fd215, %fd216;
	mov.f64 	%fd340, %fd214;
	mov.u64 	%rd344, %rd159;
	@%p56 bra 	$L__BB9_168;
	setp.lt.f64 	%p57, %fd216, %fd215;
	mov.f64 	%fd340, %fd339;
	mov.u64 	%rd344, %rd343;
	@%p57 bra 	$L__BB9_168;
	setp.lt.s64 	%p58, %rd343, %rd159;
	selp.f64 	%fd340, %fd339, %fd214, %p58;
	min.s64 	%rd344, %rd343, %rd159;
$L__BB9_168:
	mov.b64 	%rd237, %fd340;
	mov.b64 	{%r76, %r81}, %rd237;
	mov.b32 	%r92, 2;
	mov.b32 	%r93, 31;
	mov.b32 	%r94, -1;
	// begin inline asm
	shfl.sync.down.b32 %r75, %r76, %r92, %r93, %r94;
	// end inline asm
	// begin inline asm
	shfl.sync.down.b32 %r80, %r81, %r92, %r93, %r94;
	// end inline asm
	mov.b64 	%rd238, {%r75, %r80};
	mov.b64 	%fd219, %rd238;
	mov.b64 	{%r86, %r91}, %rd344;
	// begin inline asm
	shfl.sync.down.b32 %r85, %r86, %r92, %r93, %r94;
	// end inline asm
	// begin inline asm
	shfl.sync.down.b32 %r90, %r91, %r92, %r93, %r94;
	// end inline asm
	mov.b64 	%rd162, {%r85, %r90};
	setp.gt.s32 	%p59, %r54, 29;
	mov.f64 	%fd341, %fd340;
	mov.u64 	%rd345, %rd344;
	@%p59 bra 	$L__BB9_172;
	abs.f64 	%fd220, %fd340;
	abs.f64 	%fd221, %fd219;
	setp.lt.f64 	%p60, %fd220, %fd221;
	mov.f64 	%fd341, %fd219;
	mov.u64 	%rd345, %rd162;
	@%p60 bra 	$L__BB9_172;
	setp.lt.f64 	%p61, %fd221, %fd220;
	mov.f64 	%fd341, %fd340;
	mov.u64 	%rd345, %rd344;
	@%p61 bra 	$L__BB9_172;
	setp.lt.s64 	%p62, %rd344, %rd162;
	selp.f64 	%fd341, %fd340, %fd219, %p62;
	min.s64 	%rd345, %rd344, %rd162;
$L__BB9_172:
	mov.b64 	%rd239, %fd341;
	mov.b64 	{%r96, %r101}, %rd239;
	mov.b32 	%r112, 4;
	mov.b32 	%r113, 31;
	mov.b32 	%r114, -1;
	// begin inline asm
	shfl.sync.down.b32 %r95, %r96, %r112, %r113, %r114;
	// end inline asm
	// begin inline asm
	shfl.sync.down.b32 %r100, %r101, %r112, %r113, %r114;
	// end inline asm
	mov.b64 	%rd240, {%r95, %r100};
	mov.b64 	%fd224, %rd240;
	mov.b64 	{%r106, %r111}, %rd345;
	// begin inline asm
	shfl.sync.down.b32 %r105, %r106, %r112, %r113, %r114;
	// end inline asm
	// begin inline asm
	shfl.sync.down.b32 %r110, %r111, %r112, %r113, %r114;
	// end inline asm
	mov.b64 	%rd165, {%r105, %r110};
	setp.gt.s32 	%p63, %r54, 27;
	mov.f64 	%fd342, %fd341;
	mov.u64 	%rd346, %rd345;
	@%p63 bra 	$L__BB9_176;
	abs.f64 	%fd225, %fd341;
	abs.f64 	%fd226, %fd224;
	setp.lt.f64 	%p64, %fd225, %fd226;
	mov.f64 	%fd342, %fd224;
	mov.u64 	%rd346, %rd165;
	@%p64 bra 	$L__BB9_176;
	setp.lt.f64 	%p65, %fd226, %fd225;
	mov.f64 	%fd342, %fd341;
	mov.u64 	%rd346, %rd345;
	@%p65 bra 	$L__BB9_176;
	setp.lt.s64 	%p66, %rd345, %rd165;
	selp.f64 	%fd342, %fd341, %fd224, %p66;
	min.s64 	%rd346, %rd345, %rd165;
$L__BB9_176:
	mov.b64 	%rd241, %fd342;
	mov.b64 	{%r116, %r121}, %rd241;
	mov.b32 	%r132, 8;
	mov.b32 	%r133, 31;
	mov.b32 	%r134, -1;
	// begin inline asm
	shfl.sync.down.b32 %r115, %r116, %r132, %r133, %r134;
	// end inline asm
	// begin inline asm
	shfl.sync.down.b32 %r120, %r121, %r132, %r133, %r134;
	// end inline asm
	mov.b64 	%rd242, {%r115, %r120};
	mov.b64 	%fd229, %rd242;
	mov.b64 	{%r126, %r131}, %rd346;
	// begin inline asm
	shfl.sync.down.b32 %r125, %r126, %r132, %r133, %r134;
	// end inline asm
	// begin inline asm
	shfl.sync.down.b32 %r130, %r131, %r132, %r133, %r134;
	// end inline asm
	mov.b64 	%rd168, {%r125, %r130};
	setp.gt.s32 	%p67, %r54, 23;
	mov.f64 	%fd343, %fd342;
	mov.u64 	%rd347, %rd346;
	@%p67 bra 	$L__BB9_180;
	abs.f64 	%fd230, %fd342;
	abs.f64 	%fd231, %fd229;
	setp.lt.f64 	%p68, %fd230, %fd231;
	mov.f64 	%fd343, %fd229;
	mov.u64 	%rd347, %rd168;
	@%p68 bra 	$L__BB9_180;
	setp.lt.f64 	%p69, %fd231, %fd230;
	mov.f64 	%fd343, %fd342;
	mov.u64 	%rd347, %rd346;
	@%p69 bra 	$L__BB9_180;
	setp.lt.s64 	%p70, %rd346, %rd168;
	selp.f64 	%fd343, %fd342, %fd229, %p70;
	min.s64 	%rd347, %rd346, %rd168;
$L__BB9_180:
	mov.b64 	%rd243, %fd343;
	mov.b64 	{%r136, %r141}, %rd243;
	mov.b32 	%r152, 16;
	mov.b32 	%r153, 31;
	mov.b32 	%r154, -1;
	// begin inline asm
	shfl.sync.down.b32 %r135, %r136, %r152, %r153, %r154;
	// end inline asm
	// begin inline asm
	shfl.sync.down.b32 %r140, %r141, %r152, %r153, %r154;
	// end inline asm
	mov.b64 	%rd244, {%r135, %r140};
	mov.b64 	%fd234, %rd244;
	mov.b64 	{%r146, %r151}, %rd347;
	// begin inline asm
	shfl.sync.down.b32 %r145, %r146, %r152, %r153, %r154;
	// end inline asm
	// begin inline asm
	shfl.sync.down.b32 %r150, %r151, %r152, %r153, %r154;
	// end inline asm
	mov.b64 	%rd171, {%r145, %r150};
	setp.gt.s32 	%p71, %r54, 15;
	mov.f64 	%fd351, %fd343;
	mov.u64 	%rd355, %rd347;
	@%p71 bra 	$L__BB9_184;
	abs.f64 	%fd235, %fd343;
	abs.f64 	%fd236, %fd234;
	setp.lt.f64 	%p72, %fd235, %fd236;
	mov.f64 	%fd351, %fd234;
	mov.u64 	%rd355, %rd171;
	@%p72 bra 	$L__BB9_184;
	setp.lt.f64 	%p73, %fd236, %fd235;
	mov.f64 	%fd351, %fd343;
	mov.u64 	%rd355, %rd347;
	@%p73 bra 	$L__BB9_184;
	setp.lt.s64 	%p74, %rd347, %rd171;
	selp.f64 	%fd351, %fd343, %fd234, %p74;
	min.s64 	%rd355, %rd347, %rd171;
$L__BB9_184:
	setp.ne.s32 	%p75, %r54, 0;
	@%p75 bra 	$L__BB9_186;
	shr.u32 	%r155, %r20, 1;
	and.b32  	%r156, %r155, 496;
	mov.u32 	%r157, _ZN6thrust24THRUST_300001_SM_1000_NS8cuda_cub4core6detail5shmemE;
	add.s32 	%r158, %r157, %r156;
	st.shared.f64 	[%r158+8], %fd351;
	st.shared.u64 	[%r158+16], %rd355;
$L__BB9_186:
	bar.sync 	0;
	setp.ne.s32 	%p76, %r20, 0;
	@%p76 bra 	$L__BB9_208;
	ld.shared.f64 	%fd239, [_ZN6thrust24THRUST_300001_SM_1000_NS8cuda_cub4core6detail5shmemE+24];
	ld.shared.u64 	%rd174, [_ZN6thrust24THRUST_300001_SM_1000_NS8cuda_cub4core6detail5shmemE+32];
	abs.f64 	%fd240, %fd351;
	abs.f64 	%fd241, %fd239;
	setp.lt.f64 	%p77, %fd240, %fd241;
	mov.f64 	%fd345, %fd239;
	mov.u64 	%rd349, %rd174;
	@%p77 bra 	$L__BB9_190;
	setp.lt.f64 	%p78, %fd241, %fd240;
	mov.f64 	%fd345, %fd351;
	mov.u64 	%rd349, %rd355;
	@%p78 bra 	$L__BB9_190;
	setp.lt.s64 	%p79, %rd355, %rd174;
	selp.f64 	%fd345, %fd351, %fd239, %p79;
	min.s64 	%rd349, %rd355, %rd174;
$L__BB9_190:
	ld.shared.f64 	%fd244, [_ZN6thrust24THRUST_300001_SM_1000_NS8cuda_cub4core6detail5shmemE+40];
	ld.shared.u64 	%rd177, [_ZN6thrust24THRUST_300001_SM_1000_NS8cuda_cub4core6detail5shmemE+48];
	abs.f64 	%fd245, %fd345;
	abs.f64 	%fd246, %fd244;
	setp.lt.f64 	%p80, %fd245, %fd246;
	mov.f64 	%fd346, %fd244;
	mov.u64 	%rd350, %rd177;
	@%p80 bra 	$L__BB9_193;
	setp.lt.f64 	%p81, %fd246, %fd245;
	mov.f64 	%fd346, %fd345;
	mov.u64 	%rd350, %rd349;
	@%p81 bra 	$L__BB9_193;
	setp.lt.s64 	%p82, %rd349, %rd177;
	selp.f64 	%fd346, %fd345, %fd244, %p82;
	min.s64 	%rd350, %rd349, %rd177;
$L__BB9_193:
	ld.shared.f64 	%fd249, [_ZN6thrust24THRUST_300001_SM_1000_NS8cuda_cub4core6detail5shmemE+56];
	ld.shared.u64 	%rd180, [_ZN6thrust24THRUST_300001_SM_1000_NS8cuda_cub4core6detail5shmemE+64];
	abs.f64 	%fd250, %fd346;
	abs.f64 	%fd251, %fd249;
	setp.lt.f64 	%p83, %fd250, %fd251;
	mov.f64 	%fd347, %fd249;
	mov.u64 	%rd351, %rd180;
	@%p83 bra 	$L__BB9_196;
	setp.lt.f64 	%p84, %fd251, %fd250;
	mov.f64 	%fd347, %fd346;
	mov.u64 	%rd351, %rd350;
	@%p84 bra 	$L__BB9_196;
	setp.lt.s64 	%p85, %rd350, %rd180;
	selp.f64 	%fd347, %fd346, %fd249, %p85;
	min.s64 	%rd351, %rd350, %rd180;
$L__BB9_196:
	ld.shared.f64 	%fd254, [_ZN6thrust24THRUST_300001_SM_1000_NS8cuda_cub4core6detail5shmemE+72];
	ld.shared.u64 	%rd183, [_ZN6thrust24THRUST_300001_SM_1000_NS8cuda_cub4core6detail5shmemE+80];
	abs.f64 	%fd255, %fd347;
	abs.f64 	%fd256, %fd254;
	setp.lt.f64 	%p86, %fd255, %fd256;
	mov.f64 	%fd348, %fd254;
	mov.u64 	%rd352, %rd183;
	@%p86 bra 	$L__BB9_199;
	setp.lt.f64 	%p87, %fd256, %fd255;
	mov.f64 	%fd348, %fd347;
	mov.u64 	%rd352, %rd351;
	@%p87 bra 	$L__BB9_199;
	setp.lt.s64 	%p88, %rd351, %rd183;
	selp.f64 	%fd348, %fd347, %fd254, %p88;
	min.s64 	%rd352, %rd351, %rd183;
$L__BB9_199:
	ld.shared.f64 	%fd259, [_ZN6thrust24THRUST_300001_SM_1000_NS8cuda_cub4core6detail5shmemE+88];
	ld.shared.u64 	%rd186, [_ZN6thrust24THRUST_300001_SM_1000_NS8cuda_cub4core6detail5shmemE+96];
	abs.f64 	%fd260, %fd348;
	abs.f64 	%fd261, %fd259;
	setp.lt.f64 	%p89, %fd260, %fd261;
	mov.f64 	%fd349, %fd259;
	mov.u64 	%rd353, %rd186;
	@%p89 bra 	$L__BB9_202;
	setp.lt.f64 	%p90, %fd261, %fd260;
	mov.f64 	%fd349, %fd348;
	mov.u64 	%rd353, %rd352;
	@%p90 bra 	$L__BB9_202;
	setp.lt.s64 	%p91, %rd352, %rd186;
	selp.f64 	%fd349, %fd348, %fd259, %p91;
	min.s64 	%rd353, %rd352, %rd186;
$L__BB9_202:
	ld.shared.f64 	%fd264, [_ZN6thrust24THRUST_300001_SM_1000_NS8cuda_cub4core6detail5shmemE+104];
	ld.shared.u64 	%rd189, [_ZN6thrust24THRUST_300001_SM_1000_NS8cuda_cub4core6detail5shmemE+112];
	abs.f64 	%fd265, %fd349;
	abs.f64 	%fd266, %fd264;
	setp.lt.f64 	%p92, %fd265, %fd266;
	mov.f64 	%fd350, %fd264;
	mov.u64 	%rd354, %rd189;
	@%p92 bra 	$L__BB9_205;
	setp.lt.f64 	%p93, %fd266, %fd265;
	mov.f64 	%fd350, %fd349;
	mov.u64 	%rd354, %rd353;
	@%p93 bra 	$L__BB9_205;
	setp.lt.s64 	%p94, %rd353, %rd189;
	selp.f64 	%fd350, %fd349, %fd264, %p94;
	min.s64 	%rd354, %rd353, %rd189;
$L__BB9_205:
	ld.shared.f64 	%fd269, [_ZN6thrust24THRUST_300001_SM_1000_NS8cuda_cub4core6detail5shmemE+120];
	ld.shared.u64 	%rd192, [_ZN6thrust24THRUST_300001_SM_1000_NS8cuda_cub4core6detail5shmemE+128];
	abs.f64 	%fd270, %fd350;
	abs.f64 	%fd271, %fd269;
	setp.lt.f64 	%p95, %fd270, %fd271;
	mov.u64 	%rd355, %rd192;
	mov.f64 	%fd351, %fd269;
	@%p95 bra 	$L__BB9_208;
	setp.lt.f64 	%p96, %fd271, %fd270;
	mov.u64 	%rd355, %rd354;
	mov.f64 	%fd351, %fd350;
	@%p96 bra 	$L__BB9_208;
	setp.lt.s64 	%p97, %rd354, %rd192;
	selp.f64 	%fd351, %fd350, %fd269, %p97;
	min.s64 	%rd355, %rd354, %rd192;
$L__BB9_208:
	mov.u32 	%r389, %tid.x;
	setp.ne.s32 	%p214, %r389, 0;
	@%p214 bra 	$L__BB9_210;
	ld.param.u64 	%rd286, [_ZN6thrust24THRUST_300001_SM_1000_NS8cuda_cub4core6detail13_kernel_agentINS1_8__reduce11ReduceAgentINS0_12zip_iteratorIN4cuda3std3__45tupleIJNS0_10device_ptrIdEENS0_17counting_iteratorIlNS0_11use_defaultESF_SF_EEEEEEEPNSB_IJdlEEESJ_lNS1_9__extrema9arg_max_fIdl10comparatorEEEEJSI_SK_lN3cub18CUB_300001_SM_100013GridEvenShareIlEENSR_9GridQueueIyEESO_EEEvDpT0__param_1];
	cvta.to.global.u64 	%rd283, %rd286;
	mul.wide.u32 	%rd284, %r1, 16;
	add.s64 	%rd285, %rd283, %rd284;
	st.global.f64 	[%rd285], %fd351;
	st.global.u64 	[%rd285+8], %rd355;
$L__BB9_210:
	ret;

}
	// .globl	_ZN6thrust24THRUST_300001_SM_1000_NS8cuda_cub4core6detail13_kernel_agentINS1_8__reduce10DrainAgentIlEEJN3cub18CUB_300001_SM_10009GridQueueIyEElEEEvDpT0_
.visible .entry _ZN6thrust24THRUST_300001_SM_1000_NS8cuda_cub4core6detail13_kernel_agentINS1_8__reduce10DrainAgentIlEEJN3cub18CUB_300001_SM_10009GridQueueIyEElEEEvDpT0_(
	.param .align 8 .b8 _ZN6thrust24THRUST_300001_SM_1000_NS8cuda_cub4core6detail13_kernel_agentINS1_8__reduce10DrainAgentIlEEJN3cub18CUB_300001_SM_10009GridQueueIyEElEEEvDpT0__param_0[8],
	.param .u64 _ZN6thrust24THRUST_300001_SM_1000_NS8cuda_cub4core6detail13_kernel_agentINS1_8__reduce10DrainAgentIlEEJN3cub18CUB_300001_SM_10009GridQueueIyEElEEEvDpT0__param_1
)
.maxntid 1
{
	.reg .b64 	%rd<5>;

	ld.param.u64 	%rd1, [_ZN6thrust24THRUST_300001_SM_1000_NS8cuda_cub4core6detail13_kernel_agentINS1_8__reduce10DrainAgentIlEEJN3cub18CUB_300001_SM_10009GridQueueIyEElEEEvDpT0__param_0];
	ld.param.u64 	%rd2, [_ZN6thrust24THRUST_300001_SM_1000_NS8cuda_cub4core6detail13_kernel_agentINS1_8__reduce10DrainAgentIlEEJN3cub18CUB_300001_SM_10009GridQueueIyEElEEEvDpT0__param_1];
	cvta.to.global.u64 	%rd3, %rd1;
	st.global.u64 	[%rd3], %rd2;
	mov.b64 	%rd4, 0;
	st.global.u64 	[%rd3+8], %rd4;
	ret;

}
	// .globl	_ZN6thrust24THRUST_300001_SM_1000_NS8cuda_cub4core6detail13_kernel_agentINS1_8__reduce11ReduceAgentIPN4cuda3std3__45tupleIJdlEEESC_SB_lNS1_9__extrema9arg_max_fIdl10comparatorEEEEJSC_SC_iSG_EEEvDpT0_
.visible .entry _ZN6thrust24THRUST_300001_SM_1000_NS8cuda_cub4core6detail13_kernel_agentINS1_8__reduce11ReduceAgentIPN4cuda3std3__45tupleIJdlEEESC_SB_lNS1_9__extrema9arg_max_fIdl10comparatorEEEEJSC_SC_iSG_EEEvDpT0_(
	.param .u64 .ptr .align 1 _ZN6thrust24THRUST_300001_SM_1000_NS8cuda_cub4core6detail13_kernel_agentINS1_8__reduce11ReduceAgentIPN4cuda3std3__45tupleIJdlEEESC_SB_lNS1_9__extrema9arg_max_fIdl10comparatorEEEEJSC_SC_iSG_EEEvDpT0__param_0,
	.param .u64 .ptr .align 1 _ZN6thrust24THRUST_300001_SM_1000_NS8cuda_cub4core6detail13_kernel_agentINS1_8__reduce11ReduceAgentIPN4cuda3std3__45tupleIJdlEEESC_SB_lNS1_9__extrema9arg_max_fIdl10comparatorEEEEJSC_SC_iSG_EEEvDpT0__param_1,
	.param .u32 _ZN6thrust24THRUST_300001_SM_1000_NS8cuda_cub4core6detail13_kernel_agentINS1_8__reduce11ReduceAgentIPN4cuda3std3__45tupleIJdlEEESC_SB_lNS1_9__extrema9arg_max_fIdl10comparatorEEEEJSC_SC_iSG_EEEvDpT0__param_2,
	.param .align 1 .b8 _ZN6thrust24THRUST_300001_SM_1000_NS8cuda_cub4core6detail13_kernel_agentINS1_8__reduce11ReduceAgentIPN4cuda3std3__45tupleIJdlEEESC_SB_lNS1_9__extrema9arg_max_fIdl10comparatorEEEEJSC_SC_iSG_EEEvDpT0__param_3[1]
)
.maxntid 256
{
	.reg .pred 	%p<264>;
	.reg .b32 	%r<374>;
	.reg .b64 	%rd<509>;
	.reg .b64 	%fd<423>;

	ld.param.u64 	%rd236, [_ZN6thrust24THRUST_300001_SM_1000_NS8cuda_cub4core6detail13_kernel_agentINS1_8__reduce11ReduceAgentIPN4cuda3std3__45tupleIJdlEEESC_SB_lNS1_9__extrema9arg_max_fIdl10comparatorEEEEJSC_SC_iSG_EEEvDpT0__param_0];
	ld.param.u32 	%r29, [_ZN6thrust24THRUST_300001_SM_1000_NS8cuda_cub4core6detail13_kernel_agentINS1_8__reduce11ReduceAgentIPN4cuda3std3__45tupleIJdlEEESC_SB_lNS1_9__extrema9arg_max_fIdl10comparatorEEEEJSC_SC_iSG_EEEvDpT0__param_2];
	cvt.s64.s32 	%rd1, %r29;
	setp.eq.s32 	%p1, %r29, 0;
	@%p1 bra 	$L__BB11_234;
	setp.gt.s32 	%p2, %r29, 1279;
	@%p2 bra 	$L__BB11_121;
	mov.u32 	%r1, %tid.x;
	setp.ge.s32 	%p147, %r1, %r29;
	mov.f64 	%fd354, 0d0000000000000000;
	mov.b64 	%rd432, 0;
	mov.u32 	%r368, %r1;
	@%p147 bra 	$L__BB11_4;
	mul.wide.u32 	%rd376, %r1, 16;
	add.s64 	%rd373, %rd236, %rd376;
	// begin inline asm
	ld.global.nc.u64 %rd372, [%rd373];
	// end inline asm
	add.s64 	%rd375, %rd373, 8;
	// begin inline asm
	ld.global.nc.u64 %rd432, [%rd375];
	// end inline asm
	mov.b64 	%fd354, %rd372;
	add.s32 	%r368, %r1, 256;
$L__BB11_4:
	setp.ge.s32 	%p148, %r368, %r29;
	@%p148 bra 	$L__BB11_25;
	not.b32 	%r141, %r368;
	add.s32 	%r4, %r29, %r141;
	and.b32  	%r142, %r4, 768;
	setp.eq.s32 	%p149, %r142, 768;
	@%p149 bra 	$L__BB11_11;
	mul.wide.u32 	%rd378, %r368, 16;
	add.s64 	%rd423, %rd236, %rd378;
	shr.u32 	%r143, %r4, 8;
	add.s32 	%r144, %r143, 1;
	and.b32  	%r145, %r144, 3;
	neg.s32 	%r366, %r145;
$L__BB11_7:
	.pragma "nounroll";
	mov.u64 	%rd6, %rd432;
	mov.f64 	%fd3, %fd354;
	// begin inline asm
	ld.global.nc.u64 %rd379, [%rd423];
	// end inline asm
	add.s64 	%rd382, %rd423, 8;
	// begin inline asm
	ld.global.nc.u64 %rd381, [%rd382];
	// end inline asm
	mov.b64 	%fd4, %rd379;
	abs.f64 	%fd5, %fd3;
	abs.f64 	%fd6, %fd4;
	setp.lt.f64 	%p150, %fd5, %fd6;
	mov.u64 	%rd432, %rd381;
	mov.f64 	%fd354, %fd4;
	@%p150 bra 	$L__BB11_10;
	setp.lt.f64 	%p151, %fd6, %fd5;
	mov.u64 	%rd432, %rd6;
	mov.f64 	%fd354, %fd3;
	@%p151 bra 	$L__BB11_10;
	setp.lt.s64 	%p152, %rd6, %rd381;
	min.s64 	%rd432, %rd6, %rd381;
	selp.f64 	%fd354, %fd3, %fd4, %p152;
$L__BB11_10:
	add.s32 	%r368, %r368, 256;
	add.s64 	%rd423, %rd423, 4096;
	add.s32 	%r366, %r366, 1;
	setp.ne.s32 	%p153, %r366, 0;
	@%p153 bra 	$L__BB11_7;
$L__BB11_11:
	setp.lt.u32 	%p154, %r4, 768;
	@%p154 bra 	$L__BB11_25;
$L__BB11_12:
	mul.wide.s32 	%rd387, %r368, 16;
	add.s64 	%rd384, %rd236, %rd387;
	// begin inline asm
	ld.global.nc.u64 %rd383, [%rd384];
	// end inline asm
	add.s64 	%rd386, %rd384, 8;
	// begin inline asm
	ld.global.nc.u64 %rd385, [%rd386];
	// end inline asm
	mov.b64 	%fd12, %rd383;
	abs.f64 	%fd13, %fd354;
	abs.f64 	%fd14, %fd12;
	setp.lt.f64 	%p155, %fd13, %fd14;
	mov.u64 	%rd429, %rd385;
	mov.f64 	%fd351, %fd12;
	@%p155 bra 	$L__BB11_15;
	setp.lt.f64 	%p156, %fd14, %fd13;
	mov.u64 	%rd429, %rd432;
	mov.f64 	%fd351, %fd354;
	@%p156 bra 	$L__BB11_15;
	setp.lt.s64 	%p157, %rd432, %rd385;
	min.s64 	%rd429, %rd432, %rd385;
	selp.f64 	%fd351, %fd354, %fd12, %p157;
$L__BB11_15:
	add.s64 	%rd389, %rd384, 4096;
	// begin inline asm
	ld.global.nc.u64 %rd388, [%rd389];
	// end inline asm
	add.s64 	%rd391, %rd384, 4104;
	// begin inline asm
	ld.global.nc.u64 %rd390, [%rd391];
	// end inline asm
	mov.b64 	%fd17, %rd388;
	abs.f64 	%fd18, %fd351;
	abs.f64 	%fd19, %fd17;
	setp.lt.f64 	%p158, %fd18, %fd19;
	mov.u64 	%rd430, %rd390;
	mov.f64 	%fd352, %fd17;
	@%p158 bra 	$L__BB11_18;
	setp.lt.f64 	%p159, %fd19, %fd18;
	mov.u64 	%rd430, %rd429;
	mov.f64 	%fd352, %fd351;
	@%p159 bra 	$L__BB11_18;
	setp.lt.s64 	%p160, %rd429, %rd390;
	min.s64 	%rd430, %rd429, %rd390;
	selp.f64 	%fd352, %fd351, %fd17, %p160;
$L__BB11_18:
	add.s64 	%rd393, %rd384, 8192;
	// begin inline asm
	ld.global.nc.u64 %rd392, [%rd393];
	// end inline asm
	add.s64 	%rd395, %rd384, 8200;
	// begin inline asm
	ld.global.nc.u64 %rd394, [%rd395];
	// end inline asm
	mov.b64 	%fd22, %rd392;
	abs.f64 	%fd23, %fd352;
	abs.f64 	%fd24, %fd22;
	setp.lt.f64 	%p161, %fd23, %fd24;
	mov.u64 	%rd431, %rd394;
	mov.f64 	%fd353, %fd22;
	@%p161 bra 	$L__BB11_21;
	setp.lt.f64 	%p162, %fd24, %fd23;
	mov.u64 	%rd431, %rd430;
	mov.f64 	%fd353, %fd352;
	@%p162 bra 	$L__BB11_21;
	setp.lt.s64 	%p163, %rd430, %rd394;
	min.s64 	%rd431, %rd430, %rd394;
	selp.f64 	%fd353, %fd352, %fd22, %p163;
$L__BB11_21:
	add.s64 	%rd397, %rd384, 12288;
	// begin inline asm
	ld.global.nc.u64 %rd396, [%rd397];
	// end inline asm
	add.s64 	%rd399, %rd384, 12296;
	// begin inline asm
	ld.global.nc.u64 %rd398, [%rd399];
	// end inline asm
	mov.b64 	%fd27, %rd396;
	abs.f64 	%fd28, %fd353;
	abs.f64 	%fd29, %fd27;
	setp.lt.f64 	%p164, %fd28, %fd29;
	mov.u64 	%rd432, %rd398;
	mov.f64 	%fd354, %fd27;
	@%p164 bra 	$L__BB11_24;
	setp.lt.f64 	%p165, %fd29, %fd28;
	mov.u64 	%rd432, %rd431;
	mov.f64 	%fd354, %fd353;
	@%p165 bra 	$L__BB11_24;
	setp.lt.s64 	%p166, %rd431, %rd398;
	min.s64 	%rd432, %rd431, %rd398;
	selp.f64 	%fd354, %fd353, %fd27, %p166;
$L__BB11_24:
	add.s32 	%r368, %r368, 1024;
	setp.lt.s32 	%p167, %r368, %r29;
	@%p167 bra 	$L__BB11_12;
$L__BB11_25:
	setp.lt.s32 	%p168, %r29, 256;
	@%p168 bra 	$L__BB11_70;
	// begin inline asm
	mov.u32 %r259, %laneid;
	// end inline asm
	mov.b64 	%rd410, %fd354;
	mov.b64 	{%r261, %r266}, %rd410;
	mov.b32 	%r277, 1;
	mov.b32 	%r278, 31;
	mov.b32 	%r279, -1;
	// begin inline asm
	shfl.sync.down.b32 %r260, %r261, %r277, %r278, %r279;
	// end inline asm
	// begin inline asm
	shfl.sync.down.b32 %r265, %r266, %r277, %r278, %r279;
	// end inline asm
	mov.b64 	%rd411, {%r260, %r265};
	mov.b64 	%fd33, %rd411;
	mov.b64 	{%r271, %r276}, %rd432;
	// begin inline asm
	shfl.sync.down.b32 %r270, %r271, %r277, %r278, %r279;
	// end inline asm
	// begin inline asm
	shfl.sync.down.b32 %r275, %r276, %r277, %r278, %r279;
	// end inline asm
	mov.b64 	%rd28, {%r270, %r275};
	setp.gt.s32 	%p220, %r259, 30;
	mov.u64 	%rd434, %rd432;
	mov.f64 	%fd356, %fd354;
	@%p220 bra 	$L__BB11_30;
	abs.f64 	%fd34, %fd354;
	abs.f64 	%fd35, %fd33;
	setp.lt.f64 	%p221, %fd34, %fd35;
	mov.u64 	%rd434, %rd28;
	mov.f64 	%fd356, %fd33;
	@%p221 bra 	$L__BB11_30;
	setp.lt.f64 	%p222, %fd35, %fd34;
	mov.u64 	%rd434, %rd432;
	mov.f64 	%fd356, %fd354;
	@%p222 bra 	$L__BB11_30;
	setp.lt.s64 	%p223, %rd432, %rd28;
	min.s64 	%rd434, %rd432, %rd28;
	selp.f64 	%fd356, %fd354, %fd33, %p223;
$L__BB11_30:
	mov.b64 	%rd412, %fd356;
	mov.b64 	{%r281, %r286}, %rd412;
	mov.b32 	%r297, 2;
	mov.b32 	%r298, 31;
	mov.b32 	%r299, -1;
	// begin inline asm
	shfl.sync.down.b32 %r280, %r281, %r297, %r298, %r299;
	// end inline asm
	// begin inline asm
	shfl.sync.down.b32 %r285, %r286, %r297, %r298, %r299;
	// end inline asm
	mov.b64 	%rd413, {%r280, %r285};
	mov.b64 	%fd38, %rd413;
	mov.b64 	{%r291, %r296}, %rd434;
	// begin inline asm
	shfl.sync.down.b32 %r290, %r291, %r297, %r298, %r299;
	// end inline asm
	// begin inline asm
	shfl.sync.down.b32 %r295, %r296, %r297, %r298, %r299;
	// end inline asm
	mov.b64 	%rd31, {%r290, %r295};
	setp.gt.s32 	%p224, %r259, 29;
	mov.u64 	%rd435, %rd434;
	mov.f64 	%fd357, %fd356;
	@%p224 bra 	$L__BB11_34;
	abs.f64 	%fd39, %fd356;
	abs.f64 	%fd40, %fd38;
	setp.lt.f64 	%p225, %fd39, %fd40;
	mov.u64 	%rd435, %rd31;
	mov.f64 	%fd357, %fd38;
	@%p225 bra 	$L__BB11_34;
	setp.lt.f64 	%p226, %fd40, %fd39;
	mov.u64 	%rd435, %rd434;
	mov.f64 	%fd357, %fd356;
	@%p226 bra 	$L__BB11_34;
	setp.lt.s64 	%p227, %rd434, %rd31;
	min.s64 	%rd435, %rd434, %rd31;
	selp.f64 	%fd357, %fd356, %fd38, %p227;
$L__BB11_34:
	mov.b64 	%rd414, %fd357;
	mov.b64 	{%r301, %r306}, %rd414;
	mov.b32 	%r317, 4;
	mov.b32 	%r318, 31;
	mov.b32 	%r319, -1;
	// begin inline asm
	shfl.sync.down.b32 %r300, %r301, %r317, %r318, %r319;
	// end inline asm
	// begin inline asm
	shfl.sync.down.b32 %r305, %r306, %r317, %r318, %r319;
	// end inline asm
	mov.b64 	%rd415, {%r300, %r305};
	mov.b64 	%fd43, %rd415;
	mov.b64 	{%r311, %r316}, %rd435;
	// begin inline asm
	shfl.sync.down.b32 %r310, %r311, %r317, %r318, %r319;
	// end inline asm
	// begin inline asm
	shfl.sync.down.b32 %r315, %r316, %r317, %r318, %r319;
	// end inline asm
	mov.b64 	%rd34, {%r310, %r315};
	setp.gt.s32 	%p228, %r259, 27;
	mov.u64 	%rd436, %rd435;
	mov.f64 	%fd358, %fd357;
	@%p228 bra 	$L__BB11_38;
	abs.f64 	%fd44, %fd357;
	abs.f64 	%fd45, %fd43;
	setp.lt.f64 	%p229, %fd44, %fd45;
	mov.u64 	%rd436, %rd34;
	mov.f64 	%fd358, %fd43;
	@%p229 bra 	$L__BB11_38;
	setp.lt.f64 	%p230, %fd45, %fd44;
	mov.u64 	%rd436, %rd435;
	mov.f64 	%fd358, %fd357;
	@%p230 bra 	$L__BB11_38;
	setp.lt.s64 	%p231, %rd435, %rd34;
	min.s64 	%rd436, %rd435, %rd34;
	selp.f64 	%fd358, %fd357, %fd43, %p231;
$L__BB11_38:
	mov.b64 	%rd416, %fd358;
	mov.b64 	{%r321, %r326}, %rd416;
	mov.b32 	%r337, 8;
	mov.b32 	%r338, 31;
	mov.b32 	%r339, -1;
	// begin inline asm
	shfl.sync.down.b32 %r320, %r321, %r337, %r338, %r339;
	// end inline asm
	// begin inline asm
	shfl.sync.down.b32 %r325, %r326, %r337, %r338, %r339;
	// end inline asm
	mov.b64 	%rd417, {%r320, %r325};
	mov.b64 	%fd48, %rd417;
	mov.b64 	{%r331, %r336}, %rd436;
	// begin inline asm
	shfl.sync.down.b32 %r330, %r331, %r337, %r338, %r339;
	// end inline asm
	// begin inline asm
	shfl.sync.down.b32 %r335, %r336, %r337, %r338, %r339;
	// end inline asm
	mov.b64 	%rd37, {%r330, %r335};
	setp.gt.s32 	%p232, %r259, 23;
	mov.u64 	%rd437, %rd436;
	mov.f64 	%fd359, %fd358;
	@%p232 bra 	$L__BB11_42;
	abs.f64 	%fd49, %fd358;
	abs.f64 	%fd50, %fd48;
	setp.lt.f64 	%p233, %fd49, %fd50;
	mov.u64 	%rd437, %rd37;
	mov.f64 	%fd359, %fd48;
	@%p233 bra 	$L__BB11_42;
	setp.lt.f64 	%p234, %fd50, %fd49;
	mov.u64 	%rd437, %rd436;
	mov.f64 	%fd359, %fd358;
	@%p234 bra 	$L__BB11_42;
	setp.lt.s64 	%p235, %rd436, %rd37;
	min.s64 	%rd437, %rd436, %rd37;
	selp.f64 	%fd359, %fd358, %fd48, %p235;
$L__BB11_42:
	mov.b64 	%rd418, %fd359;
	mov.b64 	{%r341, %r346}, %rd418;
	mov.b32 	%r357, 16;
	mov.b32 	%r358, 31;
	mov.b32 	%r359, -1;
	// begin inline asm
	shfl.sync.down.b32 %r340, %r341, %r357, %r358, %r359;
	// end inline asm
	// begin inline asm
	shfl.sync.down.b32 %r345, %r346, %r357, %r358, %r359;
	// end inline asm
	mov.b64 	%rd419, {%r340, %r345};
	mov.b64 	%fd53, %rd419;
	mov.b64 	{%r351, %r356}, %rd437;
	// begin inline asm
	shfl.sync.down.b32 %r350, %r351, %r357, %r358, %r359;
	// end inline asm
	// begin inline asm
	shfl.sync.down.b32 %r355, %r356, %r357, %r358, %r359;
	// end inline asm
	mov.b64 	%rd40, {%r350, %r355};
	setp.gt.s32 	%p236, %r259, 15;
	mov.u64 	%rd508, %rd437;
	mov.f64 	%fd422, %fd359;
	@%p236 bra 	$L__BB11_46;
	abs.f64 	%fd54, %fd359;
	abs.f64 	%fd55, %fd53;
	setp.lt.f64 	%p237, %fd54, %fd55;
	mov.u64 	%rd508, %rd40;
	mov.f64 	%fd422, %fd53;
	@%p237 bra 	$L__BB11_46;
	setp.lt.f64 	%p238, %fd55, %fd54;
	mov.u64 	%rd508, %rd437;
	mov.f64 	%fd422, %fd359;
	@%p238 bra 	$L__BB11_46;
	setp.lt.s64 	%p239, %rd437, %rd40;
	min.s64 	%rd508, %rd437, %rd40;
	selp.f64 	%fd422, %fd359, %fd53, %p239;
$L__BB11_46:
	setp.ne.s32 	%p240, %r259, 0;
	@%p240 bra 	$L__BB11_48;
	shr.u32 	%r360, %r1, 1;
	and.b32  	%r361, %r360, 496;
	mov.u32 	%r362, _ZN6thrust24THRUST_300001_SM_1000_NS8cuda_cub4core6detail5shmemE;
	add.s32 	%r363, %r362, %r361;
	st.shared.f64 	[%r363+8], %fd422;
	st.shared.u64 	[%r363+16], %rd508;
$L__BB11_48:
	bar.sync 	0;
	setp.ne.s32 	%p241, %r1, 0;
	@%p241 bra 	$L__BB11_232;
	ld.shared.f64 	%fd58, [_ZN6thrust24THRUST_300001_SM_1000_NS8cuda_cub4core6detail5shmemE+24];
	ld.shared.u64 	%rd43, [_ZN6thrust24THRUST_300001_SM_1000_NS8cuda_cub4core6detail5shmemE+32];
	abs.f64 	%fd59, %fd422;
	abs.f64 	%fd60, %fd58;
	setp.lt.f64 	%p242, %fd59, %fd60;
	mov.u64 	%rd439, %rd43;
	mov.f64 	%fd361, %fd58;
	@%p242 bra 	$L__BB11_52;
	setp.lt.f64 	%p243, %fd60, %fd59;
	mov.u64 	%rd439, %rd508;
	mov.f64 	%fd361, %fd422;
	@%p243 bra 	$L__BB11_52;
	setp.lt.s64 	%p244, %rd508, %rd43;
	min.s64 	%rd439, %rd508, %rd43;
	selp.f64 	%fd361, %fd422, %fd58, %p244;
$L__BB11_52:
	ld.shared.f64 	%fd63, [_ZN6thrust24THRUST_300001_SM_1000_NS8cuda_cub4core6detail5shmemE+40];
	ld.shared.u64 	%rd46, [_ZN6thrust24THRUST_300001_SM_1000_NS8cuda_cub4core6detail5shmemE+48];
	abs.f64 	%fd64, %fd361;
	abs.f64 	%fd65, %fd63;
	setp.lt.f64 	%p245, %fd64, %fd65;
	mov.u64 	%rd440, %rd46;
	mov.f64 	%fd362, %fd63;
	@%p245 bra 	$L__BB11_55;
	setp.lt.f64 	%p246, %fd65, %fd64;
	mov.u64 	%rd440, %rd439;
	mov.f64 	%fd362, %fd361;
	@%p246 bra 	$L__BB11_55;
	setp.lt.s64 	%p247, %rd439, %rd46;
	min.s64 	%rd440, %rd439, %rd46;
	selp.f64 	%fd362, %fd361, %fd63, %p247;
$L__BB11_55:
	ld.shared.f64 	%fd68, [_ZN6thrust24THRUST_300001_SM_1000_NS8cuda_cub4core6detail5shmemE+56];
	ld.shared.u64 	%rd49, [_ZN6thrust24THRUST_300001_SM_1000_NS8cuda_cub4core6detail5shmemE+64];
	abs.f64 	%fd69, %fd362;
	abs.f64 	%fd70, %fd68;
	setp.lt.f64 	%p248, %fd69, %fd70;
	mov.u64 	%rd441, %rd49;
	mov.f64 	%fd363, %fd68;
	@%p248 bra 	$L__BB11_58;
	setp.lt.f64 	%p249, %fd70, %fd69;
	mov.u64 	%rd441, %rd440;
	mov.f64 	%fd363, %fd362;
	@%p249 bra 	$L__BB11_58;
	setp.lt.s64 	%p250, %rd440, %rd49;
	min.s64 	%rd441, %rd440, %rd49;
	selp.f64 	%fd363, %fd362, %fd68, %p250;
$L__BB11_58:
	ld.shared.f64 	%fd73, [_ZN6thrust24THRUST_300001_SM_1000_NS8cuda_cub4core6detail5shmemE+72];
	ld.shared.u64 	%rd52, [_ZN6thrust24THRUST_300001_SM_1000_NS8cuda_cub4core6detail5shmemE+80];
	abs.f64 	%fd74, %fd363;
	abs.f64 	%fd75, %fd73;
	setp.lt.f64 	%p251, %fd74, %fd75;
	mov.u64 	%rd442, %rd52;
	mov.f64 	%fd364, %fd73;
	@%p251 bra 	$L__BB11_61;
	setp.lt.f64 	%p252, %fd75, %fd74;
	mov.u64 	%rd442, %rd441;
	mov.f64 	%fd364, %fd363;
	@%p252 bra 	$L__BB11_61;
	setp.lt.s64 	%p253, %rd441, %rd52;
	min.s64 	%rd442, %rd441, %rd52;
	selp.f64 	%fd364, %fd363, %fd73, %p253;
$L__BB11_61:
	ld.shared.f64 	%fd78, [_ZN6thrust24THRUST_300001_SM_1000_NS8cuda_cub4core6detail5shmemE+88];
	ld.shared.u64 	%rd55, [_ZN6thrust24THRUST_300001_SM_1000_NS8cuda_cub4core6detail5shmemE+96];
	abs.f64 	%fd79, %fd364;
	abs.f64 	%fd80, %fd78;
	setp.lt.f64 	%p254, %fd79, %fd80;
	mov.u64 	%rd443, %rd55;
	mov.f64 	%fd365, %fd78;
	@%p254 bra 	$L__BB11_64;
	setp.lt.f64 	%p255, %fd80, %fd79;
	mov.u64 	%rd443, %rd442;
	mov.f64 	%fd365, %fd364;
	@%p255 bra 	$L__BB11_64;
	setp.lt.s64 	%p256, %rd442, %rd55;
	min.s64 	%rd443, %rd442, %rd55;
	selp.f64 	%fd365, %fd364, %fd78, %p256;
$L__BB11_64:
	ld.shared.f64 	%fd83, [_ZN6thrust24THRUST_300001_SM_1000_NS8cuda_cub4core6detail5shmemE+104];
	ld.shared.u64 	%rd58, [_ZN6thrust24THRUST_300001_SM_1000_NS8cuda_cub4core6detail5shmemE+112];
	abs.f64 	%fd84, %fd365;
	abs.f64 	%fd85, %fd83;
	setp.lt.f64 	%p257, %fd84, %fd85;
	mov.u64 	%rd444, %rd58;
	mov.f64 	%fd366, %fd83;
	@%p257 bra 	$L__BB11_67;
	setp.lt.f64 	%p258, %fd85, %fd84;
	mov.u64 	%rd444, %rd443;
	mov.f64 	%fd366, %fd365;
	@%p258 bra 	$L__BB11_67;
	setp.lt.s64 	%p259, %rd443, %rd58;
	min.s64 	%rd444, %rd443, %rd58;
	selp.f64 	%fd366, %fd365, %fd83, %p259;
$L__BB11_67:
	ld.shared.f64 	%fd88, [_ZN6thrust24THRUST_300001_SM_1000_NS8cuda_cub4core6detail5shmemE+120];
	ld.shared.u64 	%rd61, [_ZN6thrust24THRUST_300001_SM_1000_NS8cuda_cub4core6detail5shmemE+128];
	abs.f64 	%fd89, %fd366;
	abs.f64 	%fd90, %fd88;
	setp.lt.f64 	%p260, %fd89, %fd90;
	mov.u64 	%rd508, %rd61;
	mov.f64 	%fd422, %fd88;
	@%p260 bra 	$L__BB11_232;
	setp.lt.f64 	%p261, %fd90, %fd89;
	mov.u64 	%rd508, %rd444;
	mov.f64 	%fd422, %fd366;
	@%p261 bra 	$L__BB11_232;
	setp.lt.s64 	%p262, %rd444, %rd61;
	min.s64 	%rd508, %rd444, %rd61;
	selp.f64 	%fd422, %fd366, %fd88, %p262;
	bra.uni 	$L__BB11_232;
$L__BB11_70:
	// begin inline asm
	mov.u32 %r146, %laneid;
	// end inline asm
	and.b32  	%r167, %r1, 992;
	add.s32 	%r168, %r167, 32;
	setp.gt.s32 	%p169, %r168, %r29;
	not.b32 	%r169, %r167;
	add.s32 	%r170, %r29, %r169;
	selp.b32 	%r165, %r170, 31, %p169;
	mov.b64 	%rd400, %fd354;
	mov.b64 	{%r148, %r153}, %rd400;
	mov.b32 	%r164, 1;
	mov.b32 	%r166, -1;
	// begin inline asm
	shfl.sync.down.b32 %r147, %r148, %r164, %r165, %r166;
	// end inline asm
	// begin inline asm
	shfl.sync.down.b32 %r152, %r153, %r164, %r165, %r166;
	// end inline asm
	mov.b64 	%rd401, {%r147, %r152};
	mov.b64 	%fd92, %rd401;
	mov.b64 	{%r158, %r163}, %rd432;
	// begin inline asm
	shfl.sync.down.b32 %r157, %r158, %r164, %r165, %r166;
	// end inline asm
	// begin inline asm
	shfl.sync.down.b32 %r162, %r163, %r164, %r165, %r166;
	// end inline asm
	mov.b64 	%rd63, {%r157, %r162};
	setp.ge.s32 	%p170, %r146, %r165;
	mov.u64 	%rd445, %rd432;
	mov.f64 	%fd367, %fd354;
	@%p170 bra 	$L__BB11_74;
	abs.f64 	%fd93, %fd354;
	abs.f64 	%fd94, %fd92;
	setp.lt.f64 	%p171, %fd93, %fd94;
	mov.u64 	%rd445, %rd63;
	mov.f64 	%fd367, %fd92;
	@%p171 bra 	$L__BB11_74;
	setp.lt.f64 	%p172, %fd94, %fd93;
	mov.u64 	%rd445, %rd432;
	mov.f64 	%fd367, %fd354;
	@%p172 bra 	$L__BB11_74;
	setp.lt.s64 	%p173, %rd432, %rd63;
	min.s64 	%rd445, %rd432, %rd63;
	selp.f64 	%fd367, %fd354, %fd92, %p173;
$L__BB11_74:
	mov.b64 	%rd402, %fd367;
	mov.b64 	{%r172, %r177}, %rd402;
	mov.b32 	%r188, 2;
	mov.b32 	%r190, -1;
	// begin inline asm
	shfl.sync.down.b32 %r171, %r172, %r188, %r165, %r190;
	// end inline asm
	// begin inline asm
	shfl.sync.down.b32 %r176, %r177, %r188, %r165, %r190;
	// end inline asm
	mov.b64 	%rd403, {%r171, %r176};
	mov.b64 	%fd97, %rd403;
	mov.b64 	{%r182, %r187}, %rd445;
	// begin inline asm
	shfl.sync.down.b32 %r181, %r182, %r188, %r165, %r190;
	// end inline asm
	// begin inline asm
	shfl.sync.down.b32 %r186, %r187, %r188, %r165, %r190;
	// end inline asm
	mov.b64 	%rd66, {%r181, %r186};
	add.s32 	%r191, %r146, 2;
	setp.gt.s32 	%p174, %r191, %r165;
	mov.u64 	%rd446, %rd445;
	mov.f64 	%fd368, %fd367;
	@%p174 bra 	$L__BB11_78;
	abs.f64 	%fd98, %fd367;
	abs.f64 	%fd99, %fd97;
	setp.lt.f64 	%p175, %fd98, %fd99;
	mov.u64 	%rd446, %rd66;
	mov.f64 	%fd368, %fd97;
	@%p175 bra 	$L__BB11_78;
	setp.lt.f64 	%p176, %fd99, %fd98;
	mov.u64 	%rd446, %rd445;
	mov.f64 	%fd368, %fd367;
	@%p176 bra 	$L__BB11_78;
	setp.lt.s64 	%p177, %rd445, %rd66;
	min.s64 	%rd446, %rd445, %rd66;
	selp.f64 	%fd368, %fd367, %fd97, %p177;
$L__BB11_78:
	mov.b64 	%rd404, %fd368;
	mov.b64 	{%r193, %r198}, %rd404;
	mov.b32 	%r209, 4;
	mov.b32 	%r211, -1;
	// begin inline asm
	shfl.sync.down.b32 %r192, %r193, %r209, %r165, %r211;
	// end inline asm
	// begin inline asm
	shfl.sync.down.b32 %r197, %r198, %r209, %r165, %r211;
	// end inline asm
	mov.b64 	%rd405, {%r192, %r197};
	mov.b64 	%fd102, %rd405;
	mov.b64 	{%r203, %r208}, %rd446;
	// begin inline asm
	shfl.sync.down.b32 %r202, %r203, %r209, %r165, %r211;
	// end inline asm
	// begin inline asm
	shfl.sync.down.b32 %r207, %r208, %r209, %r165, %r211;
	// end inline asm
	mov.b64 	%rd69, {%r202, %r207};
	add.s32 	%r212, %r146, 4;
	setp.gt.s32 	%p178, %r212, %r165;
	mov.u64 	%rd447, %rd446;
	mov.f64 	%fd369, %fd368;
	@%p178 bra 	$L__BB11_82;
	abs.f64 	%fd103, %fd368;
	abs.f64 	%fd104, %fd102;
	setp.lt.f64 	%p179, %fd103, %fd104;
	mov.u64 	%rd447, %rd69;
	mov.f64 	%fd369, %fd102;
	@%p179 bra 	$L__BB11_82;
	setp.lt.f64 	%p180, %fd104, %fd103;
	mov.u64 	%rd447, %rd446;
	mov.f64 	%fd369, %fd368;
	@%p180 bra 	$L__BB11_82;
	setp.lt.s64 	%p181, %rd446, %rd69;
	min.s64 	%rd447, %rd446, %rd69;
	selp.f64 	%fd369, %fd368, %fd102, %p181;
$L__BB11_82:
	mov.b64 	%rd406, %fd369;
	mov.b64 	{%r214, %r219}, %rd406;
	mov.b32 	%r230, 8;
	mov.b32 	%r232, -1;
	// begin inline asm
	shfl.sync.down.b32 %r213, %r214, %r230, %r165, %r232;
	// end inline asm
	// begin inline asm
	shfl.sync.down.b32 %r218, %r219, %r230, %r165, %r232;
	// end inline asm
	mov.b64 	%rd407, {%r213, %r218};
	mov.b64 	%fd107, %rd407;
	mov.b64 	{%r224, %r229}, %rd447;
	// begin inline asm
	shfl.sync.down.b32 %r223, %r224, %r230, %r165, %r232;
	// end inline asm
	// begin inline asm
	shfl.sync.down.b32 %r228, %r229, %r230, %r165, %r232;
	// end inline asm
	mov.b64 	%rd72, {%r223, %r228};
	add.s32 	%r233, %r146, 8;
	setp.gt.s32 	%p182, %r233, %r165;
	mov.u64 	%rd448, %rd447;
	mov.f64 	%fd370, %fd369;
	@%p182 bra 	$L__BB11_86;
	abs.f64 	%fd108, %fd369;
	abs.f64 	%fd109, %fd107;
	setp.lt.f64 	%p183, %fd108, %fd109;
	mov.u64 	%rd448, %rd72;
	mov.f64 	%fd370, %fd107;
	@%p183 bra 	$L__BB11_86;
	setp.lt.f64 	%p184, %fd109, %fd108;
	mov.u64 	%rd448, %rd447;
	mov.f64 	%fd370, %fd369;
	@%p184 bra 	$L__BB11_86;
	setp.lt.s64 	%p185, %rd447, %rd72;
	min.s64 	%rd448, %rd447, %rd72;
	selp.f64 	%fd370, %fd369, %fd107, %p185;
$L__BB11_86:
	mov.b64 	%rd408, %fd370;
	mov.b64 	{%r235, %r240}, %rd408;
	mov.b32 	%r251, 16;
	mov.b32 	%r253, -1;
	// begin inline asm
	shfl.sync.down.b32 %r234, %r235, %r251, %r165, %r253;
	// end inline asm
	// begin inline asm
	shfl.sync.down.b32 %r239, %r240, %r251, %r165, %r253;
	// end inline asm
	mov.b64 	%rd409, {%r234, %r239};
	mov.b64 	%fd112, %rd409;
	mov.b64 	{%r245, %r250}, %rd448;
	// begin inline asm
	shfl.sync.down.b32 %r244, %r245, %r251, %r165, %r253;
	// end inline asm
	// begin inline asm
	shfl.sync.down.b32 %r249, %r250, %r251, %r165, %r253;
	// end inline asm
	mov.b64 	%rd75, {%r244, %r249};
	add.s32 	%r254, %r146, 16;
	setp.gt.s32 	%p186, %r254, %r165;
	mov.u64 	%rd508, %rd448;
	mov.f64 	%fd422, %fd370;
	@%p186 bra 	$L__BB11_90;
	abs.f64 	%fd113, %fd370;
	abs.f64 	%fd114, %fd112;
	setp.lt.f64 	%p187, %fd113, %fd114;
	mov.u64 	%rd508, %rd75;
	mov.f64 	%fd422, %fd112;
	@%p187 bra 	$L__BB11_90;
	setp.lt.f64 	%p188, %fd114, %fd113;
	mov.u64 	%rd508, %rd448;
	mov.f64 	%fd422, %fd370;
	@%p188 bra 	$L__BB11_90;
	setp.lt.s64 	%p189, %rd448, %rd75;
	min.s64 	%rd508, %rd448, %rd75;
	selp.f64 	%fd422, %fd370, %fd112, %p189;
$L__BB11_90:
	setp.ne.s32 	%p190, %r146, 0;
	@%p190 bra 	$L__BB11_92;
	shr.u32 	%r255, %r1, 1;
	and.b32  	%r256, %r255, 496;
	mov.u32 	%r257, _ZN6thrust24THRUST_300001_SM_1000_NS8cuda_cub4core6detail5shmemE;
	add.s32 	%r258, %r257, %r256;
	st.shared.f64 	[%r258+8], %fd422;
	st.shared.u64 	[%r258+16], %rd508;
$L__BB11_92:
	bar.sync 	0;
	setp.ne.s32 	%p191, %r1, 0;
	@%p191 bra 	$L__BB11_232;
	setp.lt.s32 	%p192, %r29, 33;
	mov.f64 	%fd372, %fd422;
	mov.u64 	%rd450, %rd508;
	@%p192 bra 	$L__BB11_97;
	ld.shared.f64 	%fd117, [_ZN6thrust24THRUST_300001_SM_1000_NS8cuda_cub4core6detail5shmemE+24];
	ld.shared.u64 	%rd78, [_ZN6thrust24THRUST_300001_SM_1000_NS8cuda_cub4core6detail5shmemE+32];
	abs.f64 	%fd118, %fd422;
	abs.f64 	%fd119, %fd117;
	setp.lt.f64 	%p193, %fd118, %fd119;
	mov.f64 	%fd372, %fd117;
	mov.u64 	%rd450, %rd78;
	@%p193 bra 	$L__BB11_97;
	setp.lt.f64 	%p194, %fd119, %fd118;
	mov.f64 	%fd372, %fd422;
	mov.u64 	%rd450, %rd508;
	@%p194 bra 	$L__BB11_97;
	setp.lt.s64 	%p195, %rd508, %rd78;
	min.s64 	%rd450, %rd508, %rd78;
	selp.f64 	%fd372, %fd422, %fd117, %p195;
$L__BB11_97:
	setp.lt.s32 	%p196, %r29, 65;
	mov.f64 	%fd373, %fd372;
	mov.u64 	%rd451, %rd450;
	@%p196 bra 	$L__BB11_101;
	ld.shared.f64 	%fd122, [_ZN6thrust24THRUST_300001_SM_1000_NS8cuda_cub4core6detail5shmemE+40];
	ld.shared.u64 	%rd81, [_ZN6thrust24THRUST_300001_SM_1000_NS8cuda_cub4core6detail5shmemE+48];
	abs.f64 	%fd123, %fd372;
	abs.f64 	%fd124, %fd122;
	setp.lt.f64 	%p197, %fd123, %fd124;
	mov.f64 	%fd373, %fd122;
	mov.u64 	%rd451, %rd81;
	@%p197 bra 	$L__BB11_101;
	setp.lt.f64 	%p198, %fd124, %fd123;
	mov.f64 	%fd373, %fd372;
	mov.u64 	%rd451, %rd450;
	@%p198 bra 	$L__BB11_101;
	setp.lt.s64 	%p199, %rd450, %rd81;
	min.s64 	%rd451, %rd450, %rd81;
	selp.f64 	%fd373, %fd372, %fd122, %p199;
$L__BB11_101:
	setp.lt.s32 	%p200, %r29, 97;
	mov.f64 	%fd374, %fd373;
	mov.u64 	%rd452, %rd451;
	@%p200 bra 	$L__BB11_105;
	ld.shared.f64 	%fd127, [_ZN6thrust24THRUST_300001_SM_1000_NS8cuda_cub4core6detail5shmemE+56];
	ld.shared.u64 	%rd84, [_ZN6thrust24THRUST_300001_SM_1000_NS8cuda_cub4core6detail5shmemE+64];
	abs.f64 	%fd128, %fd373;
	abs.f64 	%fd129, %fd127;
	setp.lt.f64 	%p201, %fd128, %fd129;
	mov.f64 	%fd374, %fd127;
	mov.u64 	%rd452, %rd84;
	@%p201 bra 	$L__BB11_105;
	setp.lt.f64 	%p202, %fd129, %fd128;
	mov.f64 	%fd374, %fd373;
	mov.u64 	%rd452, %rd451;
	@%p202 bra 	$L__BB11_105;
	setp.lt.s64 	%p203, %rd451, %rd84;
	min.s64 	%rd452, %rd451, %rd84;
	selp.f64 	%fd374, %fd373, %fd127, %p203;
$L__BB11_105:
	setp.lt.s32 	%p204, %r29, 129;
	mov.f64 	%fd375, %fd374;
	mov.u64 	%rd453, %rd452;
	@%p204 bra 	$L__BB11_109;
	ld.shared.f64 	%fd132, [_ZN6thrust24THRUST_300001_SM_1000_NS8cuda_cub4core6detail5shmemE+72];
	ld.shared.u64 	%rd87, [_ZN6thrust24THRUST_300001_SM_1000_NS8cuda_cub4core6detail5shmemE+80];
	abs.f64 	%fd133, %fd374;
	abs.f64 	%fd134, %fd132;
	setp.lt.f64 	%p205, %fd133, %fd134;
	mov.f64 	%fd375, %fd132;
	mov.u64 	%rd453, %rd87;
	@%p205 bra 	$L__BB11_109;
	setp.lt.f64 	%p206, %fd134, %fd133;
	mov.f64 	%fd375, %fd374;
	mov.u64 	%rd453, %rd452;
	@%p206 bra 	$L__BB11_109;
	setp.lt.s64 	%p207, %rd452, %rd87;
	min.s64 	%rd453, %rd452, %rd87;
	selp.f64 	%fd375, %fd374, %fd132, %p207;
$L__BB11_109:
	setp.lt.s32 	%p208, %r29, 161;
	mov.f64 	%fd376, %fd375;
	mov.u64 	%rd454, %rd453;
	@%p208 bra 	$L__BB11_113;
	ld.shared.f64 	%fd137, [_ZN6thrust24THRUST_300001_SM_1000_NS8cuda_cub4core6detail5shmemE+88];
	ld.shared.u64 	%rd90, [_ZN6thrust24THRUST_300001_SM_1000_NS8cuda_cub4core6detail5shmemE+96];
	abs.f64 	%fd138, %fd375;
	abs.f64 	%fd139, %fd137;
	setp.lt.f64 	%p209, %fd138, %fd139;
	mov.f64 	%fd376, %fd137;
	mov.u64 	%rd454, %rd90;
	@%p209 bra 	$L__BB11_113;
	setp.lt.f64 	%p210, %fd139, %fd138;
	mov.f64 	%fd376, %fd375;
	mov.u64 	%rd454, %rd453;
	@%p210 bra 	$L__BB11_113;
	setp.lt.s64 	%p211, %rd453, %rd90;
	min.s64 	%rd454, %rd453, %rd90;
	selp.f64 	%fd376, %fd375, %fd137, %p211;
$L__BB11_113:
	setp.lt.s32 	%p212, %r29, 193;
	mov.f64 	%fd377, %fd376;
	mov.u64 	%rd455, %rd454;
	@%p212 bra 	$L__BB11_117;
	ld.shared.f64 	%fd142, [_ZN6thrust24THRUST_300001_SM_1000_NS8cuda_cub4core6detail5shmemE+104];
	ld.shared.u64 	%rd93, [_ZN6thrust24THRUST_300001_SM_1000_NS8cuda_cub4core6detail5shmemE+112];
	abs.f64 	%fd143, %fd376;
	abs.f64 	%fd144, %fd142;
	setp.lt.f64 	%p213, %fd143, %fd144;
	mov.f64 	%fd377, %fd142;
	mov.u64 	%rd455, %rd93;
	@%p213 bra 	$L__BB11_117;
	setp.lt.f64 	%p214, %fd144, %fd143;
	mov.f64 	%fd377, %fd376;
	mov.u64 	%rd455, %rd454;
	@%p214 bra 	$L__BB11_117;
	setp.lt.s64 	%p215, %rd454, %rd93;
	min.s64 	%rd455, %rd454, %rd93;
	selp.f64 	%fd377, %fd376, %fd142, %p215;
$L__BB11_117:
	setp.lt.s32 	%p216, %r29, 225;
	mov.u64 	%rd508, %rd455;
	mov.f64 	%fd422, %fd377;
	@%p216 bra 	$L__BB11_232;
	ld.shared.f64 	%fd147, [_ZN6thrust24THRUST_300001_SM_1000_NS8cuda_cub4core6detail5shmemE+120];
	ld.shared.u64 	%rd96, [_ZN6thrust24THRUST_300001_SM_1000_NS8cuda_cub4core6detail5shmemE+128];
	abs.f64 	%fd148, %fd377;
	abs.f64 	%fd149, %fd147;
	setp.lt.f64 	%p217, %fd148, %fd149;
	mov.u64 	%rd508, %rd96;
	mov.f64 	%fd422, %fd147;
	@%p217 bra 	$L__BB11_232;
	setp.lt.f64 	%p218, %fd149, %fd148;
	mov.u64 	%rd508, %rd455;
	mov.f64 	%fd422, %fd377;
	@%p218 bra 	$L__BB11_232;
	setp.lt.s64 	%p219, %rd455, %rd96;
	min.s64 	%rd508, %rd455, %rd96;
	selp.f64 	%fd422, %fd377, %fd147, %p219;
	bra.uni 	$L__BB11_232;
$L__BB11_121:
	mov.u32 	%r16, %tid.x;
	cvt.u64.u32 	%rd98, %r16;
	mul.wide.u32 	%rd258, %r16, 16;
	add.s64 	%rd239, %rd236, %rd258;
	// begin inline asm
	ld.global.nc.u64 %rd238, [%rd239];
	// end inline asm
	add.s64 	%rd241, %rd239, 8;
	// begin inline asm
	ld.global.nc.u64 %rd240, [%rd241];
	// end inline asm
	mov.b64 	%fd151, %rd238;
	add.s64 	%rd243, %rd239, 4096;
	// begin inline asm
	ld.global.nc.u64 %rd242, [%rd243];
	// end inline asm
	add.s64 	%rd245, %rd239, 4104;
	// begin inline asm
	ld.global.nc.u64 %rd456, [%rd245];
	// end inline asm
	mov.b64 	%fd378, %rd242;
	add.s64 	%rd247, %rd239, 8192;
	// begin inline asm
	ld.global.nc.u64 %rd246, [%rd247];
	// end inline asm
	add.s64 	%rd249, %rd239, 8200;
	// begin inline asm
	ld.global.nc.u64 %rd457, [%rd249];
	// end inline asm
	mov.b64 	%fd379, %rd246;
	add.s64 	%rd251, %rd239, 12288;
	// begin inline asm
	ld.global.nc.u64 %rd250, [%rd251];
	// end inline asm
	add.s64 	%rd253, %rd239, 12296;
	// begin inline asm
	ld.global.nc.u64 %rd458, [%rd253];
	// end inline asm
	mov.b64 	%fd380, %rd250;
	add.s64 	%rd255, %rd239, 16384;
	// begin inline asm
	ld.global.nc.u64 %rd254, [%rd255];
	// end inline asm
	add.s64 	%rd257, %rd239, 16392;
	// begin inline asm
	ld.global.nc.u64 %rd495, [%rd257];
	// end inline asm
	mov.b64 	%fd409, %rd254;
	abs.f64 	%fd156, %fd151;
	abs.f64 	%fd157, %fd378;
	setp.lt.f64 	%p3, %fd156, %fd157;
	@%p3 bra 	$L__BB11_123;
	setp.lt.f64 	%p4, %fd157, %fd156;
	setp.lt.s64 	%p5, %rd240, %rd456;
	or.pred  	%p6, %p4, %p5;
	selp.b64 	%rd456, %rd240, %rd456, %p6;
	selp.f64 	%fd378, %fd151, %fd378, %p6;
$L__BB11_123:
	abs.f64 	%fd160, %fd378;
	abs.f64 	%fd161, %fd379;
	setp.lt.f64 	%p7, %fd160, %fd161;
	@%p7 bra 	$L__BB11_125;
	setp.lt.f64 	%p8, %fd161, %fd160;
	setp.lt.s64 	%p9, %rd456, %rd457;
	or.pred  	%p10, %p8, %p9;
	selp.b64 	%rd457, %rd456, %rd457, %p10;
	selp.f64 	%fd379, %fd378, %fd379, %p10;
$L__BB11_125:
	abs.f64 	%fd164, %fd379;
	abs.f64 	%fd165, %fd380;
	setp.lt.f64 	%p11, %fd164, %fd165;
	@%p11 bra 	$L__BB11_127;
	setp.lt.f64 	%p12, %fd165, %fd164;
	setp.lt.s64 	%p13, %rd457, %rd458;
	or.pred  	%p14, %p12, %p13;
	selp.b64 	%rd458, %rd457, %rd458, %p14;
	selp.f64 	%fd380, %fd379, %fd380, %p14;
$L__BB11_127:
	abs.f64 	%fd168, %fd380;
	abs.f64 	%fd169, %fd409;
	setp.lt.f64 	%p15, %fd168, %fd169;
	@%p15 bra 	$L__BB11_129;
	setp.lt.f64 	%p16, %fd169, %fd168;
	setp.lt.s64 	%p17, %rd458, %rd495;
	or.pred  	%p18, %p16, %p17;
	selp.b64 	%rd495, %rd458, %rd495, %p18;
	selp.f64 	%fd409, %fd380, %fd409, %p18;
$L__BB11_129:
	setp.lt.u32 	%p19, %r29, 2560;
	mov.b64 	%rd474, 1280;
	@%p19 bra 	$L__BB11_165;
	add.s64 	%rd262, %rd1, -2560;
	mul.hi.u64 	%rd263, %rd262, -3689348814741910323;
	shr.u64 	%rd112, %rd263, 10;
	setp.lt.u64 	%p20, %rd262, 1280;
	mov.b64 	%rd474, 1280;
	@%p20 bra 	$L__BB11_153;
	add.s64 	%rd265, %rd112, 1;
	and.b64  	%rd460, %rd265, 36028797018963966;
	shl.b64 	%rd266, %rd98, 4;
	add.s64 	%rd267, %rd266, %rd236;
	add.s64 	%rd461, %rd267, 57352;
	mov.b64 	%rd474, 1280;
$L__BB11_132:
	add.s64 	%rd269, %rd461, -36872;
	// begin inline asm
	ld.global.nc.u64 %rd268, [%rd269];
	// end inline asm
	add.s64 	%rd271, %rd461, -36864;
	// begin inline asm
	ld.global.nc.u64 %rd464, [%rd271];
	// end inline asm
	mov.b64 	%fd383, %rd268;
	add.s64 	%rd273, %rd461, -32776;
	// begin inline asm
	ld.global.nc.u64 %rd272, [%rd273];
	// end inline asm
	add.s64 	%rd275, %rd461, -32768;
	// begin inline asm
	ld.global.nc.u64 %rd465, [%rd275];
	// end inline asm
	mov.b64 	%fd384, %rd272;
	add.s64 	%rd277, %rd461, -28680;
	// begin inline asm
	ld.global.nc.u64 %rd276, [%rd277];
	// end inline asm
	add.s64 	%rd279, %rd461, -28672;
	// begin inline asm
	ld.global.nc.u64 %rd466, [%rd279];
	// end inline asm
	mov.b64 	%fd385, %rd276;
	add.s64 	%rd281, %rd461, -24584;
	// begin inline asm
	ld.global.nc.u64 %rd280, [%rd281];
	// end inline asm
	add.s64 	%rd283, %rd461, -24576;
	// begin inline asm
	ld.global.nc.u64 %rd467, [%rd283];
	// end inline asm
	mov.b64 	%fd386, %rd280;
	add.s64 	%rd285, %rd461, -20488;
	// begin inline asm
	ld.global.nc.u64 %rd284, [%rd285];
	// end inline asm
	add.s64 	%rd287, %rd461, -20480;
	// begin inline asm
	ld.global.nc.u64 %rd468, [%rd287];
	// end inline asm
	mov.b64 	%fd387, %rd284;
	abs.f64 	%fd178, %fd409;
	abs.f64 	%fd179, %fd383;
	setp.lt.f64 	%p21, %fd178, %fd179;
	@%p21 bra 	$L__BB11_134;
	setp.lt.f64 	%p22, %fd179, %fd178;
	setp.lt.s64 	%p23, %rd495, %rd464;
	or.pred  	%p24, %p22, %p23;
	selp.b64 	%rd464, %rd495, %rd464, %p24;
	selp.f64 	%fd383, %fd409, %fd383, %p24;
$L__BB11_134:
	abs.f64 	%fd182, %fd383;
	abs.f64 	%fd183, %fd384;
	setp.lt.f64 	%p25, %fd182, %fd183;
	@%p25 bra 	$L__BB11_136;
	setp.lt.f64 	%p26, %fd183, %fd182;
	setp.lt.s64 	%p27, %rd464, %rd465;
	or.pred  	%p28, %p26, %p27;
	selp.b64 	%rd465, %rd464, %rd465, %p28;
	selp.f64 	%fd384, %fd383, %fd384, %p28;
$L__BB11_136:
	abs.f64 	%fd186, %fd384;
	abs.f64 	%fd187, %fd385;
	setp.lt.f64 	%p29, %fd186, %fd187;
	@%p29 bra 	$L__BB11_138;
	setp.lt.f64 	%p30, %fd187, %fd186;
	setp.lt.s64 	%p31, %rd465, %rd466;
	or.pred  	%p32, %p30, %p31;
	selp.b64 	%rd466, %rd465, %rd466, %p32;
	selp.f64 	%fd385, %fd384, %fd385, %p32;
$L__BB11_138:
	abs.f64 	%fd190, %fd385;
	abs.f64 	%fd191, %fd386;
	setp.lt.f64 	%p33, %fd190, %fd191;
	@%p33 bra 	$L__BB11_140;
	setp.lt.f64 	%p34, %fd191, %fd190;
	setp.lt.s64 	%p35, %rd466, %rd467;
	or.pred  	%p36, %p34, %p35;
	selp.b64 	%rd467, %rd466, %rd467, %p36;
	selp.f64 	%fd386, %fd385, %fd386, %p36;
$L__BB11_140:
	abs.f64 	%fd194, %fd386;
	abs.f64 	%fd195, %fd387;
	setp.lt.f64 	%p37, %fd194, %fd195;
	@%p37 bra 	$L__BB11_142;
	setp.lt.f64 	%p38, %fd195, %fd194;
	setp.lt.s64 	%p39, %rd467, %rd468;
	or.pred  	%p40, %p38, %p39;
	selp.b64 	%rd468, %rd467, %rd468, %p40;
	selp.f64 	%fd387, %fd386, %fd387, %p40;
$L__BB11_142:
	add.s64 	%rd289, %rd461, -16392;
	// begin inline asm
	ld.global.nc.u64 %rd288, [%rd289];
	// end inline asm
	add.s64 	%rd291, %rd461, -16384;
	// begin inline asm
	ld.global.nc.u64 %rd469, [%rd291];
	// end inline asm
	mov.b64 	%fd388, %rd288;
	add.s64 	%rd293, %rd461, -12296;
	// begin inline asm
	ld.global.nc.u64 %rd292, [%rd293];
	// end inline asm
	add.s64 	%rd295, %rd461, -12288;
	// begin inline asm
	ld.global.nc.u64 %rd470, [%rd295];
	// end inline asm
	mov.b64 	%fd389, %rd292;
	add.s64 	%rd297, %rd461, -8200;
	// begin inline asm
	ld.global.nc.u64 %rd296, [%rd297];
	// end inline asm
	add.s64 	%rd299, %rd461, -8192;
	// begin inline asm
	ld.global.nc.u64 %rd471, [%rd299];
	// end inline asm
	mov.b64 	%fd390, %rd296;
	add.s64 	%rd301, %rd461, -4104;
	// begin inline asm
	ld.global.nc.u64 %rd300, [%rd301];
	// end inline asm
	add.s64 	%rd303, %rd461, -4096;
	// begin inline asm
	ld.global.nc.u64 %rd472, [%rd303];
	// end inline asm
	mov.b64 	%fd391, %rd300;
	add.s64 	%rd305, %rd461, -8;
	// begin inline asm
	ld.global.nc.u64 %rd304, [%rd305];
	// end inline asm
	// begin inline asm
	ld.global.nc.u64 %rd495, [%rd461];
	// end inline asm
	mov.b64 	%fd409, %rd304;
	abs.f64 	%fd203, %fd387;
	abs.f64 	%fd204, %fd388;
	setp.lt.f64 	%p41, %fd203, %fd204;
	@%p41 bra 	$L__BB11_144;
	setp.lt.f64 	%p42, %fd204, %fd203;
	setp.lt.s64 	%p43, %rd468, %rd469;
	or.pred  	%p44, %p42, %p43;
	selp.b64 	%rd469, %rd468, %rd469, %p44;
	selp.f64 	%fd388, %fd387, %fd388, %p44;
$L__BB11_144:
	abs.f64 	%fd207, %fd388;
	abs.f64 	%fd208, %fd389;
	setp.lt.f64 	%p45, %fd207, %fd208;
	@%p45 bra 	$L__BB11_146;
	setp.lt.f64 	%p46, %fd208, %fd207;
	setp.lt.s64 	%p47, %rd469, %rd470;
	or.pred  	%p48, %p46, %p47;
	selp.b64 	%rd470, %rd469, %rd470, %p48;
	selp.f64 	%fd389, %fd388, %fd389, %p48;
$L__BB11_146:
	abs.f64 	%fd211, %fd389;
	abs.f64 	%fd212, %fd390;
	setp.lt.f64 	%p49, %fd211, %fd212;
	@%p49 bra 	$L__BB11_148;
	setp.lt.f64 	%p50, %fd212, %fd211;
	setp.lt.s64 	%p51, %rd470, %rd471;
	or.pred  	%p52, %p50, %p51;
	selp.b64 	%rd471, %rd470, %rd471, %p52;
	selp.f64 	%fd390, %fd389, %fd390, %p52;
$L__BB11_148:
	abs.f64 	%fd215, %fd390;
	abs.f64 	%fd216, %fd391;
	setp.lt.f64 	%p53, %fd215, %fd216;
	@%p53 bra 	$L__BB11_150;
	setp.lt.f64 	%p54, %fd216, %fd215;
	setp.lt.s64 	%p55, %rd471, %rd472;
	or.pred  	%p56, %p54, %p55;
	selp.b64 	%rd472, %rd471, %rd472, %p56;
	selp.f64 	%fd391, %fd390, %fd391, %p56;
$L__BB11_150:
	abs.f64 	%fd219, %fd391;
	abs.f64 	%fd220, %fd409;
	setp.lt.f64 	%p57, %fd219, %fd220;
	@%p57 bra 	$L__BB11_152;
	setp.lt.f64 	%p58, %fd220, %fd219;
	setp.lt.s64 	%p59, %rd472, %rd495;
	or.pred  	%p60, %p58, %p59;
	selp.b64 	%rd495, %rd472, %rd495, %p60;
	selp.f64 	%fd409, %fd391, %fd409, %p60;
$L__BB11_152:
	add.s64 	%rd474, %rd474, 2560;
	add.s64 	%rd461, %rd461, 40960;
	add.s64 	%rd460, %rd460, -2;
	setp.ne.s64 	%p61, %rd460, 0;
	@%p61 bra 	$L__BB11_132;
$L__BB11_153:
	and.b64  	%rd308, %rd112, 1;
	setp.eq.b64 	%p62, %rd308, 1;
	@%p62 bra 	$L__BB11_165;
	shl.b64 	%rd329, %rd474, 4;
	mul.wide.u32 	%rd330, %r16, 16;
	add.s64 	%rd331, %rd236, %rd330;
	add.s64 	%rd310, %rd331, %rd329;
	// begin inline asm
	ld.global.nc.u64 %rd309, [%rd310];
	// end inline asm
	add.s64 	%rd312, %rd310, 8;
	// begin inline asm
	ld.global.nc.u64 %rd478, [%rd312];
	// end inline asm
	mov.b64 	%fd395, %rd309;
	add.s64 	%rd314, %rd310, 4096;
	// begin inline asm
	ld.global.nc.u64 %rd313, [%rd314];
	// end inline asm
	add.s64 	%rd316, %rd310, 4104;
	// begin inline asm
	ld.global.nc.u64 %rd479, [%rd316];
	// end inline asm
	mov.b64 	%fd396, %rd313;
	add.s64 	%rd318, %rd310, 8192;
	// begin inline asm
	ld.global.nc.u64 %rd317, [%rd318];
	// end inline asm
	add.s64 	%rd320, %rd310, 8200;
	// begin inline asm
	ld.global.nc.u64 %rd480, [%rd320];
	// end inline asm
	mov.b64 	%fd397, %rd317;
	add.s64 	%rd322, %rd310, 12288;
	// begin inline asm
	ld.global.nc.u64 %rd321, [%rd322];
	// end inline asm
	add.s64 	%rd324, %rd310, 12296;
	// begin inline asm
	ld.global.nc.u64 %rd481, [%rd324];
	// end inline asm
	mov.b64 	%fd398, %rd321;
	add.s64 	%rd326, %rd310, 16384;
	// begin inline asm
	ld.global.nc.u64 %rd325, [%rd326];
	// end inline asm
	add.s64 	%rd328, %rd310, 16392;
	// begin inline asm
	ld.global.nc.u64 %rd482, [%rd328];
	// end inline asm
	mov.b64 	%fd399, %rd325;
	abs.f64 	%fd230, %fd409;
	abs.f64 	%fd231, %fd395;
	setp.lt.f64 	%p63, %fd230, %fd231;
	@%p63 bra 	$L__BB11_156;
	setp.lt.f64 	%p64, %fd231, %fd230;
	setp.lt.s64 	%p65, %rd495, %rd478;
	or.pred  	%p66, %p64, %p65;
	selp.b64 	%rd478, %rd495, %rd478, %p66;
	selp.f64 	%fd395, %fd409, %fd395, %p66;
$L__BB11_156:
	abs.f64 	%fd234, %fd395;
	abs.f64 	%fd235, %fd396;
	setp.lt.f64 	%p67, %fd234, %fd235;
	@%p67 bra 	$L__BB11_158;
	setp.lt.f64 	%p68, %fd235, %fd234;
	setp.lt.s64 	%p69, %rd478, %rd479;
	or.pred  	%p70, %p68, %p69;
	selp.b64 	%rd479, %rd478, %rd479, %p70;
	selp.f64 	%fd396, %fd395, %fd396, %p70;
$L__BB11_158:
	abs.f64 	%fd238, %fd396;
	abs.f64 	%fd239, %fd397;
	setp.lt.f64 	%p71, %fd238, %fd239;
	@%p71 bra 	$L__BB11_160;
	setp.lt.f64 	%p72, %fd239, %fd238;
	setp.lt.s64 	%p73, %rd479, %rd480;
	or.pred  	%p74, %p72, %p73;
	selp.b64 	%rd480, %rd479, %rd480, %p74;
	selp.f64 	%fd397, %fd396, %fd397, %p74;
$L__BB11_160:
	abs.f64 	%fd242, %fd397;
	abs.f64 	%fd243, %fd398;
	setp.lt.f64 	%p75, %fd242, %fd243;
	@%p75 bra 	$L__BB11_162;
	setp.lt.f64 	%p76, %fd243, %fd242;
	setp.lt.s64 	%p77, %rd480, %rd481;
	or.pred  	%p78, %p76, %p77;
	selp.b64 	%rd481, %rd480, %rd481, %p78;
	selp.f64 	%fd398, %fd397, %fd398, %p78;
$L__BB11_162:
	abs.f64 	%fd246, %fd398;
	abs.f64 	%fd247, %fd399;
	setp.lt.f64 	%p79, %fd246, %fd247;
	@%p79 bra 	$L__BB11_164;
	setp.lt.f64 	%p80, %fd247, %fd246;
	setp.lt.s64 	%p81, %rd481, %rd482;
	or.pred  	%p82, %p80, %p81;
	selp.b64 	%rd482, %rd481, %rd482, %p82;
	selp.f64 	%fd399, %fd398, %fd399, %p82;
$L__BB11_164:
	add.s64 	%rd474, %rd474, 1280;
	mov.u64 	%rd495, %rd482;
	mov.f64 	%fd409, %fd399;
$L__BB11_165:
	cvt.s64.s32 	%rd332, %r29;
	setp.ge.s64 	%p83, %rd474, %rd332;
	@%p83 bra 	$L__BB11_188;
	cvt.u32.u64 	%r17, %rd474;
	sub.s32 	%r18, %r29, %r17;
	setp.ge.s32 	%p84, %r16, %r18;
	@%p84 bra 	$L__BB11_188;
	not.b32 	%r30, %r16;
	add.s32 	%r31, %r29, %r30;
	sub.s32 	%r19, %r31, %r17;
	and.b32  	%r32, %r19, 768;
	setp.eq.s32 	%p85, %r32, 768;
	mov.u32 	%r372, %r16;
	@%p85 bra 	$L__BB11_173;
	cvt.u64.u32 	%rd334, %r16;
	add.s64 	%rd335, %rd474, %rd334;
	shl.b64 	%rd336, %rd335, 4;
	add.s64 	%rd485, %rd236, %rd336;
	shr.u32 	%r33, %r19, 8;
	add.s32 	%r34, %r33, 1;
	and.b32  	%r35, %r34, 3;
	neg.s32 	%r370, %r35;
	mov.u32 	%r372, %r16;
$L__BB11_169:
	.pragma "nounroll";
	mov.u64 	%rd176, %rd495;
	mov.f64 	%fd251, %fd409;
	// begin inline asm
	ld.global.nc.u64 %rd337, [%rd485];
	// end inline asm
	add.s64 	%rd340, %rd485, 8;
	// begin inline asm
	ld.global.nc.u64 %rd339, [%rd340];
	// end inline asm
	mov.b64 	%fd252, %rd337;
	abs.f64 	%fd253, %fd251;
	abs.f64 	%fd254, %fd252;
	setp.lt.f64 	%p86, %fd253, %fd254;
	mov.f64 	%fd409, %fd252;
	mov.u64 	%rd495, %rd339;
	@%p86 bra 	$L__BB11_172;
	setp.lt.f64 	%p87, %fd254, %fd253;
	mov.f64 	%fd409, %fd251;
	mov.u64 	%rd495, %rd176;
	@%p87 bra 	$L__BB11_172;
	setp.lt.s64 	%p88, %rd176, %rd339;
	selp.f64 	%fd409, %fd251, %fd252, %p88;
	min.s64 	%rd495, %rd176, %rd339;
$L__BB11_172:
	add.s32 	%r372, %r372, 256;
	add.s64 	%rd485, %rd485, 4096;
	add.s32 	%r370, %r370, 1;
	setp.ne.s32 	%p89, %r370, 0;
	@%p89 bra 	$L__BB11_169;
$L__BB11_173:
	setp.lt.u32 	%p90, %r19, 768;
	@%p90 bra 	$L__BB11_188;
	cvt.u64.u32 	%rd341, %r372;
	add.s64 	%rd342, %rd474, %rd341;
	shl.b64 	%rd343, %rd342, 4;
	add.s64 	%rd344, %rd343, %rd236;
	add.s64 	%rd490, %rd344, 12296;
$L__BB11_175:
	add.s64 	%rd346, %rd490, -12296;
	// begin inline asm
	ld.global.nc.u64 %rd345, [%rd346];
	// end inline asm
	add.s64 	%rd348, %rd490, -12288;
	// begin inline asm
	ld.global.nc.u64 %rd347, [%rd348];
	// end inline asm
	mov.b64 	%fd260, %rd345;
	abs.f64 	%fd261, %fd409;
	abs.f64 	%fd262, %fd260;
	setp.lt.f64 	%p91, %fd261, %fd262;
	mov.f64 	%fd406, %fd260;
	mov.u64 	%rd492, %rd347;
	@%p91 bra 	$L__BB11_178;
	setp.lt.f64 	%p92, %fd262, %fd261;
	mov.f64 	%fd406, %fd409;
	mov.u64 	%rd492, %rd495;
	@%p92 bra 	$L__BB11_178;
	setp.lt.s64 	%p93, %rd495, %rd347;
	selp.f64 	%fd406, %fd409, %fd260, %p93;
	min.s64 	%rd492, %rd495, %rd347;
$L__BB11_178:
	add.s64 	%rd350, %rd490, -8200;
	// begin inline asm
	ld.global.nc.u64 %rd349, [%rd350];
	// end inline asm
	add.s64 	%rd352, %rd490, -8192;
	// begin inline asm
	ld.global.nc.u64 %rd351, [%rd352];
	// end inline asm
	mov.b64 	%fd265, %rd349;
	abs.f64 	%fd266, %fd406;
	abs.f64 	%fd267, %fd265;
	setp.lt.f64 	%p94, %fd266, %fd267;
	mov.f64 	%fd407, %fd265;
	mov.u64 	%rd493, %rd351;
	@%p94 bra 	$L__BB11_181;
	setp.lt.f64 	%p95, %fd267, %fd266;
	mov.f64 	%fd407, %fd406;
	mov.u64 	%rd493, %rd492;
	@%p95 bra 	$L__BB11_181;
	setp.lt.s64 	%p96, %rd492, %rd351;
	selp.f64 	%fd407, %fd406, %fd265, %p96;
	min.s64 	%rd493, %rd492, %rd351;
$L__BB11_181:
	add.s64 	%rd354, %rd490, -4104;
	// begin inline asm
	ld.global.nc.u64 %rd353, [%rd354];
	// end inline asm
	add.s64 	%rd356, %rd490, -4096;
	// begin inline asm
	ld.global.nc.u64 %rd355, [%rd356];
	// end inline asm
	mov.b64 	%fd270, %rd353;
	abs.f64 	%fd271, %fd407;
	abs.f64 	%fd272, %fd270;
	setp.lt.f64 	%p97, %fd271, %fd272;
	mov.f64 	%fd408, %fd270;
	mov.u64 	%rd494, %rd355;
	@%p97 bra 	$L__BB11_184;
	setp.lt.f64 	%p98, %fd272, %fd271;
	mov.f64 	%fd408, %fd407;
	mov.u64 	%rd494, %rd493;
	@%p98 bra 	$L__BB11_184;
	setp.lt.s64 	%p99, %rd493, %rd355;
	selp.f64 	%fd408, %fd407, %fd270, %p99;
	min.s64 	%rd494, %rd493, %rd355;
$L__BB11_184:
	add.s64 	%rd358, %rd490, -8;
	// begin inline asm
	ld.global.nc.u64 %rd357, [%rd358];
	// end inline asm
	// begin inline asm
	ld.global.nc.u64 %rd359, [%rd490];
	// end inline asm
	mov.b64 	%fd275, %rd357;
	abs.f64 	%fd276, %fd408;
	abs.f64 	%fd277, %fd275;
	setp.lt.f64 	%p100, %fd276, %fd277;
	mov.f64 	%fd409, %fd275;
	mov.u64 	%rd495, %rd359;
	@%p100 bra 	$L__BB11_187;
	setp.lt.f64 	%p101, %fd277, %fd276;
	mov.f64 	%fd409, %fd408;
	mov.u64 	%rd495, %rd494;
	@%p101 bra 	$L__BB11_187;
	setp.lt.s64 	%p102, %rd494, %rd359;
	selp.f64 	%fd409, %fd408, %fd275, %p102;
	min.s64 	%rd495, %rd494, %rd359;
$L__BB11_187:
	add.s32 	%r372, %r372, 1024;
	add.s64 	%rd490, %rd490, 16384;
	setp.lt.s32 	%p103, %r372, %r18;
	@%p103 bra 	$L__BB11_175;
$L__BB11_188:
	// begin inline asm
	mov.u32 %r36, %laneid;
	// end inline asm
	mov.b64 	%rd361, %fd409;
	mov.b64 	{%r38, %r43}, %rd361;
	mov.b32 	%r54, 1;
	mov.b32 	%r55, 31;
	mov.b32 	%r56, -1;
	// begin inline asm
	shfl.sync.down.b32 %r37, %r38, %r54, %r55, %r56;
	// end inline asm
	// begin inline asm
	shfl.sync.down.b32 %r42, %r43, %r54, %r55, %r56;
	// end inline asm
	mov.b64 	%rd362, {%r37, %r42};
	mov.b64 	%fd281, %rd362;
	mov.b64 	{%r48, %r53}, %rd495;
	// begin inline asm
	shfl.sync.down.b32 %r47, %r48, %r54, %r55, %r56;
	// end inline asm
	// begin inline asm
	shfl.sync.down.b32 %r52, %r53, %r54, %r55, %r56;
	// end inline asm
	mov.b64 	%rd200, {%r47, %r52};
	setp.gt.s32 	%p104, %r36, 30;
	mov.f64 	%fd411, %fd409;
	mov.u64 	%rd497, %rd495;
	@%p104 bra 	$L__BB11_192;
	abs.f64 	%fd282, %fd409;
	abs.f64 	%fd283, %fd281;
	setp.lt.f64 	%p105, %fd282, %fd283;
	mov.f64 	%fd411, %fd281;
	mov.u64 	%rd497, %rd200;
	@%p105 bra 	$L__BB11_192;
	setp.lt.f64 	%p106, %fd283, %fd282;
	mov.f64 	%fd411, %fd409;
	mov.u64 	%rd497, %rd495;
	@%p106 bra 	$L__BB11_192;
	setp.lt.s64 	%p107, %rd495, %rd200;
	selp.f64 	%fd411, %fd409, %fd281, %p107;
	min.s64 	%rd497, %rd495, %rd200;
$L__BB11_192:
	mov.b64 	%rd363, %fd411;
	mov.b64 	{%r58, %r63}, %rd363;
	mov.b32 	%r74, 2;
	mov.b32 	%r75, 31;
	mov.b32 	%r76, -1;
	// begin inline asm
	shfl.sync.down.b32 %r57, %r58, %r74, %r75, %r76;
	// end inline asm
	// begin inline asm
	shfl.sync.down.b32 %r62, %r63, %r74, %r75, %r76;
	// end inline asm
	mov.b64 	%rd364, {%r57, %r62};
	mov.b64 	%fd286, %rd364;
	mov.b64 	{%r68, %r73}, %rd497;
	// begin inline asm
	shfl.sync.down.b32 %r67, %r68, %r74, %r75, %r76;
	// end inline asm
	// begin inline asm
	shfl.sync.down.b32 %r72, %r73, %r74, %r75, %r76;
	// end inline asm
	mov.b64 	%rd203, {%r67, %r72};
	setp.gt.s32 	%p108, %r36, 29;
	mov.f64 	%fd412, %fd411;
	mov.u64 	%rd498, %rd497;
	@%p108 bra 	$L__BB11_196;
	abs.f64 	%fd287, %fd411;
	abs.f64 	%fd288, %fd286;
	setp.lt.f64 	%p109, %fd287, %fd288;
	mov.f64 	%fd412, %fd286;
	mov.u64 	%rd498, %rd203;
	@%p109 bra 	$L__BB11_196;
	setp.lt.f64 	%p110, %fd288, %fd287;
	mov.f64 	%fd412, %fd411;
	mov.u64 	%rd498, %rd497;
	@%p110 bra 	$L__BB11_196;
	setp.lt.s64 	%p111, %rd497, %rd203;
	selp.f64 	%fd412, %fd411, %fd286, %p111;
	min.s64 	%rd498, %rd497, %rd203;
$L__BB11_196:
	mov.b64 	%rd365, %fd412;
	mov.b64 	{%r78, %r83}, %rd365;
	mov.b32 	%r94, 4;
	mov.b32 	%r95, 31;
	mov.b32 	%r96, -1;
	// begin inline asm
	shfl.sync.down.b32 %r77, %r78, %r94, %r95, %r96;
	// end inline asm
	// begin inline asm
	shfl.sync.down.b32 %r82, %r83, %r94, %r95, %r96;
	// end inline asm
	mov.b64 	%rd366, {%r77, %r82};
	mov.b64 	%fd291, %rd366;
	mov.b64 	{%r88, %r93}, %rd498;
	// begin inline asm
	shfl.sync.down.b32 %r87, %r88, %r94, %r95, %r96;
	// end inline asm
	// begin inline asm
	shfl.sync.down.b32 %r92, %r93, %r94, %r95, %r96;
	// end inline asm
	mov.b64 	%rd206, {%r87, %r92};
	setp.gt.s32 	%p112, %r36, 27;
	mov.f64 	%fd413, %fd412;
	mov.u64 	%rd499, %rd498;
	@%p112 bra 	$L__BB11_200;
	abs.f64 	%fd292, %fd412;
	abs.f64 	%fd293, %fd291;
	setp.lt.f64 	%p113, %fd292, %fd293;
	mov.f64 	%fd413, %fd291;
	mov.u64 	%rd499, %rd206;
	@%p113 bra 	$L__BB11_200;
	setp.lt.f64 	%p114, %fd293, %fd292;
	mov.f64 	%fd413, %fd412;
	mov.u64 	%rd499, %rd498;
	@%p114 bra 	$L__BB11_200;
	setp.lt.s64 	%p115, %rd498, %rd206;
	selp.f64 	%fd413, %fd412, %fd291, %p115;
	min.s64 	%rd499, %rd498, %rd206;
$L__BB11_200:
	mov.b64 	%rd367, %fd413;
	mov.b64 	{%r98, %r103}, %rd367;
	mov.b32 	%r114, 8;
	mov.b32 	%r115, 31;
	mov.b32 	%r116, -1;
	// begin inline asm
	shfl.sync.down.b32 %r97, %r98, %r114, %r115, %r116;
	// end inline asm
	// begin inline asm
	shfl.sync.down.b32 %r102, %r103, %r114, %r115, %r116;
	// end inline asm
	mov.b64 	%rd368, {%r97, %r102};
	mov.b64 	%fd296, %rd368;
	mov.b64 	{%r108, %r113}, %rd499;
	// begin inline asm
	shfl.sync.down.b32 %r107, %r108, %r114, %r115, %r116;
	// end inline asm
	// begin inline asm
	shfl.sync.down.b32 %r112, %r113, %r114, %r115, %r116;
	// end inline asm
	mov.b64 	%rd209, {%r107, %r112};
	setp.gt.s32 	%p116, %r36, 23;
	mov.f64 	%fd414, %fd413;
	mov.u64 	%rd500, %rd499;
	@%p116 bra 	$L__BB11_204;
	abs.f64 	%fd297, %fd413;
	abs.f64 	%fd298, %fd296;
	setp.lt.f64 	%p117, %fd297, %fd298;
	mov.f64 	%fd414, %fd296;
	mov.u64 	%rd500, %rd209;
	@%p117 bra 	$L__BB11_204;
	setp.lt.f64 	%p118, %fd298, %fd297;
	mov.f64 	%fd414, %fd413;
	mov.u64 	%rd500, %rd499;
	@%p118 bra 	$L__BB11_204;
	setp.lt.s64 	%p119, %rd499, %rd209;
	selp.f64 	%fd414, %fd413, %fd296, %p119;
	min.s64 	%rd500, %rd499, %rd209;
$L__BB11_204:
	mov.b64 	%rd369, %fd414;
	mov.b64 	{%r118, %r123}, %rd369;
	mov.b32 	%r134, 16;
	mov.b32 	%r135, 31;
	mov.b32 	%r136, -1;
	// begin inline asm
	shfl.sync.down.b32 %r117, %r118, %r134, %r135, %r136;
	// end inline asm
	// begin inline asm
	shfl.sync.down.b32 %r122, %r123, %r134, %r135, %r136;
	// end inline asm
	mov.b64 	%rd370, {%r117, %r122};
	mov.b64 	%fd301, %rd370;
	mov.b64 	{%r128, %r133}, %rd500;
	// begin inline asm
	shfl.sync.down.b32 %r127, %r128, %r134, %r135, %r136;
	// end inline asm
	// begin inline asm
	shfl.sync.down.b32 %r132, %r133, %r134, %r135, %r136;
	// end inline asm
	mov.b64 	%rd212, {%r127, %r132};
	setp.gt.s32 	%p120, %r36, 15;
	mov.f64 	%fd422, %fd414;
	mov.u64 	%rd508, %rd500;
	@%p120 bra 	$L__BB11_208;
	abs.f64 	%fd302, %fd414;
	abs.f64 	%fd303, %fd301;
	setp.lt.f64 	%p121, %fd302, %fd303;
	mov.f64 	%fd422, %fd301;
	mov.u64 	%rd508, %rd212;
	@%p121 bra 	$L__BB11_208;
	setp.lt.f64 	%p122, %fd303, %fd302;
	mov.f64 	%fd422, %fd414;
	mov.u64 	%rd508, %rd500;
	@%p122 bra 	$L__BB11_208;
	setp.lt.s64 	%p123, %rd500, %rd212;
	selp.f64 	%fd422, %fd414, %fd301, %p123;
	min.s64 	%rd508, %rd500, %rd212;
$L__BB11_208:
	setp.ne.s32 	%p124, %r36, 0;
	@%p124 bra 	$L__BB11_210;
	shr.u32 	%r137, %r16, 1;
	and.b32  	%r138, %r137, 496;
	mov.u32 	%r139, _ZN6thrust24THRUST_300001_SM_1000_NS8cuda_cub4core6detail5shmemE;
	add.s32 	%r140, %r139, %r138;
	st.shared.f64 	[%r140+8], %fd422;
	st.shared.u64 	[%r140+16], %rd508;
$L__BB11_210:
	bar.sync 	0;
	setp.ne.s32 	%p125, %r16, 0;
	@%p125 bra 	$L__BB11_232;
	ld.shared.f64 	%fd306, [_ZN6thrust24THRUST_300001_SM_1000_NS8cuda_cub4core6detail5shmemE+24];
	ld.shared.u64 	%rd215, [_ZN6thrust24THRUST_300001_SM_1000_NS8cuda_cub4core6detail5shmemE+32];
	abs.f64 	%fd307, %fd422;
	abs.f64 	%fd308, %fd306;
	setp.lt.f64 	%p126, %fd307, %fd308;
	mov.f64 	%fd416, %fd306;
	mov.u64 	%rd502, %rd215;
	@%p126 bra 	$L__BB11_214;
	setp.lt.f64 	%p127, %fd308, %fd307;
	mov.f64 	%fd416, %fd422;
	mov.u64 	%rd502, %rd508;
	@%p127 bra 	$L__BB11_214;
	setp.lt.s64 	%p128, %rd508, %rd215;
	selp.f64 	%fd416, %fd422, %fd306, %p128;
	min.s64 	%rd502, %rd508, %rd215;
$L__BB11_214:
	ld.shared.f64 	%fd311, [_ZN6thrust24THRUST_300001_SM_1000_NS8cuda_cub4core6detail5shmemE+40];
	ld.shared.u64 	%rd218, [_ZN6thrust24THRUST_300001_SM_1000_NS8cuda_cub4core6detail5shmemE+48];
	abs.f64 	%fd312, %fd416;
	abs.f64 	%fd313, %fd311;
	setp.lt.f64 	%p129, %fd312, %fd313;
	mov.f64 	%fd417, %fd311;
	mov.u64 	%rd503, %rd218;
	@%p129 bra 	$L__BB11_217;
	setp.lt.f64 	%p130, %fd313, %fd312;
	mov.f64 	%fd417, %fd416;
	mov.u64 	%rd503, %rd502;
	@%p130 bra 	$L__BB11_217;
	setp.lt.s64 	%p131, %rd502, %rd218;
	selp.f64 	%fd417, %fd416, %fd311, %p131;
	min.s64 	%rd503, %rd502, %rd218;
$L__BB11_217:
	ld.shared.f64 	%fd316, [_ZN6thrust24THRUST_300001_SM_1000_NS8cuda_cub4core6detail5shmemE+56];
	ld.shared.u64 	%rd221, [_ZN6thrust24THRUST_300001_SM_1000_NS8cuda_cub4core6detail5shmemE+64];
	abs.f64 	%fd317, %fd417;
	abs.f64 	%fd318, %fd316;
	setp.lt.f64 	%p132, %fd317, %fd318;
	mov.f64 	%fd418, %fd316;
	mov.u64 	%rd504, %rd221;
	@%p132 bra 	$L__BB11_220;
	setp.lt.f64 	%p133, %fd318, %fd317;
	mov.f64 	%fd418, %fd417;
	mov.u64 	%rd504, %rd503;
	@%p133 bra 	$L__BB11_220;
	setp.lt.s64 	%p134, %rd503, %rd221;
	selp.f64 	%fd418, %fd417, %fd316, %p134;
	min.s64 	%rd504, %rd503, %rd221;
$L__BB11_220:
	ld.shared.f64 	%fd321, [_ZN6thrust24THRUST_300001_SM_1000_NS8cuda_cub4core6detail5shmemE+72];
	ld.shared.u64 	%rd224, [_ZN6thrust24THRUST_300001_SM_1000_NS8cuda_cub4core6detail5shmemE+80];
	abs.f64 	%fd322, %fd418;
	abs.f64 	%fd323, %fd321;
	setp.lt.f64 	%p135, %fd322, %fd323;
	mov.f64 	%fd419, %fd321;
	mov.u64 	%rd505, %rd224;
	@%p135 bra 	$L__BB11_223;
	setp.lt.f64 	%p136, %fd323, %fd322;
	mov.f64 	%fd419, %fd418;
	mov.u64 	%rd505, %rd504;
	@%p136 bra 	$L__BB11_223;
	setp.lt.s64 	%p137, %rd504, %rd224;
	selp.f64 	%fd419, %fd418, %fd321, %p137;
	min.s64 	%rd505, %rd504, %rd224;
$L__BB11_223:
	ld.shared.f64 	%fd326, [_ZN6thrust24THRUST_300001_SM_1000_NS8cuda_cub4core6detail5shmemE+88];
	ld.shared.u64 	%rd227, [_ZN6thrust24THRUST_300001_SM_1000_NS8cuda_cub4core6detail5shmemE+96];
	abs.f64 	%fd327, %fd419;
	abs.f64 	%fd328, %fd326;
	setp.lt.f64 	%p138, %fd327, %fd328;
	mov.f64 	%fd420, %fd326;
	mov.u64 	%rd506, %rd227;
	@%p138 bra 	$L__BB11_226;
	setp.lt.f64 	%p139, %fd328, %fd327;
	mov.f64 	%fd420, %fd419;
	mov.u64 	%rd506, %rd505;
	@%p139 bra 	$L__BB11_226;
	setp.lt.s64 	%p140, %rd505, %rd227;
	selp.f64 	%fd420, %fd419, %fd326, %p140;
	min.s64 	%rd506, %rd505, %rd227;
$L__BB11_226:
	ld.shared.f64 	%fd331, [_ZN6thrust24THRUST_300001_SM_1000_NS8cuda_cub4core6detail5shmemE+104];
	ld.shared.u64 	%rd230, [_ZN6thrust24THRUST_300001_SM_1000_NS8cuda_cub4core6detail5shmemE+112];
	abs.f64 	%fd332, %fd420;
	abs.f64 	%fd333, %fd331;
	setp.lt.f64 	%p141, %fd332, %fd333;
	mov.f64 	%fd421, %fd331;
	mov.u64 	%rd507, %rd230;
	@%p141 bra 	$L__BB11_229;
	setp.lt.f64 	%p142, %fd333, %fd332;
	mov.f64 	%fd421, %fd420;
	mov.u64 	%rd507, %rd506;
	@%p142 bra 	$L__BB11_229;
	setp.lt.s64 	%p143, %rd506, %rd230;
	selp.f64 	%fd421, %fd420, %fd331, %p143;
	min.s64 	%rd507, %rd506, %rd230;
$L__BB11_229:
	ld.shared.f64 	%fd336, [_ZN6thrust24THRUST_300001_SM_1000_NS8cuda_cub4core6detail5shmemE+120];
	ld.shared.u64 	%rd233, [_ZN6thrust24THRUST_300001_SM_1000_NS8cuda_cub4core6detail5shmemE+128];
	abs.f64 	%fd337, %fd421;
	abs.f64 	%fd338, %fd336;
	setp.lt.f64 	%p144, %fd337, %fd338;
	mov.u64 	%rd508, %rd233;
	mov.f64 	%fd422, %fd336;
	@%p144 bra 	$L__BB11_232;
	setp.lt.f64 	%p145, %fd338, %fd337;
	mov.u64 	%rd508, %rd507;
	mov.f64 	%fd422, %fd421;
	@%p145 bra 	$L__BB11_232;
	setp.lt.s64 	%p146, %rd507, %rd233;
	selp.f64 	%fd422, %fd421, %fd336, %p146;
	min.s64 	%rd508, %rd507, %rd233;
$L__BB11_232:
	mov.u32 	%r364, %tid.x;
	setp.ne.s32 	%p263, %r364, 0;
	@%p263 bra 	$L__BB11_234;
	ld.param.u64 	%rd421, [_ZN6thrust24THRUST_300001_SM_1000_NS8cuda_cub4core6detail13_kernel_agentINS1_8__reduce11ReduceAgentIPN4cuda3std3__45tupleIJdlEEESC_SB_lNS1_9__extrema9arg_max_fIdl10comparatorEEEEJSC_SC_iSG_EEEvDpT0__param_1];
	cvta.to.global.u64 	%rd420, %rd421;
	st.global.f64 	[%rd420], %fd422;
	st.global.u64 	[%rd420+8], %rd508;
$L__BB11_234:
	ret;

}
	// .globl	_ZN3cub18CUB_300001_SM_10006detail11EmptyKernelIvEEvv
.visible .entry _ZN3cub18CUB_300001_SM_10006detail11EmptyKernelIvEEvv()
{


	ret;

}


// ===== COMPILED SASS (sm_100) =====

	.target	sm_100

	.elftype	@"ET_EXEC"


//--------------------- .note.nv.tkinfo           --------------------------
	.section	.note.nv.tkinfo,"",@"SHT_NOTE"
	.sectionflags	@"SHF_NOTE_NV_TKINFO"
	.tkinfo
        /*0018*/ 	.word	0x00000002
        /*0030*/ 	.string	""
        /*0030*/ 	.string	"ptxas"
        /*0030*/ 	.string	"Cuda compilation tools, release 13.0, V13.0.88"
        /*0030*/ 	.string	"Build cuda_13.0.r13.0/compiler.36424714_0"
        /*0030*/ 	.string	"-arch sm_100 -m 64 "



//--------------------- .note.nv.cuinfo           --------------------------
	.section	.note.nv.cuinfo,"",@"SHT_NOTE"
	.sectionflags	@"SHF_NOTE_NV_CUINFO"
        /*0018*/ 	.short	0x0002
        /*001a*/ 	.short	0x0064
        /*001c*/ 	.short	0x0082
	.zero		2


//--------------------- .nv.info                  --------------------------
	.section	.nv.info,"",@"SHT_CUDA_INFO"
	.align	4


	//----- nvinfo : EIATTR_REGCOUNT
	.align		4
        /*0000*/ 	.byte	0x04, 0x2f
        /*0002*/ 	.short	(.L_46 - .L_45)
	.align		4
.L_45:
        /*0004*/ 	.word	index@(_Z7forwardPdii)
        /*0008*/ 	.word	0x0000001e


	//----- nvinfo : EIATTR_FRAME_SIZE
	.align		4
.L_46:
        /*000c*/ 	.byte	0x04, 0x11
        /*000e*/ 	.short	(.L_48 - .L_47)
	.align		4
.L_47:
        /*0010*/ 	.word	index@(_Z7forwardPdii)
        /*0014*/ 	.word	0x00000000


	//----- nvinfo : EIATTR_REGCOUNT
	.align		4
.L_48:
        /*0018*/ 	.byte	0x04, 0x2f
        /*001a*/ 	.short	(.L_50 - .L_49)
	.align		4
.L_49:
        /*001c*/ 	.word	index@(_Z8backwardPdii)
        /*0020*/ 	.word	0x0000001e


	//----- nvinfo : EIATTR_FRAME_SIZE
	.align		4
.L_50:
        /*0024*/ 	.byte	0x04, 0x11
        /*0026*/ 	.short	(.L_52 - .L_51)
	.align		4
.L_51:
        /*0028*/ 	.word	index@(_Z8backwardPdii)
        /*002c*/ 	.word	0x00000000


	//----- nvinfo : EIATTR_REGCOUNT
	.align		4
.L_52:
        /*0030*/ 	.byte	0x04, 0x2f
        /*0032*/ 	.short	(.L_54 - .L_53)
	.align		4
.L_53:
        /*0034*/ 	.word	index@(_Z4swapPdiii)
        /*0038*/ 	.word	0x00000010


	//----- nvinfo : EIATTR_FRAME_SIZE
	.align		4
.L_54:
        /*003c*/ 	.byte	0x04, 0x11
        /*003e*/ 	.short	(.L_56 - .L_55)
	.align		4
.L_55:
        /*0040*/ 	.word	index@(_Z4swapPdiii)
        /*0044*/ 	.word	0x00000000


	//----- nvinfo : EIATTR_REGCOUNT
	.align		4
.L_56:
        /*0048*/ 	.byte	0x04, 0x2f
        /*004a*/ 	.short	(.L_58 - .L_57)
	.align		4
.L_57:
        /*004c*/ 	.word	index@(_Z11divide_linePdii)
        /*0050*/ 	.word	0x0000001c


	//----- nvinfo : EIATTR_FRAME_SIZE
	.align		4
.L_58:
        /*0054*/ 	.byte	0x04, 0x11
        /*0056*/ 	.short	(.L_60 - .L_59)
	.align		4
.L_59:
        /*0058*/ 	.word	index@($__internal_0_$__cuda_sm20_div_rn_f64_full)
        /*005c*/ 	.word	0x00000000


	//----- nvinfo : EIATTR_FRAME_SIZE
	.align		4
.L_60:
        /*0060*/ 	.byte	0x04, 0x11
        /*0062*/ 	.short	(.L_62 - .L_61)
	.align		4
.L_61:
        /*0064*/ 	.word	index@(_Z11divide_linePdii)
        /*0068*/ 	.word	0x00000000


	//----- nvinfo : EIATTR_REGCOUNT
	.align		4
.L_62:
        /*006c*/ 	.byte	0x04, 0x2f
        /*006e*/ 	.short	(.L_64 - .L_63)
	.align		4
.L_63:
        /*0070*/ 	.word	index@(_ZN6thrust24THRUST_300001_SM_1000_NS8cuda_cub4core6detail13_kernel_agentINS1_8__reduce11ReduceAgentINS0_12zip_iteratorIN4cuda3std3__45tupleIJNS0_10device_ptrIdEENS0_17counting_iteratorIlNS0_11use_defaultESF_SF_EEEEEEEPNSB_IJdlEEESJ_iNS1_9__extrema9arg_max_fIdl10comparatorEEEEJSI_SK_iSO_EEEvDpT0_)
        /*0074*/ 	.word	0x00000020


	//----- nvinfo : EIATTR_FRAME_SIZE
	.align		4
.L_64:
        /*0078*/ 	.byte	0x04, 0x11
        /*007a*/ 	.short	(.L_66 - .L_65)
	.align		4
.L_65:
        /*007c*/ 	.word	index@(_ZN6thrust24THRUST_300001_SM_1000_NS8cuda_cub4core6detail13_kernel_agentINS1_8__reduce11ReduceAgentINS0_12zip_iteratorIN4cuda3std3__45tupleIJNS0_10device_ptrIdEENS0_17counting_iteratorIlNS0_11use_defaultESF_SF_EEEEEEEPNSB_IJdlEEESJ_iNS1_9__extrema9arg_max_fIdl10comparatorEEEEJSI_SK_iSO_EEEvDpT0_)
        /*0080*/ 	.word	0x00000000


	//----- nvinfo : EIATTR_REGCOUNT
	.align		4
.L_66:
        /*0084*/ 	.byte	0x04, 0x2f
        /*0086*/ 	.short	(.L_68 - .L_67)
	.align		4
.L_67:
        /*0088*/ 	.word	index@(_ZN6thrust24THRUST_300001_SM_1000_NS8cuda_cub4core6detail13_kernel_agentINS1_8__reduce11ReduceAgentINS0_12zip_iteratorIN4cuda3std3__45tupleIJNS0_10device_ptrIdEENS0_17counting_iteratorIlNS0_11use_defaultESF_SF_EEEEEEEPNSB_IJdlEEESJ_iNS1_9__extrema9arg_max_fIdl10comparatorEEEEJSI_SK_iN3cub18CUB_300001_SM_100013GridEvenShareIiEENSR_9GridQueueIjEESO_EEEvDpT0_)
        /*008c*/ 	.word	0x00000028


	//----- nvinfo : EIATTR_FRAME_SIZE
	.align		4
.L_68:
        /*0090*/ 	.byte	0x04, 0x11
        /*0092*/ 	.short	(.L_70 - .L_69)
	.align		4
.L_69:
        /*0094*/ 	.word	index@(_ZN6thrust24THRUST_300001_SM_1000_NS8cuda_cub4core6detail13_kernel_agentINS1_8__reduce11ReduceAgentINS0_12zip_iteratorIN4cuda3std3__45tupleIJNS0_10device_ptrIdEENS0_17counting_iteratorIlNS0_11use_defaultESF_SF_EEEEEEEPNSB_IJdlEEESJ_iNS1_9__extrema9arg_max_fIdl10comparatorEEEEJSI_SK_iN3cub18CUB_300001_SM_100013GridEvenShareIiEENSR_9GridQueueIjEESO_EEEvDpT0_)
        /*0098*/ 	.word	0x00000000


	//----- nvinfo : EIATTR_REGCOUNT
	.align		4
.L_70:
        /*009c*/ 	.byte	0x04, 0x2f
        /*009e*/ 	.short	(.L_72 - .L_71)
	.align		4
.L_71:
        /*00a0*/ 	.word	index@(_ZN6thrust24THRUST_300001_SM_1000_NS8cuda_cub4core6detail13_kernel_agentINS1_8__reduce10DrainAgentIiEEJN3cub18CUB_300001_SM_10009GridQueueIjEEiEEEvDpT0_)
        /*00a4*/ 	.word	0x00000008


	//----- nvinfo : EIATTR_FRAME_SIZE
	.align		4
.L_72:
        /*00a8*/ 	.byte	0x04, 0x11
        /*00aa*/ 	.short	(.L_74 - .L_73)
	.align		4
.L_73:
        /*00ac*/ 	.word	index@(_ZN6thrust24THRUST_300001_SM_1000_NS8cuda_cub4core6detail13_kernel_agentINS1_8__reduce10DrainAgentIiEEJN3cub18CUB_300001_SM_10009GridQueueIjEEiEEEvDpT0_)
        /*00b0*/ 	.word	0x00000000


	//----- nvinfo : EIATTR_REGCOUNT
	.align		4
.L_74:
        /*00b4*/ 	.byte	0x04, 0x2f
        /*00b6*/ 	.short	(.L_76 - .L_75)
	.align		4
.L_75:
        /*00b8*/ 	.word	index@(_ZN6thrust24THRUST_300001_SM_1000_NS8cuda_cub4core6detail13_kernel_agentINS1_8__reduce11ReduceAgentIPN4cuda3std3__45tupleIJdlEEESC_SB_iNS1_9__extrema9arg_max_fIdl10comparatorEEEEJSC_SC_iSG_EEEvDpT0_)
        /*00bc*/ 	.word	0x00000020


	//----- nvinfo : EIATTR_FRAME_SIZE
	.align		4
.L_76:
        /*00c0*/ 	.byte	0x04, 0x11
        /*00c2*/ 	.short	(.L_78 - .L_77)
	.align		4
.L_77:
        /*00c4*/ 	.word	index@(_ZN6thrust24THRUST_300001_SM_1000_NS8cuda_cub4core6detail13_kernel_agentINS1_8__reduce11ReduceAgentIPN4cuda3std3__45tupleIJdlEEESC_SB_iNS1_9__extrema9arg_max_fIdl10comparatorEEEEJSC_SC_iSG_EEEvDpT0_)
        /*00c8*/ 	.word	0x00000000


	//----- nvinfo : EIATTR_REGCOUNT
	.align		4
.L_78:
        /*00cc*/ 	.byte	0x04, 0x2f
        /*00ce*/ 	.short	(.L_80 - .L_79)
	.align		4
.L_79:
        /*00d0*/ 	.word	index@(_ZN6thrust24THRUST_300001_SM_1000_NS8cuda_cub4core6detail13_kernel_agentINS1_8__reduce11ReduceAgentINS0_12zip_iteratorIN4cuda3std3__45tupleIJNS0_10device_ptrIdEENS0_17counting_iteratorIlNS0_11use_defaultESF_SF_EEEEEEEPNSB_IJdlEEESJ_lNS1_9__extrema9arg_max_fIdl10comparatorEEEEJSI_SK_lSO_EEEvDpT0_)
        /*00d4*/ 	.word	0x00000020


	//----- nvinfo : EIATTR_FRAME_SIZE
	.align		4
.L_80:
        /*00d8*/ 	.byte	0x04, 0x11
        /*00da*/ 	.short	(.L_82 - .L_81)
	.align		4
.L_81:
        /*00dc*/ 	.word	index@(_ZN6thrust24THRUST_300001_SM_1000_NS8cuda_cub4core6detail13_kernel_agentINS1_8__reduce11ReduceAgentINS0_12zip_iteratorIN4cuda3std3__45tupleIJNS0_10device_ptrIdEENS0_17counting_iteratorIlNS0_11use_defaultESF_SF_EEEEEEEPNSB_IJdlEEESJ_lNS1_9__extrema9arg_max_fIdl10comparatorEEEEJSI_SK_lSO_EEEvDpT0_)
        /*00e0*/ 	.word	0x00000000


	//----- nvinfo : EIATTR_REGCOUNT
	.align		4
.L_82:
        /*00e4*/ 	.byte	0x04, 0x2f
        /*00e6*/ 	.short	(.L_84 - .L_83)
	.align		4
.L_83:
        /*00e8*/ 	.word	index@(_ZN6thrust24THRUST_300001_SM_1000_NS8cuda_cub4core6detail13_kernel_agentINS1_8__reduce11ReduceAgentINS0_12zip_iteratorIN4cuda3std3__45tupleIJNS0_10device_ptrIdEENS0_17counting_iteratorIlNS0_11use_defaultESF_SF_EEEEEEEPNSB_IJdlEEESJ_lNS1_9__extrema9arg_max_fIdl10comparatorEEEEJSI_SK_lN3cub18CUB_300001_SM_100013GridEvenShareIlEENSR_9GridQueueIyEESO_EEEvDpT0_)
        /*00ec*/ 	.word	0x00000020


	//----- nvinfo : EIATTR_FRAME_SIZE
	.align		4
.L_84:
        /*00f0*/ 	.byte	0x04, 0x11
        /*00f2*/ 	.short	(.L_86 - .L_85)
	.align		4
.L_85:
        /*00f4*/ 	.word	index@(_ZN6thrust24THRUST_300001_SM_1000_NS8cuda_cub4core6detail13_kernel_agentINS1_8__reduce11ReduceAgentINS0_12zip_iteratorIN4cuda3std3__45tupleIJNS0_10device_ptrIdEENS0_17counting_iteratorIlNS0_11use_defaultESF_SF_EEEEEEEPNSB_IJdlEEESJ_lNS1_9__extrema9arg_max_fIdl10comparatorEEEEJSI_SK_lN3cub18CUB_300001_SM_100013GridEvenShareIlEENSR_9GridQueueIyEESO_EEEvDpT0_)
        /*00f8*/ 	.word	0x00000000


	//----- nvinfo : EIATTR_REGCOUNT
	.align		4
.L_86:
        /*00fc*/ 	.byte	0x04, 0x2f
        /*00fe*/ 	.short	(.L_88 - .L_87)
	.align		4
.L_87:
        /*0100*/ 	.word	index@(_ZN6thrust24THRUST_300001_SM_1000_NS8cuda_cub4core6detail13_kernel_agentINS1_8__reduce10DrainAgentIlEEJN3cub18CUB_300001_SM_10009GridQueueIyEElEEEvDpT0_)
        /*0104*/ 	.word	0x00000008


	//----- nvinfo : EIATTR_FRAME_SIZE
	.align		4
.L_88:
        /*0108*/ 	.byte	0x04, 0x11
        /*010a*/ 	.short	(.L_90 - .L_89)
	.align		4
.L_89:
        /*010c*/ 	.word	index@(_ZN6thrust24THRUST_300001_SM_1000_NS8cuda_cub4core6detail13_kernel_agentINS1_8__reduce10DrainAgentIlEEJN3cub18CUB_300001_SM_10009GridQueueIyEElEEEvDpT0_)
        /*0110*/ 	.word	0x00000000


	//----- nvinfo : EIATTR_REGCOUNT
	.align		4
.L_90:
        /*0114*/ 	.byte	0x04, 0x2f
        /*0116*/ 	.short	(.L_92 - .L_91)
	.align		4
.L_91:
        /*0118*/ 	.word	index@(_ZN6thrust24THRUST_300001_SM_1000_NS8cuda_cub4core6detail13_kernel_agentINS1_8__reduce11ReduceAgentIPN4cuda3std3__45tupleIJdlEEESC_SB_lNS1_9__extrema9arg_max_fIdl10comparatorEEEEJSC_SC_iSG_EEEvDpT0_)
        /*011c*/ 	.word	0x00000020


	//----- nvinfo : EIATTR_FRAME_SIZE
	.align		4
.L_92:
        /*0120*/ 	.byte	0x04, 0x11
        /*0122*/ 	.short	(.L_94 - .L_93)
	.align		4
.L_93:
        /*0124*/ 	.word	index@(_ZN6thrust24THRUST_300001_SM_1000_NS8cuda_cub4core6detail13_kernel_agentINS1_8__reduce11ReduceAgentIPN4cuda3std3__45tupleIJdlEEESC_SB_lNS1_9__extrema9arg_max_fIdl10comparatorEEEEJSC_SC_iSG_EEEvDpT0_)
        /*0128*/ 	.word	0x00000000


	//----- nvinfo : EIATTR_REGCOUNT
	.align		4
.L_94:
        /*012c*/ 	.byte	0x04, 0x2f
        /*012e*/ 	.short	(.L_96 - .L_95)
	.align		4
.L_95:
        /*0130*/ 	.word	index@(_ZN3cub18CUB_300001_SM_10006detail11EmptyKernelIvEEvv)
        /*0134*/ 	.word	0x00000004


	//----- nvinfo : EIATTR_FRAME_SIZE
	.align		4
.L_96:
        /*0138*/ 	.byte	0x04, 0x11
        /*013a*/ 	.short	(.L_98 - .L_97)
	.align		4
.L_97:
        /*013c*/ 	.word	index@(_ZN3cub18CUB_300001_SM_10006detail11EmptyKernelIvEEvv)
        /*0140*/ 	.word	0x00000000


	//----- nvinfo : EIATTR_MIN_STACK_SIZE
	.align		4
.L_98:
        /*0144*/ 	.byte	0x04, 0x12
        /*0146*/ 	.short	(.L_100 - .L_99)
	.align		4
.L_99:
        /*0148*/ 	.word	index@(_ZN3cub18CUB_300001_SM_10006detail11EmptyKernelIvEEvv)
        /*014c*/ 	.word	0x00000000


	//----- nvinfo : EIATTR_MIN_STACK_SIZE
	.align		4
.L_100:
        /*0150*/ 	.byte	0x04, 0x12
        /*0152*/ 	.short	(.L_102 - .L_101)
	.align		4
.L_101:
        /*0154*/ 	.word	index@(_ZN6thrust24THRUST_300001_SM_1000_NS8cuda_cub4core6detail13_kernel_agentINS1_8__reduce11ReduceAgentIPN4cuda3std3__45tupleIJdlEEESC_SB_lNS1_9__extrema9arg_max_fIdl10comparatorEEEEJSC_SC_iSG_EEEvDpT0_)
        /*0158*/ 	.word	0x00000000


	//----- nvinfo : EIATTR_MIN_STACK_SIZE
	.align		4
.L_102:
        /*015c*/ 	.byte	0x04, 0x12
        /*015e*/ 	.short	(.L_104 - .L_103)
	.align		4
.L_103:
        /*0160*/ 	.word	index@(_ZN6thrust24THRUST_300001_SM_1000_NS8cuda_cub4core6detail13_kernel_agentINS1_8__reduce10DrainAgentIlEEJN3cub18CUB_300001_SM_10009GridQueueIyEElEEEvDpT0_)
        /*0164*/ 	.word	0x00000000


	//----- nvinfo : EIATTR_MIN_STACK_SIZE
	.align		4
.L_104:
        /*0168*/ 	.byte	0x04, 0x12
        /*016a*/ 	.short	(.L_106 - .L_105)
	.align		4
.L_105:
        /*016c*/ 	.word	index@(_ZN6thrust24THRUST_300001_SM_1000_NS8cuda_cub4core6detail13_kernel_agentINS1_8__reduce11ReduceAgentINS0_12zip_iteratorIN4cuda3std3__45tupleIJNS0_10device_ptrIdEENS0_17counting_iteratorIlNS0_11use_defaultESF_SF_EEEEEEEPNSB_IJdlEEESJ_lNS1_9__extrema9arg_max_fIdl10comparatorEEEEJSI_SK_lN3cub18CUB_300001_SM_100013GridEvenShareIlEENSR_9GridQueueIyEESO_EEEvDpT0_)
        /*0170*/ 	.word	0x00000000


	//----- nvinfo : EIATTR_MIN_STACK_SIZE
	.align		4
.L_106:
        /*0174*/ 	.byte	0x04, 0x12
        /*0176*/ 	.short	(.L_108 - .L_107)
	.align		4
.L_107:
        /*0178*/ 	.word	index@(_ZN6thrust24THRUST_300001_SM_1000_NS8cuda_cub4core6detail13_kernel_agentINS1_8__reduce11ReduceAgentINS0_12zip_iteratorIN4cuda3std3__45tupleIJNS0_10device_ptrIdEENS0_17counting_iteratorIlNS0_11use_defaultESF_SF_EEEEEEEPNSB_IJdlEEESJ_lNS1_9__extrema9arg_max_fIdl10comparatorEEEEJSI_SK_lSO_EEEvDpT0_)
        /*017c*/ 	.word	0x00000000


	//----- nvinfo : EIATTR_MIN_STACK_SIZE
	.align		4
.L_108:
        /*0180*/ 	.byte	0x04, 0x12
        /*0182*/ 	.short	(.L_110 - .L_109)
	.align		4
.L_109:
        /*0184*/ 	.word	index@(_ZN6thrust24THRUST_300001_SM_1000_NS8cuda_cub4core6detail13_kernel_agentINS1_8__reduce11ReduceAgentIPN4cuda3std3__45tupleIJdlEEESC_SB_iNS1_9__extrema9arg_max_fIdl10comparatorEEEEJSC_SC_iSG_EEEvDpT0_)
        /*0188*/ 	.word	0x00000000


	//----- nvinfo : EIATTR_MIN_STACK_SIZE
	.align		4
.L_110:
        /*018c*/ 	.byte	0x04, 0x12
        /*018e*/ 	.short	(.L_112 - .L_111)
	.align		4
.L_111:
        /*0190*/ 	.word	index@(_ZN6thrust24THRUST_300001_SM_1000_NS8cuda_cub4core6detail13_kernel_agentINS1_8__reduce10DrainAgentIiEEJN3cub18CUB_300001_SM_10009GridQueueIjEEiEEEvDpT0_)
        /*0194*/ 	.word	0x00000000


	//----- nvinfo : EIATTR_MIN_STACK_SIZE
	.align		4
.L_112:
        /*0198*/ 	.byte	0x04, 0x12
        /*019a*/ 	.short	(.L_114 - .L_113)
	.align		4
.L_113:
        /*019c*/ 	.word	index@(_ZN6thrust24THRUST_300001_SM_1000_NS8cuda_cub4core6detail13_kernel_agentINS1_8__reduce11ReduceAgentINS0_12zip_iteratorIN4cuda3std3__45tupleIJNS0_10device_ptrIdEENS0_17counting_iteratorIlNS0_11use_defaultESF_SF_EEEEEEEPNSB_IJdlEEESJ_iNS1_9__extrema9arg_max_fIdl10comparatorEEEEJSI_SK_iN3cub18CUB_300001_SM_100013GridEvenShareIiEENSR_9GridQueueIjEESO_EEEvDpT0_)
        /*01a0*/ 	.word	0x00000000


	//----- nvinfo : EIATTR_MIN_STACK_SIZE
	.align		4
.L_114:
        /*01a4*/ 	.byte	0x04, 0x12
        /*01a6*/ 	.short	(.L_116 - .L_115)
	.align		4
.L_115:
        /*01a8*/ 	.word	index@(_ZN6thrust24THRUST_300001_SM_1000_NS8cuda_cub4core6detail13_kernel_agentINS1_8__reduce11ReduceAgentINS0_12zip_iteratorIN4cuda3std3__45tupleIJNS0_10device_ptrIdEENS0_17counting_iteratorIlNS0_11use_defaultESF_SF_EEEEEEEPNSB_IJdlEEESJ_iNS1_9__extrema9arg_max_fIdl10comparatorEEEEJSI_SK_iSO_EEEvDpT0_)
        /*01ac*/ 	.word	0x00000000


	//----- nvinfo : EIATTR_MIN_STACK_SIZE
	.align		4
.L_116:
        /*01b0*/ 	.byte	0x04, 0x12
        /*01b2*/ 	.short	(.L_118 - .L_117)
	.align		4
.L_117:
        /*01b4*/ 	.word	index@(_Z11divide_linePdii)
        /*01b8*/ 	.word	0x00000000


	//----- nvinfo : EIATTR_MIN_STACK_SIZE
	.align		4
.L_118:
        /*01bc*/ 	.byte	0x04, 0x12
        /*01be*/ 	.short	(.L_120 - .L_119)
	.align		4
.L_119:
        /*01c0*/ 	.word	index@(_Z4swapPdiii)
        /*01c4*/ 	.word	0x00000000


	//----- nvinfo : EIATTR_MIN_STACK_SIZE
	.align		4
.L_120:
        /*01c8*/ 	.byte	0x04, 0x12
        /*01ca*/ 	.short	(.L_122 - .L_121)
	.align		4
.L_121:
        /*01cc*/ 	.word	index@(_Z8backwardPdii)
        /*01d0*/ 	.word	0x00000000


	//----- nvinfo : EIATTR_MIN_STACK_SIZE
	.align		4
.L_122:
        /*01d4*/ 	.byte	0x04, 0x12
        /*01d6*/ 	.short	(.L_124 - .L_123)
	.align		4
.L_123:
        /*01d8*/ 	.word	index@(_Z7forwardPdii)
        /*01dc*/ 	.word	0x00000000
.L_124:


//--------------------- .nv.compat                --------------------------
	.section	.nv.compat,"",@"SHT_CUDA_COMPAT_INFO"
	.align	4
        /*0000*/ 	.byte	0x02, 0x09, 0x00, 0x00, 0x02, 0x02, 0x01, 0x00, 0x02, 0x05, 0x05, 0x00, 0x03, 0x07, 0x01, 0x01
        /*0010*/ 	.byte	0x02, 0x03, 0x00, 0x00, 0x02, 0x06, 0x01, 0x00, 0x04, 0x0b, 0x08, 0x00, 0x01, 0x00, 0x00, 0x00
        /*0020*/ 	.byte	0x00, 0x00, 0x00, 0x00


//--------------------- .nv.info._ZN3cub18CUB_300001_SM_10006detail11EmptyKernelIvEEvv --------------------------
	.section	.nv.info._ZN3cub18CUB_300001_SM_10006detail11EmptyKernelIvEEvv,"",@"SHT_CUDA_INFO"
	.sectionflags	@""
	.align	4


	//----- nvinfo : EIATTR_CUDA_API_VERSION
	.align		4
        /*0000*/ 	.byte	0x04, 0x37
        /*0002*/ 	.short	(.L_126 - .L_125)
.L_125:
        /*0004*/ 	.word	0x00000082


	//----- nvinfo : EIATTR_SPARSE_MMA_MASK
	.align		4
.L_126:
        /*0008*/ 	.byte	0x03, 0x50
        /*000a*/ 	.short	0x0000


	//----- nvinfo : EIATTR_MAXREG_COUNT
	.align		4
        /*000c*/ 	.byte	0x03, 0x1b
        /*000e*/ 	.short	0x00ff


	//----- nvinfo : EIATTR_MERCURY_ISA_VERSION
	.align		4
        /*0010*/ 	.byte	0x03, 0x5f
        /*0012*/ 	.short	0x0101


	//----- nvinfo : EIATTR_VRC_CTA_INIT_COUNT
	.align		4
        /*0014*/ 	.byte	0x02, 0x4a
	.zero		1
	.zero		1


	//----- nvinfo : EIATTR_EXIT_INSTR_OFFSETS
	.align		4
        /*0018*/ 	.byte	0x04, 0x1c
        /*001a*/ 	.short	(.L_128 - .L_127)


	//   ....[0]....
.L_127:
        /*001c*/ 	.word	0x00000010


	//----- nvinfo : EIATTR_SW_WAR
	.align		4
.L_128:
        /*0020*/ 	.byte	0x04, 0x36
        /*0022*/ 	.short	(.L_130 - .L_129)
.L_129:
        /*0024*/ 	.word	0x00000008
.L_130:


//--------------------- .nv.info._ZN6thrust24THRUST_300001_SM_1000_NS8cuda_cub4core6detail13_kernel_agentINS1_8__reduce11ReduceAgentIPN4cuda3std3__45tupleIJdlEEESC_SB_lNS1_9__extrema9arg_max_fIdl10comparatorEEEEJSC_SC_iSG_EEEvDpT0_ --------------------------
	.section	.nv.info._ZN6thrust24THRUST_300001_SM_1000_NS8cuda_cub4core6detail13_kernel_agentINS1_8__reduce11ReduceAgentIPN4cuda3std3__45tupleIJdlEEESC_SB_lNS1_9__extrema9arg_max_fIdl10comparatorEEEEJSC_SC_iSG_EEEvDpT0_,"",@"SHT_CUDA_INFO"
	.sectionflags	@""
	.align	4


	//----- nvinfo : EIATTR_CUDA_API_VERSION
	.align		4
        /*0000*/ 	.byte	0x04, 0x37
        /*0002*/ 	.short	(.L_132 - .L_131)
.L_131:
        /*0004*/ 	.word	0x00000082


	//----- nvinfo : EIATTR_KPARAM_INFO
	.align		4
.L_132:
        /*0008*/ 	.byte	0x04, 0x17
        /*000a*/ 	.short	(.L_134 - .L_133)
.L_133:
        /*000c*/ 	.word	0x00000000
        /*0010*/ 	.short	0x0003
        /*0012*/ 	.short	0x0014
        /*0014*/ 	.byte	0x00, 0xf0, 0x05, 0x00


	//----- nvinfo : EIATTR_KPARAM_INFO
	.align		4
.L_134:
        /*0018*/ 	.byte	0x04, 0x17
        /*001a*/ 	.short	(.L_136 - .L_135)
.L_135:
        /*001c*/ 	.word	0x00000000
        /*0020*/ 	.short	0x0002
        /*0022*/ 	.short	0x0010
        /*0024*/ 	.byte	0x00, 0xf0, 0x11, 0x00


	//----- nvinfo : EIATTR_KPARAM_INFO
	.align		4
.L_136:
        /*0028*/ 	.byte	0x04, 0x17
        /*002a*/ 	.short	(.L_138 - .L_137)
.L_137:
        /*002c*/ 	.word	0x00000000
        /*0030*/ 	.short	0x0001
        /*0032*/ 	.short	0x0008
        /*0034*/ 	.byte	0x00, 0xf5, 0x21, 0x00


	//----- nvinfo : EIATTR_KPARAM_INFO
	.align		4
.L_138:
        /*0038*/ 	.byte	0x04, 0x17
        /*003a*/ 	.short	(.L_140 - .L_139)
.L_139:
        /*003c*/ 	.word	0x00000000
        /*0040*/ 	.short	0x0000
        /*0042*/ 	.short	0x0000
        /*0044*/ 	.byte	0x00, 0xf5, 0x21, 0x00


	//----- nvinfo : EIATTR_SPARSE_MMA_MASK
	.align		4
.L_140:
        /*0048*/ 	.byte	0x03, 0x50
        /*004a*/ 	.short	0x0000


	//----- nvinfo : EIATTR_MAXREG_COUNT
	.align		4
        /*004c*/ 	.byte	0x03, 0x1b
        /*004e*/ 	.short	0x00ff


	//----- nvinfo : EIATTR_NUM_BARRIERS
	.align		4
        /*0050*/ 	.byte	0x02, 0x4c
        /*0052*/ 	.byte	0x01
	.zero		1


	//----- nvinfo : EIATTR_MERCURY_ISA_VERSION
	.align		4
        /*0054*/ 	.byte	0x03, 0x5f
        /*0056*/ 	.short	0x0101


	//----- nvinfo : EIATTR_COOP_GROUP_MASK_REGIDS
	.align		4
        /*0058*/ 	.byte	0x04, 0x29
        /*005a*/ 	.short	(.L_142 - .L_141)


	//   ....[0]....
.L_141:
        /*005c*/ 	.word	0xffffffff


	//   ....[1]....
        /*0060*/ 	.word	0xffffffff


	//   ....[2]....
        /*0064*/ 	.word	0xffffffff


	//   ....[3]....
        /*0068*/ 	.word	0xffffffff


	//   ....[4]....
        /*006c*/ 	.word	0xffffffff


	//   ....[5]....
        /*0070*/ 	.word	0xffffffff


	//   ....[6]....
        /*0074*/ 	.word	0xffffffff


	//   ....[7]....
        /*0078*/ 	.word	0xffffffff


	//   ....[8]....
        /*007c*/ 	.word	0xffffffff


	//   ....[9]....
        /*0080*/ 	.word	0xffffffff


	//   ....[10]....
        /*0084*/ 	.word	0xffffffff


	//   ....[11]....
        /*0088*/ 	.word	0xffffffff


	//   ....[12]....
        /*008c*/ 	.word	0xffffffff


	//   ....[13]....
        /*0090*/ 	.word	0xffffffff


	//   ....[14]....
        /*0094*/ 	.word	0xffffffff


	//   ....[15]....
        /*0098*/ 	.word	0xffffffff


	//   ....[16]....
        /*009c*/ 	.word	0xffffffff


	//   ....[17]....
        /*00a0*/ 	.word	0xffffffff


	//   ....[18]....
        /*00a4*/ 	.word	0xffffffff


	//   ....[19]....
        /*00a8*/ 	.word	0xffffffff


	//   ....[20]....
        /*00ac*/ 	.word	0xffffffff


	//   ....[21]....
        /*00b0*/ 	.word	0xffffffff


	//   ....[22]....
        /*00b4*/ 	.word	0xffffffff


	//   ....[23]....
        /*00b8*/ 	.word	0xffffffff


	//   ....[24]....
        /*00bc*/ 	.word	0xffffffff


	//   ....[25]....
        /*00c0*/ 	.word	0xffffffff


	//   ....[26]....
        /*00c4*/ 	.word	0xffffffff


	//   ....[27]....
        /*00c8*/ 	.word	0xffffffff


	//   ....[28]....
        /*00cc*/ 	.word	0xffffffff


	//   ....[29]....
        /*00d0*/ 	.word	0xffffffff


	//   ....[30]....
        /*00d4*/ 	.word	0xffffffff


	//   ....[31]....
        /*00d8*/ 	.word	0xffffffff


	//   ....[32]....
        /*00dc*/ 	.word	0xffffffff


	//   ....[33]....
        /*00e0*/ 	.word	0xffffffff


	//   ....[34]....
        /*00e4*/ 	.word	0xffffffff


	//   ....[35]....
        /*00e8*/ 	.word	0xffffffff


	//   ....[36]....
        /*00ec*/ 	.word	0xffffffff


	//   ....[37]....
        /*00f0*/ 	.word	0xffffffff


	//   ....[38]....
        /*00f4*/ 	.word	0xffffffff


	//   ....[39]....
        /*00f8*/ 	.word	0xffffffff


	//   ....[40]....
        /*00fc*/ 	.word	0xffffffff


	//   ....[41]....
        /*0100*/ 	.word	0xffffffff


	//   ....[42]....
        /*0104*/ 	.word	0xffffffff


	//   ....[43]....
        /*0108*/ 	.word	0xffffffff


	//   ....[44]....
        /*010c*/ 	.word	0xffffffff


	//   ....[45]....
        /*0110*/ 	.word	0xffffffff


	//   ....[46]....
        /*0114*/ 	.word	0xffffffff


	//   ....[47]....
        /*0118*/ 	.word	0xffffffff


	//   ....[48]....
        /*011c*/ 	.word	0xffffffff


	//   ....[49]....
        /*0120*/ 	.word	0xffffffff


	//   ....[50]....
        /*0124*/ 	.word	0xffffffff


	//   ....[51]....
        /*0128*/ 	.word	0xffffffff


	//   ....[52]....
        /*012c*/ 	.word	0xffffffff


	//   ....[53]....
        /*0130*/ 	.word	0xffffffff


	//   ....[54]....
        /*0134*/ 	.word	0xffffffff


	//   ....[55]....
        /*0138*/ 	.word	0xffffffff


	//   ....[56]....
        /*013c*/ 	.word	0xffffffff


	//   ....[57]....
        /*0140*/ 	.word	0xffffffff


	//   ....[58]....
        /*0144*/ 	.word	0xffffffff


	//   ....[59]....
        /*0148*/ 	.word	0xffffffff


	//----- nvinfo : EIATTR_COOP_GROUP_INSTR_OFFSETS
	.align		4
.L_142:
        /*014c*/ 	.byte	0x04, 0x28
        /*014e*/ 	.short	(.L_144 - .L_143)


	//   ....[0]....
.L_143:
        /*0150*/ 	.word	0x00000b70


	//   ....[1]....
        /*0154*/ 	.word	0x00000ba0


	//   ....[2]....
        /*0158*/ 	.word	0x00000bc0


	//   ....[3]....
        /*015c*/ 	.word	0x00000bd0


	//   ....[4]....
        /*0160*/ 	.word	0x00000d60


	//   ....[5]....
        /*0164*/ 	.word	0x00000d90


	//   ....[6]....
        /*0168*/ 	.word	0x00000dc0


	//   ....[7]....
        /*016c*/ 	.word	0x00000de0


	//   ....[8]....
        /*0170*/ 	.word	0x00000f60


	//   ....[9]....
        /*0174*/ 	.word	0x00000f90


	//   ....[10]....
        /*0178*/ 	.word	0x00000fc0


	//   ....[11]....
        /*017c*/ 	.word	0x00000fe0


	//   ....[12]....
        /*0180*/ 	.word	0x00001160


	//   ....[13]....
        /*0184*/ 	.word	0x00001190


	//   ....[14]....
        /*0188*/ 	.word	0x000011c0


	//   ....[15]....
        /*018c*/ 	.word	0x000011e0


	//   ....[16]....
        /*0190*/ 	.word	0x00001360


	//   ....[17]....
        /*0194*/ 	.word	0x00001390


	//   ....[18]....
        /*0198*/ 	.word	0x000013c0


	//   ....[19]....
        /*019c*/ 	.word	0x000013e0


	//   ....[20]....
        /*01a0*/ 	.word	0x00002140


	//   ....[21]....
        /*01a4*/ 	.word	0x00002150


	//   ....[22]....
        /*01a8*/ 	.word	0x00002160


	//   ....[23]....
        /*01ac*/ 	.word	0x00002180


	//   ....[24]....
        /*01b0*/ 	.word	0x00002300


	//   ....[25]....
        /*01b4*/ 	.word	0x00002340


	//   ....[26]....
        /*01b8*/ 	.word	0x00002370


	//   ....[27]....
        /*01bc*/ 	.word	0x00002390


	//   ....[28]....
        /*01c0*/ 	.word	0x00002510


	//   ....[29]....
        /*01c4*/ 	.word	0x00002550


	//   ....[30]....
        /*01c8*/ 	.word	0x00002580


	//   ....[31]....
        /*01cc*/ 	.word	0x000025a0


	//   ....[32]....
        /*01d0*/ 	.word	0x00002720


	//   ....[33]....
        /*01d4*/ 	.word	0x00002760


	//   ....[34]....
        /*01d8*/ 	.word	0x00002790


	//   ....[35]....
        /*01dc*/ 	.word	0x000027b0


	//   ....[36]....
        /*01e0*/ 	.word	0x00002930


	//   ....[37]....
        /*01e4*/ 	.word	0x00002970


	//   ....[38]....
        /*01e8*/ 	.word	0x000029a0


	//   ....[39]....
        /*01ec*/ 	.word	0x000029c0


	//   ....[40]....
        /*01f0*/ 	.word	0x00005760


	//   ....[41]....
        /*01f4*/ 	.word	0x00005790


	//   ....[42]....
        /*01f8*/ 	.word	0x000057b0


	//   ....[43]....
        /*01fc*/ 	.word	0x000057c0


	//   ....[44]....
        /*0200*/ 	.word	0x00005950


	//   ....[45]....
        /*0204*/ 	.word	0x00005980


	//   ....[46]....
        /*0208*/ 	.word	0x000059b0


	//   ....[47]....
        /*020c*/ 	.word	0x000059d0


	//   ....[48]....
        /*0210*/ 	.word	0x00005b50


	//   ....[49]....
        /*0214*/ 	.word	0x00005b80


	//   ....[50]....
        /*0218*/ 	.word	0x00005bb0


	//   ....[51]....
        /*021c*/ 	.word	0x00005bd0


	//   ....[52]....
        /*0220*/ 	.word	0x00005d50


	//   ....[53]....
        /*0224*/ 	.word	0x00005d80


	//   ....[54]....
        /*0228*/ 	.word	0x00005db0


	//   ....[55]....
        /*022c*/ 	.word	0x00005dd0


	//   ....[56]....
        /*0230*/ 	.word	0x00005f50


	//   ....[57]....
        /*0234*/ 	.word	0x00005f80


	//   ....[58]....
        /*0238*/ 	.word	0x00005fb0


	//   ....[59]....
        /*023c*/ 	.word	0x00005fd0


	//----- nvinfo : EIATTR_VRC_CTA_INIT_COUNT
	.align		4
.L_144:
        /*0240*/ 	.byte	0x02, 0x4a
	.zero		1
	.zero		1


	//----- nvinfo : EIATTR_EXIT_INSTR_OFFSETS
	.align		4
        /*0244*/ 	.byte	0x04, 0x1c
        /*0246*/ 	.short	(.L_146 - .L_145)


	//   ....[0]....
.L_145:
        /*0248*/ 	.word	0x00000030


	//   ....[1]....
        /*024c*/ 	.word	0x00006c70


	//   ....[2]....
        /*0250*/ 	.word	0x00006cb0


	//----- nvinfo : EIATTR_MAX_THREADS
	.align		4
.L_146:
        /*0254*/ 	.byte	0x04, 0x05
        /*0256*/ 	.short	(.L_148 - .L_147)
.L_147:
        /*0258*/ 	.word	0x00000100
        /*025c*/ 	.word	0x00000001
        /*0260*/ 	.word	0x00000001


	//----- nvinfo : EIATTR_CRS_STACK_SIZE
	.align		4
.L_148:
        /*0264*/ 	.byte	0x04, 0x1e
        /*0266*/ 	.short	(.L_150 - .L_149)
.L_149:
        /*0268*/ 	.word	0x00000000


	//----- nvinfo : EIATTR_CBANK_PARAM_SIZE
	.align		4
.L_150:
        /*026c*/ 	.byte	0x03, 0x19
        /*026e*/ 	.short	0x0015


	//----- nvinfo : EIATTR_PARAM_CBANK
	.align		4
        /*0270*/ 	.byte	0x04, 0x0a
        /*0272*/ 	.short	(.L_152 - .L_151)
	.align		4
.L_151:
        /*0274*/ 	.word	index@(.nv.constant0._ZN6thrust24THRUST_300001_SM_1000_NS8cuda_cub4core6detail13_kernel_agentINS1_8__reduce11ReduceAgentIPN4cuda3std3__45tupleIJdlEEESC_SB_lNS1_9__extrema9arg_max_fIdl10comparatorEEEEJSC_SC_iSG_EEEvDpT0_)
        /*0278*/ 	.short	0x0380
        /*027a*/ 	.short	0x0015


	//----- nvinfo : EIATTR_SW_WAR
	.align		4
.L_152:
        /*027c*/ 	.byte	0x04, 0x36
        /*027e*/ 	.short	(.L_154 - .L_153)
.L_153:
        /*0280*/ 	.word	0x00000008
.L_154:


//--------------------- .nv.info._ZN6thrust24THRUST_300001_SM_1000_NS8cuda_cub4core6detail13_kernel_agentINS1_8__reduce10DrainAgentIlEEJN3cub18CUB_300001_SM_10009GridQueueIyEElEEEvDpT0_ --------------------------
	.section	.nv.info._ZN6thrust24THRUST_300001_SM_1000_NS8cuda_cub4core6detail13_kernel_agentINS1_8__reduce10DrainAgentIlEEJN3cub18CUB_300001_SM_10009GridQueueIyEElEEEvDpT0_,"",@"SHT_CUDA_INFO"
	.sectionflags	@""
	.align	4


	//----- nvinfo : EIATTR_CUDA_API_VERSION
	.align		4
        /*0000*/ 	.byte	0x04, 0x37
        /*0002*/ 	.short	(.L_156 - .L_155)
.L_155:
        /*0004*/ 	.word	0x00000082


	//----- nvinfo : EIATTR_KPARAM_INFO
	.align		4
.L_156:
        /*0008*/ 	.byte	0x04, 0x17
        /*000a*/ 	.short	(.L_158 - .L_157)
.L_157:
        /*000c*/ 	.word	0x00000000
        /*0010*/ 	.short	0x0001
        /*0012*/ 	.short	0x0008
        /*0014*/ 	.byte	0x00, 0xf0, 0x21, 0x00


	//----- nvinfo : EIATTR_KPARAM_INFO
	.align		4
.L_158:
        /*0018*/ 	.byte	0x04, 0x17
        /*001a*/ 	.short	(.L_160 - .L_159)
.L_159:
        /*001c*/ 	.word	0x00000000
        /*0020*/ 	.short	0x0000
        /*0022*/ 	.short	0x0000
        /*0024*/ 	.byte	0x00, 0xf0, 0x21, 0x00


	//----- nvinfo : EIATTR_SPARSE_MMA_MASK
	.align		4
.L_160:
        /*0028*/ 	.byte	0x03, 0x50
        /*002a*/ 	.short	0x0000


	//----- nvinfo : EIATTR_MAXREG_COUNT
	.align		4
        /*002c*/ 	.byte	0x03, 0x1b
        /*002e*/ 	.short	0x00ff


	//----- nvinfo : EIATTR_MERCURY_ISA_VERSION
	.align		4
        /*0030*/ 	.byte	0x03, 0x5f
        /*0032*/ 	.short	0x0101


	//----- nvinfo : EIATTR_VRC_CTA_INIT_COUNT
	.align		4
        /*0034*/ 	.byte	0x02, 0x4a
	.zero		1
	.zero		1


	//----- nvinfo : EIATTR_EXIT_INSTR_OFFSETS
	.align		4
        /*0038*/ 	.byte	0x04, 0x1c
        /*003a*/ 	.short	(.L_162 - .L_161)


	//   ....[0]....
.L_161:
        /*003c*/ 	.word	0x00000060


	//----- nvinfo : EIATTR_MAX_THREADS
	.align		4
.L_162:
        /*0040*/ 	.byte	0x04, 0x05
        /*0042*/ 	.short	(.L_164 - .L_163)
.L_163:
        /*0044*/ 	.word	0x00000001
        /*0048*/ 	.word	0x00000001
        /*004c*/ 	.word	0x00000001


	//----- nvinfo : EIATTR_CBANK_PARAM_SIZE
	.align		4
.L_164:
        /*0050*/ 	.byte	0x03, 0x19
        /*0052*/ 	.short	0x0010


	//----- nvinfo : EIATTR_PARAM_CBANK
	.align		4
        /*0054*/ 	.byte	0x04, 0x0a
        /*0056*/ 	.short	(.L_166 - .L_165)
	.align		4
.L_165:
        /*0058*/ 	.word	index@(.nv.constant0._ZN6thrust24THRUST_300001_SM_1000_NS8cuda_cub4core6detail13_kernel_agentINS1_8__reduce10DrainAgentIlEEJN3cub18CUB_300001_SM_10009GridQueueIyEElEEEvDpT0_)
        /*005c*/ 	.short	0x0380
        /*005e*/ 	.short	0x0010


	//----- nvinfo : EIATTR_SW_WAR
	.align		4
.L_166:
        /*0060*/ 	.byte	0x04, 0x36
        /*0062*/ 	.short	(.L_168 - .L_167)
.L_167:
        /*0064*/ 	.word	0x00000008
.L_168:


//--------------------- .nv.info._ZN6thrust24THRUST_300001_SM_1000_NS8cuda_cub4core6detail13_kernel_agentINS1_8__reduce11ReduceAgentINS0_12zip_iteratorIN4cuda3std3__45tupleIJNS0_10device_ptrIdEENS0_17counting_iteratorIlNS0_11use_defaultESF_SF_EEEEEEEPNSB_IJdlEEESJ_lNS1_9__extrema9arg_max_fIdl10comparatorEEEEJSI_SK_lN3cub18CUB_300001_SM_100013GridEvenShareIlEENSR_9GridQueueIyEESO_EEEvDpT0_ --------------------------
	.section	.nv.info._ZN6thrust24THRUST_300001_SM_1000_NS8cuda_cub4core6detail13_kernel_agentINS1_8__reduce11ReduceAgentINS0_12zip_iteratorIN4cuda3std3__45tupleIJNS0_10device_ptrIdEENS0_17counting_iteratorIlNS0_11use_defaultESF_SF_EEEEEEEPNSB_IJdlEEESJ_lNS1_9__extrema9arg_max_fIdl10comparatorEEEEJSI_SK_lN3cub18CUB_300001_SM_100013GridEvenShareIlEENSR_9GridQueueIyEESO_EEEvDpT0_,"",@"SHT_CUDA_INFO"
	.sectionflags	@""
	.align	4


	//----- nvinfo : EIATTR_CUDA_API_VERSION
	.align		4
        /*0000*/ 	.byte	0x04, 0x37
        /*0002*/ 	.short	(.L_170 - .L_169)
.L_169:
        /*0004*/ 	.word	0x00000082


	//----- nvinfo : EIATTR_KPARAM_INFO
	.align		4
.L_170:
        /*0008*/ 	.byte	0x04, 0x17
        /*000a*/ 	.short	(.L_172 - .L_171)
.L_171:
        /*000c*/ 	.word	0x00000000
        /*0010*/ 	.short	0x0005
        /*0012*/ 	.short	0x0070
        /*0014*/ 	.byte	0x00, 0xf0, 0x05, 0x00


	//----- nvinfo : EIATTR_KPARAM_INFO
	.align		4
.L_172:
        /*0018*/ 	.byte	0x04, 0x17
        /*001a*/ 	.short	(.L_174 - .L_173)
.L_173:
        /*001c*/ 	.word	0x00000000
        /*0020*/ 	.short	0x0004
        /*0022*/ 	.short	0x0068
        /*0024*/ 	.byte	0x00, 0xf0, 0x21, 0x00


	//----- nvinfo : EIATTR_KPARAM_INFO
	.align		4
.L_174:
        /*0028*/ 	.byte	0x04, 0x17
        /*002a*/ 	.short	(.L_176 - .L_175)
.L_175:
        /*002c*/ 	.word	0x00000000
        /*0030*/ 	.short	0x0003
        /*0032*/ 	.short	0x0020
        /*0034*/ 	.byte	0x00, 0xf0, 0x21, 0x01


	//----- nvinfo : EIATTR_KPARAM_INFO
	.align		4
.L_176:
        /*0038*/ 	.byte	0x04, 0x17
        /*003a*/ 	.short	(.L_178 - .L_177)
.L_177:
        /*003c*/ 	.word	0x00000000
        /*0040*/ 	.short	0x0002
        /*0042*/ 	.short	0x0018
        /*0044*/ 	.byte	0x00, 0xf0, 0x21, 0x00


	//----- nvinfo : EIATTR_KPARAM_INFO
	.align		4
.L_178:
        /*0048*/ 	.byte	0x04, 0x17
        /*004a*/ 	.short	(.L_180 - .L_179)
.L_179:
        /*004c*/ 	.word	0x00000000
        /*0050*/ 	.short	0x0001
        /*0052*/ 	.short	0x0010
        /*0054*/ 	.byte	0x00, 0xf5, 0x21, 0x00


	//----- nvinfo : EIATTR_KPARAM_INFO
	.align		4
.L_180:
        /*0058*/ 	.byte	0x04, 0x17
        /*005a*/ 	.short	(.L_182 - .L_181)
.L_181:
        /*005c*/ 	.word	0x00000000
        /*0060*/ 	.short	0x0000
        /*0062*/ 	.short	0x0000
        /*0064*/ 	.byte	0x00, 0xf0, 0x41, 0x00


	//----- nvinfo : EIATTR_SPARSE_MMA_MASK
	.align		4
.L_182:
        /*0068*/ 	.byte	0x03, 0x50
        /*006a*/ 	.short	0x0000


	//----- nvinfo : EIATTR_MAXREG_COUNT
	.align		4
        /*006c*/ 	.byte	0x03, 0x1b
        /*006e*/ 	.short	0x00ff


	//----- nvinfo : EIATTR_NUM_BARRIERS
	.align		4
        /*0070*/ 	.byte	0x02, 0x4c
        /*0072*/ 	.byte	0x01
	.zero		1


	//----- nvinfo : EIATTR_MERCURY_ISA_VERSION
	.align		4
        /*0074*/ 	.byte	0x03, 0x5f
        /*0076*/ 	.short	0x0101


	//----- nvinfo : EIATTR_COOP_GROUP_MASK_REGIDS
	.align		4
        /*0078*/ 	.byte	0x04, 0x29
        /*007a*/ 	.short	(.L_184 - .L_183)


	//   ....[0]....
.L_183:
        /*007c*/ 	.word	0xffffffff


	//   ....[1]....
        /*0080*/ 	.word	0xffffffff


	//   ....[2]....
        /*0084*/ 	.word	0xffffffff


	//   ....[3]....
        /*0088*/ 	.word	0xffffffff


	//   ....[4]....
        /*008c*/ 	.word	0xffffffff


	//   ....[5]....
        /*0090*/ 	.word	0xffffffff


	//   ....[6]....
        /*0094*/ 	.word	0xffffffff


	//   ....[7]....
        /*0098*/ 	.word	0xffffffff


	//   ....[8]....
        /*009c*/ 	.word	0xffffffff


	//   ....[9]....
        /*00a0*/ 	.word	0xffffffff


	//   ....[10]....
        /*00a4*/ 	.word	0xffffffff


	//   ....[11]....
        /*00a8*/ 	.word	0xffffffff


	//   ....[12]....
        /*00ac*/ 	.word	0xffffffff


	//   ....[13]....
        /*00b0*/ 	.word	0xffffffff


	//   ....[14]....
        /*00b4*/ 	.word	0xffffffff


	//   ....[15]....
        /*00b8*/ 	.word	0xffffffff


	//   ....[16]....
        /*00bc*/ 	.word	0xffffffff


	//   ....[17]....
        /*00c0*/ 	.word	0xffffffff


	//   ....[18]....
        /*00c4*/ 	.word	0xffffffff


	//   ....[19]....
        /*00c8*/ 	.word	0xffffffff


	//   ....[20]....
        /*00cc*/ 	.word	0xffffffff


	//   ....[21]....
        /*00d0*/ 	.word	0xffffffff


	//   ....[22]....
        /*00d4*/ 	.word	0xffffffff


	//   ....[23]....
        /*00d8*/ 	.word	0xffffffff


	//   ....[24]....
        /*00dc*/ 	.word	0xffffffff


	//   ....[25]....
        /*00e0*/ 	.word	0xffffffff


	//   ....[26]....
        /*00e4*/ 	.word	0xffffffff


	//   ....[27]....
        /*00e8*/ 	.word	0xffffffff


	//   ....[28]....
        /*00ec*/ 	.word	0xffffffff


	//   ....[29]....
        /*00f0*/ 	.word	0xffffffff


	//   ....[30]....
        /*00f4*/ 	.word	0xffffffff


	//   ....[31]....
        /*00f8*/ 	.word	0xffffffff


	//   ....[32]....
        /*00fc*/ 	.word	0xffffffff


	//   ....[33]....
        /*0100*/ 	.word	0xffffffff


	//   ....[34]....
        /*0104*/ 	.word	0xffffffff


	//   ....[35]....
        /*0108*/ 	.word	0xffffffff


	//   ....[36]....
        /*010c*/ 	.word	0xffffffff


	//   ....[37]....
        /*0110*/ 	.word	0xffffffff


	//   ....[38]....
        /*0114*/ 	.word	0xffffffff


	//   ....[39]....
        /*0118*/ 	.word	0xffffffff


	//   ....[40]....
        /*011c*/ 	.word	0xffffffff


	//   ....[41]....
        /*0120*/ 	.word	0xffffffff


	//   ....[42]....
        /*0124*/ 	.word	0xffffffff


	//   ....[43]....
        /*0128*/ 	.word	0xffffffff


	//   ....[44]....
        /*012c*/ 	.word	0xffffffff


	//   ....[45]....
        /*0130*/ 	.word	0xffffffff


	//   ....[46]....
        /*0134*/ 	.word	0xffffffff


	//   ....[47]....
        /*0138*/ 	.word	0xffffffff


	//   ....[48]....
        /*013c*/ 	.word	0xffffffff


	//   ....[49]....
        /*0140*/ 	.word	0xffffffff


	//   ....[50]....
        /*0144*/ 	.word	0xffffffff


	//   ....[51]....
        /*0148*/ 	.word	0xffffffff


	//   ....[52]....
        /*014c*/ 	.word	0xffffffff


	//   ....[53]....
        /*0150*/ 	.word	0xffffffff


	//   ....[54]....
        /*0154*/ 	.word	0xffffffff


	//   ....[55]....
        /*0158*/ 	.word	0xffffffff


	//   ....[56]....
        /*015c*/ 	.word	0xffffffff


	//   ....[57]....
        /*0160*/ 	.word	0xffffffff


	//   ....[58]....
        /*0164*/ 	.word	0xffffffff


	//   ....[59]....
        /*0168*/ 	.word	0xffffffff


	//----- nvinfo : EIATTR_COOP_GROUP_INSTR_OFFSETS
	.align		4
.L_184:
        /*016c*/ 	.byte	0x04, 0x28
        /*016e*/ 	.short	(.L_186 - .L_185)


	//   ....[0]....
.L_185:
        /*0170*/ 	.word	0x00000d70


	//   ....[1]....
        /*0174*/ 	.word	0x00000da0


	//   ....[2]....
        /*0178*/ 	.word	0x00000dc0


	//   ....[3]....
        /*017c*/ 	.word	0x00000dd0


	//   ....[4]....
        /*0180*/ 	.word	0x00000f60


	//   ....[5]....
        /*0184*/ 	.word	0x00000f90


	//   ....[6]....
        /*0188*/ 	.word	0x00000fc0


	//   ....[7]....
        /*018c*/ 	.word	0x00000fe0


	//   ....[8]....
        /*0190*/ 	.word	0x00001160


	//   ....[9]....
        /*0194*/ 	.word	0x00001190


	//   ....[10]....
        /*0198*/ 	.word	0x000011c0


	//   ....[11]....
        /*019c*/ 	.word	0x000011e0


	//   ....[12]....
        /*01a0*/ 	.word	0x00001360


	//   ....[13]....
        /*01a4*/ 	.word	0x00001390


	//   ....[14]....
        /*01a8*/ 	.word	0x000013c0


	//   ....[15]....
        /*01ac*/ 	.word	0x000013e0


	//   ....[16]....
        /*01b0*/ 	.word	0x00001560


	//   ....[17]....
        /*01b4*/ 	.word	0x00001590


	//   ....[18]....
        /*01b8*/ 	.word	0x000015c0


	//   ....[19]....
        /*01bc*/ 	.word	0x000015e0


	//   ....[20]....
        /*01c0*/ 	.word	0x00002340


	//   ....[21]....
        /*01c4*/ 	.word	0x00002350


	//   ....[22]....
        /*01c8*/ 	.word	0x00002360


	//   ....[23]....
        /*01cc*/ 	.word	0x00002380


	//   ....[24]....
        /*01d0*/ 	.word	0x00002500


	//   ....[25]....
        /*01d4*/ 	.word	0x00002540


	//   ....[26]....
        /*01d8*/ 	.word	0x00002570


	//   ....[27]....
        /*01dc*/ 	.word	0x00002590


	//   ....[28]....
        /*01e0*/ 	.word	0x00002710


	//   ....[29]....
        /*01e4*/ 	.word	0x00002750


	//   ....[30]....
        /*01e8*/ 	.word	0x00002780


	//   ....[31]....
        /*01ec*/ 	.word	0x000027a0


	//   ....[32]....
        /*01f0*/ 	.word	0x00002920


	//   ....[33]....
        /*01f4*/ 	.word	0x00002960


	//   ....[34]....
        /*01f8*/ 	.word	0x00002990


	//   ....[35]....
        /*01fc*/ 	.word	0x000029b0


	//   ....[36]....
        /*0200*/ 	.word	0x00002b30


	//   ....[37]....
        /*0204*/ 	.word	0x00002b70


	//   ....[38]....
        /*0208*/ 	.word	0x00002ba0


	//   ....[39]....
        /*020c*/ 	.word	0x00002bc0


	//   ....[40]....
        /*0210*/ 	.word	0x000053c0


	//   ....[41]....
        /*0214*/ 	.word	0x000053f0


	//   ....[42]....
        /*0218*/ 	.word	0x00005410


	//   ....[43]....
        /*021c*/ 	.word	0x00005420


	//   ....[44]....
        /*0220*/ 	.word	0x000055b0


	//   ....[45]....
        /*0224*/ 	.word	0x000055e0


	//   ....[46]....
        /*0228*/ 	.word	0x00005610


	//   ....[47]....
        /*022c*/ 	.word	0x00005630


	//   ....[48]....
        /*0230*/ 	.word	0x000057b0


	//   ....[49]....
        /*0234*/ 	.word	0x000057e0


	//   ....[50]....
        /*0238*/ 	.word	0x00005810


	//   ....[51]....
        /*023c*/ 	.word	0x00005830


	//   ....[52]....
        /*0240*/ 	.word	0x000059b0


	//   ....[53]....
        /*0244*/ 	.word	0x000059e0


	//   ....[54]....
        /*0248*/ 	.word	0x00005a10


	//   ....[55]....
        /*024c*/ 	.word	0x00005a30


	//   ....[56]....
        /*0250*/ 	.word	0x00005bb0


	//   ....[57]....
        /*0254*/ 	.word	0x00005be0


	//   ....[58]....
        /*0258*/ 	.word	0x00005c10


	//   ....[59]....
        /*025c*/ 	.word	0x00005c30


	//----- nvinfo : EIATTR_VRC_CTA_INIT_COUNT
	.align		4
.L_186:
        /*0260*/ 	.byte	0x02, 0x4a
	.zero		1
	.zero		1


	//----- nvinfo : EIATTR_EXIT_INSTR_OFFSETS
	.align		4
        /*0264*/ 	.byte	0x04, 0x1c
        /*0266*/ 	.short	(.L_188 - .L_187)


	//   ....[0]....
.L_187:
        /*0268*/ 	.word	0x000068d0


	//   ....[1]....
        /*026c*/ 	.word	0x00006920


	//----- nvinfo : EIATTR_MAX_THREADS
	.align		4
.L_188:
        /*0270*/ 	.byte	0x04, 0x05
        /*0272*/ 	.short	(.L_190 - .L_189)
.L_189:
        /*0274*/ 	.word	0x00000100
        /*0278*/ 	.word	0x00000001
        /*027c*/ 	.word	0x00000001


	//----- nvinfo : EIATTR_CRS_STACK_SIZE
	.align		4
.L_190:
        /*0280*/ 	.byte	0x04, 0x1e
        /*0282*/ 	.short	(.L_192 - .L_191)
.L_191:
        /*0284*/ 	.word	0x00000000


	//----- nvinfo : EIATTR_CBANK_PARAM_SIZE
	.align		4
.L_192:
        /*0288*/ 	.byte	0x03, 0x19
        /*028a*/ 	.short	0x0071


	//----- nvinfo : EIATTR_PARAM_CBANK
	.align		4
        /*028c*/ 	.byte	0x04, 0x0a
        /*028e*/ 	.short	(.L_194 - .L_193)
	.align		4
.L_193:
        /*0290*/ 	.word	index@(.nv.constant0._ZN6thrust24THRUST_300001_SM_1000_NS8cuda_cub4core6detail13_kernel_agentINS1_8__reduce11ReduceAgentINS0_12zip_iteratorIN4cuda3std3__45tupleIJNS0_10device_ptrIdEENS0_17counting_iteratorIlNS0_11use_defaultESF_SF_EEEEEEEPNSB_IJdlEEESJ_lNS1_9__extrema9arg_max_fIdl10comparatorEEEEJSI_SK_lN3cub18CUB_300001_SM_100013GridEvenShareIlEENSR_9GridQueueIyEESO_EEEvDpT0_)
        /*0294*/ 	.short	0x0380
        /*0296*/ 	.short	0x0071


	//----- nvinfo : EIATTR_SW_WAR
	.align		4
.L_194:
        /*0298*/ 	.byte	0x04, 0x36
        /*029a*/ 	.short	(.L_196 - .L_195)
.L_195:
        /*029c*/ 	.word	0x00000008
.L_196:


//--------------------- .nv.info._ZN6thrust24THRUST_300001_SM_1000_NS8cuda_cub4core6detail13_kernel_agentINS1_8__reduce11ReduceAgentINS0_12zip_iteratorIN4cuda3std3__45tupleIJNS0_10device_ptrIdEENS0_17counting_iteratorIlNS0_11use_defaultESF_SF_EEEEEEEPNSB_IJdlEEESJ_lNS1_9__extrema9arg_max_fIdl10comparatorEEEEJSI_SK_lSO_EEEvDpT0_ --------------------------
	.section	.nv.info._ZN6thrust24THRUST_300001_SM_1000_NS8cuda_cub4core6detail13_kernel_agentINS1_8__reduce11ReduceAgentINS0_12zip_iteratorIN4cuda3std3__45tupleIJNS0_10device_ptrIdEENS0_17counting_iteratorIlNS0_11use_defaultESF_SF_EEEEEEEPNSB_IJdlEEESJ_lNS1_9__extrema9arg_max_fIdl10comparatorEEEEJSI_SK_lSO_EEEvDpT0_,"",@"SHT_CUDA_INFO"
	.sectionflags	@""
	.align	4


	//----- nvinfo : EIATTR_CUDA_API_VERSION
	.align		4
        /*0000*/ 	.byte	0x04, 0x37
        /*0002*/ 	.short	(.L_198 - .L_197)
.L_197:
        /*0004*/ 	.word	0x00000082


	//----- nvinfo : EIATTR_KPARAM_INFO
	.align		4
.L_198:
        /*0008*/ 	.byte	0x04, 0x17
        /*000a*/ 	.short	(.L_200 - .L_199)
.L_199:
        /*000c*/ 	.word	0x00000000
        /*0010*/ 	.short	0x0003
        /*0012*/ 	.short	0x0020
        /*0014*/ 	.byte	0x00, 0xf0, 0x05, 0x00


	//----- nvinfo : EIATTR_KPARAM_INFO
	.align		4
.L_200:
        /*0018*/ 	.byte	0x04, 0x17
        /*001a*/ 	.short	(.L_202 - .L_201)
.L_201:
        /*001c*/ 	.word	0x00000000
        /*0020*/ 	.short	0x0002
        /*0022*/ 	.short	0x0018
        /*0024*/ 	.byte	0x00, 0xf0, 0x21, 0x00


	//----- nvinfo : EIATTR_KPARAM_INFO
	.align		4
.L_202:
        /*0028*/ 	.byte	0x04, 0x17
        /*002a*/ 	.short	(.L_204 - .L_203)
.L_203:
        /*002c*/ 	.word	0x00000000
        /*0030*/ 	.short	0x0001
        /*0032*/ 	.short	0x0010
        /*0034*/ 	.byte	0x00, 0xf5, 0x21, 0x00


	//----- nvinfo : EIATTR_KPARAM_INFO
	.align		4
.L_204:
        /*0038*/ 	.byte	0x04, 0x17
        /*003a*/ 	.short	(.L_206 - .L_205)
.L_205:
        /*003c*/ 	.word	0x00000000
        /*0040*/ 	.short	0x0000
        /*0042*/ 	.short	0x0000
        /*0044*/ 	.byte	0x00, 0xf0, 0x41, 0x00


	//----- nvinfo : EIATTR_SPARSE_MMA_MASK
	.align		4
.L_206:
        /*0048*/ 	.byte	0x03, 0x50
        /*004a*/ 	.short	0x0000


	//----- nvinfo : EIATTR_MAXREG_COUNT
	.align		4
        /*004c*/ 	.byte	0x03, 0x1b
        /*004e*/ 	.short	0x00ff


	//----- nvinfo : EIATTR_NUM_BARRIERS
	.align		4
        /*0050*/ 	.byte	0x02, 0x4c
        /*0052*/ 	.byte	0x01
	.zero		1


	//----- nvinfo : EIATTR_MERCURY_ISA_VERSION
	.align		4
        /*0054*/ 	.byte	0x03, 0x5f
        /*0056*/ 	.short	0x0101


	//----- nvinfo : EIATTR_COOP_GROUP_MASK_REGIDS
	.align		4
        /*0058*/ 	.byte	0x04, 0x29
        /*005a*/ 	.short	(.L_208 - .L_207)


	//   ....[0]....
.L_207:
        /*005c*/ 	.word	0xffffffff


	//   ....[1]....
        /*0060*/ 	.word	0xffffffff


	//   ....[2]....
        /*0064*/ 	.word	0xffffffff


	//   ....[3]....
        /*0068*/ 	.word	0xffffffff


	//   ....[4]....
        /*006c*/ 	.word	0xffffffff


	//   ....[5]....
        /*0070*/ 	.word	0xffffffff


	//   ....[6]....
        /*0074*/ 	.word	0xffffffff


	//   ....[7]....
        /*0078*/ 	.word	0xffffffff


	//   ....[8]....
        /*007c*/ 	.word	0xffffffff


	//   ....[9]....
        /*0080*/ 	.word	0xffffffff


	//   ....[10]....
        /*0084*/ 	.word	0xffffffff


	//   ....[11]....
        /*0088*/ 	.word	0xffffffff


	//   ....[12]....
        /*008c*/ 	.word	0xffffffff


	//   ....[13]....
        /*0090*/ 	.word	0xffffffff


	//   ....[14]....
        /*0094*/ 	.word	0xffffffff


	//   ....[15]....
        /*0098*/ 	.word	0xffffffff


	//   ....[16]....
        /*009c*/ 	.word	0xffffffff


	//   ....[17]....
        /*00a0*/ 	.word	0xffffffff


	//   ....[18]....
        /*00a4*/ 	.word	0xffffffff


	//   ....[19]....
        /*00a8*/ 	.word	0xffffffff


	//   ....[20]....
        /*00ac*/ 	.word	0xffffffff


	//   ....[21]....
        /*00b0*/ 	.word	0xffffffff


	//   ....[22]....
        /*00b4*/ 	.word	0xffffffff


	//   ....[23]....
        /*00b8*/ 	.word	0xffffffff


	//   ....[24]....
        /*00bc*/ 	.word	0xffffffff


	//   ....[25]....
        /*00c0*/ 	.word	0xffffffff


	//   ....[26]....
        /*00c4*/ 	.word	0xffffffff


	//   ....[27]....
        /*00c8*/ 	.word	0xffffffff


	//   ....[28]....
        /*00cc*/ 	.word	0xffffffff


	//   ....[29]....
        /*00d0*/ 	.word	0xffffffff


	//   ....[30]....
        /*00d4*/ 	.word	0xffffffff


	//   ....[31]....
        /*00d8*/ 	.word	0xffffffff


	//   ....[32]....
        /*00dc*/ 	.word	0xffffffff


	//   ....[33]....
        /*00e0*/ 	.word	0xffffffff


	//   ....[34]....
        /*00e4*/ 	.word	0xffffffff


	//   ....[35]....
        /*00e8*/ 	.word	0xffffffff


	//   ....[36]....
        /*00ec*/ 	.word	0xffffffff


	//   ....[37]....
        /*00f0*/ 	.word	0xffffffff


	//   ....[38]....
        /*00f4*/ 	.word	0xffffffff


	//   ....[39]....
        /*00f8*/ 	.word	0xffffffff


	//   ....[40]....
        /*00fc*/ 	.word	0xffffffff


	//   ....[41]....
        /*0100*/ 	.word	0xffffffff


	//   ....[42]....
        /*0104*/ 	.word	0xffffffff


	//   ....[43]....
        /*0108*/ 	.word	0xffffffff


	//   ....[44]....
        /*010c*/ 	.word	0xffffffff


	//   ....[45]....
        /*0110*/ 	.word	0xffffffff


	//   ....[46]....
        /*0114*/ 	.word	0xffffffff


	//   ....[47]....
        /*0118*/ 	.word	0xffffffff


	//   ....[48]....
        /*011c*/ 	.word	0xffffffff


	//   ....[49]....
        /*0120*/ 	.word	0xffffffff


	//   ....[50]....
        /*0124*/ 	.word	0xffffffff


	//   ....[51]....
        /*0128*/ 	.word	0xffffffff


	//   ....[52]....
        /*012c*/ 	.word	0xffffffff


	//   ....[53]....
        /*0130*/ 	.word	0xffffffff


	//   ....[54]....
        /*0134*/ 	.word	0xffffffff


	//   ....[55]....
        /*0138*/ 	.word	0xffffffff


	//   ....[56]....
        /*013c*/ 	.word	0xffffffff


	//   ....[57]....
        /*0140*/ 	.word	0xffffffff


	//   ....[58]....
        /*0144*/ 	.word	0xffffffff


	//   ....[59]....
        /*0148*/ 	.word	0xffffffff


	//----- nvinfo : EIATTR_COOP_GROUP_INSTR_OFFSETS
	.align		4
.L_208:
        /*014c*/ 	.byte	0x04, 0x28
        /*014e*/ 	.short	(.L_210 - .L_209)


	//   ....[0]....
.L_209:
        /*0150*/ 	.word	0x00000cb0


	//   ....[1]....
        /*0154*/ 	.word	0x00000ce0


	//   ....[2]....
        /*0158*/ 	.word	0x00000d00


	//   ....[3]....
        /*015c*/ 	.word	0x00000d10


	//   ....[4]....
        /*0160*/ 	.word	0x00000ea0


	//   ....[5]....
        /*0164*/ 	.word	0x00000ed0


	//   ....[6]....
        /*0168*/ 	.word	0x00000f00


	//   ....[7]....
        /*016c*/ 	.word	0x00000f20


	//   ....[8]....
        /*0170*/ 	.word	0x000010a0


	//   ....[9]....
        /*0174*/ 	.word	0x000010d0


	//   ....[10]....
        /*0178*/ 	.word	0x00001100


	//   ....[11]....
        /*017c*/ 	.word	0x00001120


	//   ....[12]....
        /*0180*/ 	.word	0x000012a0


	//   ....[13]....
        /*0184*/ 	.word	0x000012d0


	//   ....[14]....
        /*0188*/ 	.word	0x00001300


	//   ....[15]....
        /*018c*/ 	.word	0x00001320


	//   ....[16]....
        /*0190*/ 	.word	0x000014a0


	//   ....[17]....
        /*0194*/ 	.word	0x000014e0


	//   ....[18]....
        /*0198*/ 	.word	0x00001510


	//   ....[19]....
        /*019c*/ 	.word	0x00001520


	//   ....[20]....
        /*01a0*/ 	.word	0x00002280


	//   ....[21]....
        /*01a4*/ 	.word	0x00002290


	//   ....[22]....
        /*01a8*/ 	.word	0x000022a0


	//   ....[23]....
        /*01ac*/ 	.word	0x000022c0


	//   ....[24]....
        /*01b0*/ 	.word	0x00002440


	//   ....[25]....
        /*01b4*/ 	.word	0x00002480


	//   ....[26]....
        /*01b8*/ 	.word	0x000024b0


	//   ....[27]....
        /*01bc*/ 	.word	0x000024d0


	//   ....[28]....
        /*01c0*/ 	.word	0x00002650


	//   ....[29]....
        /*01c4*/ 	.word	0x00002690


	//   ....[30]....
        /*01c8*/ 	.word	0x000026c0


	//   ....[31]....
        /*01cc*/ 	.word	0x000026e0


	//   ....[32]....
        /*01d0*/ 	.word	0x00002860


	//   ....[33]....
        /*01d4*/ 	.word	0x000028a0


	//   ....[34]....
        /*01d8*/ 	.word	0x000028d0


	//   ....[35]....
        /*01dc*/ 	.word	0x000028f0


	//   ....[36]....
        /*01e0*/ 	.word	0x00002a70


	//   ....[37]....
        /*01e4*/ 	.word	0x00002ab0


	//   ....[38]....
        /*01e8*/ 	.word	0x00002ae0


	//   ....[39]....
        /*01ec*/ 	.word	0x00002b00


	//   ....[40]....
        /*01f0*/ 	.word	0x00004f40


	//   ....[41]....
        /*01f4*/ 	.word	0x00004f70


	//   ....[42]....
        /*01f8*/ 	.word	0x00004f90


	//   ....[43]....
        /*01fc*/ 	.word	0x00004fa0


	//   ....[44]....
        /*0200*/ 	.word	0x00005130


	//   ....[45]....
        /*0204*/ 	.word	0x00005160


	//   ....[46]....
        /*0208*/ 	.word	0x00005190


	//   ....[47]....
        /*020c*/ 	.word	0x000051b0


	//   ....[48]....
        /*0210*/ 	.word	0x00005330


	//   ....[49]....
        /*0214*/ 	.word	0x00005360


	//   ....[50]....
        /*0218*/ 	.word	0x00005390


	//   ....[51]....
        /*021c*/ 	.word	0x000053b0


	//   ....[52]....
        /*0220*/ 	.word	0x00005530


	//   ....[53]....
        /*0224*/ 	.word	0x00005560


	//   ....[54]....
        /*0228*/ 	.word	0x00005590


	//   ....[55]....
        /*022c*/ 	.word	0x000055b0


	//   ....[56]....
        /*0230*/ 	.word	0x00005730


	//   ....[57]....
        /*0234*/ 	.word	0x00005760


	//   ....[58]....
        /*0238*/ 	.word	0x00005790


	//   ....[59]....
        /*023c*/ 	.word	0x000057b0


	//----- nvinfo : EIATTR_VRC_CTA_INIT_COUNT
	.align		4
.L_210:
        /*0240*/ 	.byte	0x02, 0x4a
	.zero		1
	.zero		1


	//----- nvinfo : EIATTR_EXIT_INSTR_OFFSETS
	.align		4
        /*0244*/ 	.byte	0x04, 0x1c
        /*0246*/ 	.short	(.L_212 - .L_211)


	//   ....[0]....
.L_211:
        /*0248*/ 	.word	0x00000040


	//   ....[1]....
        /*024c*/ 	.word	0x00006450


	//   ....[2]....
        /*0250*/ 	.word	0x00006490


	//----- nvinfo : EIATTR_MAX_THREADS
	.align		4
.L_212:
        /*0254*/ 	.byte	0x04, 0x05
        /*0256*/ 	.short	(.L_214 - .L_213)
.L_213:
        /*0258*/ 	.word	0x00000100
        /*025c*/ 	.word	0x00000001
        /*0260*/ 	.word	0x00000001


	//----- nvinfo : EIATTR_CRS_STACK_SIZE
	.align		4
.L_214:
        /*0264*/ 	.byte	0x04, 0x1e
        /*0266*/ 	.short	(.L_216 - .L_215)
.L_215:
        /*0268*/ 	.word	0x00000000


	//----- nvinfo : EIATTR_CBANK_PARAM_SIZE
	.align		4
.L_216:
        /*026c*/ 	.byte	0x03, 0x19
        /*026e*/ 	.short	0x0021


	//----- nvinfo : EIATTR_PARAM_CBANK
	.align		4
        /*0270*/ 	.byte	0x04, 0x0a
        /*0272*/ 	.short	(.L_218 - .L_217)
	.align		4
.L_217:
        /*0274*/ 	.word	index@(.nv.constant0._ZN6thrust24THRUST_300001_SM_1000_NS8cuda_cub4core6detail13_kernel_agentINS1_8__reduce11ReduceAgentINS0_12zip_iteratorIN4cuda3std3__45tupleIJNS0_10device_ptrIdEENS0_17counting_iteratorIlNS0_11use_defaultESF_SF_EEEEEEEPNSB_IJdlEEESJ_lNS1_9__extrema9arg_max_fIdl10comparatorEEEEJSI_SK_lSO_EEEvDpT0_)
        /*0278*/ 	.short	0x0380
        /*027a*/ 	.short	0x0021


	//----- nvinfo : EIATTR_SW_WAR
	.align		4
.L_218:
        /*027c*/ 	.byte	0x04, 0x36
        /*027e*/ 	.short	(.L_220 - .L_219)
.L_219:
        /*0280*/ 	.word	0x00000008
.L_220:


//--------------------- .nv.info._ZN6thrust24THRUST_300001_SM_1000_NS8cuda_cub4core6detail13_kernel_agentINS1_8__reduce11ReduceAgentIPN4cuda3std3__45tupleIJdlEEESC_SB_iNS1_9__extrema9arg_max_fIdl10comparatorEEEEJSC_SC_iSG_EEEvDpT0_ --------------------------
	.section	.nv.info._ZN6thrust24THRUST_300001_SM_1000_NS8cuda_cub4core6detail13_kernel_agentINS1_8__reduce11ReduceAgentIPN4cuda3std3__45tupleIJdlEEESC_SB_iNS1_9__extrema9arg_max_fIdl10comparatorEEEEJSC_SC_iSG_EEEvDpT0_,"",@"SHT_CUDA_INFO"
	.sectionflags	@""
	.align	4


	//----- nvinfo : EIATTR_CUDA_API_VERSION
	.align		4
        /*0000*/ 	.byte	0x04, 0x37
        /*0002*/ 	.short	(.L_222 - .L_221)
.L_221:
        /*0004*/ 	.word	0x00000082


	//----- nvinfo : EIATTR_KPARAM_INFO
	.align		4
.L_222:
        /*0008*/ 	.byte	0x04, 0x17
        /*000a*/ 	.short	(.L_224 - .L_223)
.L_223:
        /*000c*/ 	.word	0x00000000
        /*0010*/ 	.short	0x0003
        /*0012*/ 	.short	0x0014
        /*0014*/ 	.byte	0x00, 0xf0, 0x05, 0x00


	//----- nvinfo : EIATTR_KPARAM_INFO
	.align		4
.L_224:
        /*0018*/ 	.byte	0x04, 0x17
        /*001a*/ 	.short	(.L_226 - .L_225)
.L_225:
        /*001c*/ 	.word	0x00000000
        /*0020*/ 	.short	0x0002
        /*0022*/ 	.short	0x0010
        /*0024*/ 	.byte	0x00, 0xf0, 0x11, 0x00


	//----- nvinfo : EIATTR_KPARAM_INFO
	.align		4
.L_226:
        /*0028*/ 	.byte	0x04, 0x17
        /*002a*/ 	.short	(.L_228 - .L_227)
.L_227:
        /*002c*/ 	.word	0x00000000
        /*0030*/ 	.short	0x0001
        /*0032*/ 	.short	0x0008
        /*0034*/ 	.byte	0x00, 0xf5, 0x21, 0x00


	//----- nvinfo : EIATTR_KPARAM_INFO
	.align		4
.L_228:
        /*0038*/ 	.byte	0x04, 0x17
        /*003a*/ 	.short	(.L_230 - .L_229)
.L_229:
        /*003c*/ 	.word	0x00000000
        /*0040*/ 	.short	0x0000
        /*0042*/ 	.short	0x0000
        /*0044*/ 	.byte	0x00, 0xf5, 0x21, 0x00


	//----- nvinfo : EIATTR_SPARSE_MMA_MASK
	.align		4
.L_230:
        /*0048*/ 	.byte	0x03, 0x50
        /*004a*/ 	.short	0x0000


	//----- nvinfo : EIATTR_MAXREG_COUNT
	.align		4
        /*004c*/ 	.byte	0x03, 0x1b
        /*004e*/ 	.short	0x00ff


	//----- nvinfo : EIATTR_NUM_BARRIERS
	.align		4
        /*0050*/ 	.byte	0x02, 0x4c
        /*0052*/ 	.byte	0x01
	.zero		1


	//----- nvinfo : EIATTR_MERCURY_ISA_VERSION
	.align		4
        /*0054*/ 	.byte	0x03, 0x5f
        /*0056*/ 	.short	0x0101


	//----- nvinfo : EIATTR_COOP_GROUP_MASK_REGIDS
	.align		4
        /*0058*/ 	.byte	0x04, 0x29
        /*005a*/ 	.short	(.L_232 - .L_231)


	//   ....[0]....
.L_231:
        /*005c*/ 	.word	0xffffffff


	//   ....[1]....
        /*0060*/ 	.word	0xffffffff


	//   ....[2]....
        /*0064*/ 	.word	0xffffffff


	//   ....[3]....
        /*0068*/ 	.word	0xffffffff


	//   ....[4]....
        /*006c*/ 	.word	0xffffffff


	//   ....[5]....
        /*0070*/ 	.word	0xffffffff


	//   ....[6]....
        /*0074*/ 	.word	0xffffffff


	//   ....[7]....
        /*0078*/ 	.word	0xffffffff


	//   ....[8]....
        /*007c*/ 	.word	0xffffffff


	//   ....[9]....
        /*0080*/ 	.word	0xffffffff


	//   ....[10]....
        /*0084*/ 	.word	0xffffffff


	//   ....[11]....
        /*0088*/ 	.word	0xffffffff


	//   ....[12]....
        /*008c*/ 	.word	0xffffffff


	//   ....[13]....
        /*0090*/ 	.word	0xffffffff


	//   ....[14]....
        /*0094*/ 	.word	0xffffffff


	//   ....[15]....
        /*0098*/ 	.word	0xffffffff


	//   ....[16]....
        /*009c*/ 	.word	0xffffffff


	//   ....[17]....
        /*00a0*/ 	.word	0xffffffff


	//   ....[18]....
        /*00a4*/ 	.word	0xffffffff


	//   ....[19]....
        /*00a8*/ 	.word	0xffffffff


	//   ....[20]....
        /*00ac*/ 	.word	0xffffffff


	//   ....[21]....
        /*00b0*/ 	.word	0xffffffff


	//   ....[22]....
        /*00b4*/ 	.word	0xffffffff


	//   ....[23]....
        /*00b8*/ 	.word	0xffffffff


	//   ....[24]....
        /*00bc*/ 	.word	0xffffffff


	//   ....[25]....
        /*00c0*/ 	.word	0xffffffff


	//   ....[26]....
        /*00c4*/ 	.word	0xffffffff


	//   ....[27]....
        /*00c8*/ 	.word	0xffffffff


	//   ....[28]....
        /*00cc*/ 	.word	0xffffffff


	//   ....[29]....
        /*00d0*/ 	.word	0xffffffff


	//   ....[30]....
        /*00d4*/ 	.word	0xffffffff


	//   ....[31]....
        /*00d8*/ 	.word	0xffffffff


	//   ....[32]....
        /*00dc*/ 	.word	0xffffffff


	//   ....[33]....
        /*00e0*/ 	.word	0xffffffff


	//   ....[34]....
        /*00e4*/ 	.word	0xffffffff


	//   ....[35]....
        /*00e8*/ 	.word	0xffffffff


	//   ....[36]....
        /*00ec*/ 	.word	0xffffffff


	//   ....[37]....
        /*00f0*/ 	.word	0xffffffff


	//   ....[38]....
        /*00f4*/ 	.word	0xffffffff


	//   ....[39]....
        /*00f8*/ 	.word	0xffffffff


	//   ....[40]....
        /*00fc*/ 	.word	0xffffffff


	//   ....[41]....
        /*0100*/ 	.word	0xffffffff


	//   ....[42]....
        /*0104*/ 	.word	0xffffffff


	//   ....[43]....
        /*0108*/ 	.word	0xffffffff


	//   ....[44]....
        /*010c*/ 	.word	0xffffffff


	//   ....[45]....
        /*0110*/ 	.word	0xffffffff


	//   ....[46]....
        /*0114*/ 	.word	0xffffffff


	//   ....[47]....
        /*0118*/ 	.word	0xffffffff


	//   ....[48]....
        /*011c*/ 	.word	0xffffffff


	//   ....[49]....
        /*0120*/ 	.word	0xffffffff


	//   ....[50]....
        /*0124*/ 	.word	0xffffffff


	//   ....[51]....
        /*0128*/ 	.word	0xffffffff


	//   ....[52]....
        /*012c*/ 	.word	0xffffffff


	//   ....[53]....
        /*0130*/ 	.word	0xffffffff


	//   ....[54]....
        /*0134*/ 	.word	0xffffffff


	//   ....[55]....
        /*0138*/ 	.word	0xffffffff


	//   ....[56]....
        /*013c*/ 	.word	0xffffffff


	//   ....[57]....
        /*0140*/ 	.word	0xffffffff


	//   ....[58]....
        /*0144*/ 	.word	0xffffffff


	//   ....[59]....
        /*0148*/ 	.word	0xffffffff


	//----- nvinfo : EIATTR_COOP_GROUP_INSTR_OFFSETS
	.align		4
.L_232:
        /*014c*/ 	.byte	0x04, 0x28
        /*014e*/ 	.short	(.L_234 - .L_233)


	//   ....[0]....
.L_233:
        /*0150*/ 	.word	0x00000b70


	//   ....[1]....
        /*0154*/ 	.word	0x00000ba0


	//   ....[2]....
        /*0158*/ 	.word	0x00000bc0


	//   ....[3]....
        /*015c*/ 	.word	0x00000bd0


	//   ....[4]....
        /*0160*/ 	.word	0x00000d60


	//   ....[5]....
        /*0164*/ 	.word	0x00000d90


	//   ....[6]....
        /*0168*/ 	.word	0x00000dc0


	//   ....[7]....
        /*016c*/ 	.word	0x00000de0


	//   ....[8]....
        /*0170*/ 	.word	0x00000f60


	//   ....[9]....
        /*0174*/ 	.word	0x00000f90


	//   ....[10]....
        /*0178*/ 	.word	0x00000fc0


	//   ....[11]....
        /*017c*/ 	.word	0x00000fe0


	//   ....[12]....
        /*0180*/ 	.word	0x00001160


	//   ....[13]....
        /*0184*/ 	.word	0x00001190


	//   ....[14]....
        /*0188*/ 	.word	0x000011c0


	//   ....[15]....
        /*018c*/ 	.word	0x000011e0


	//   ....[16]....
        /*0190*/ 	.word	0x00001360


	//   ....[17]....
        /*0194*/ 	.word	0x000013a0


	//   ....[18]....
        /*0198*/ 	.word	0x000013d0


	//   ....[19]....
        /*019c*/ 	.word	0x000013e0


	//   ....[20]....
        /*01a0*/ 	.word	0x00002140


	//   ....[21]....
        /*01a4*/ 	.word	0x00002150


	//   ....[22]....
        /*01a8*/ 	.word	0x00002160


	//   ....[23]....
        /*01ac*/ 	.word	0x00002180


	//   ....[24]....
        /*01b0*/ 	.word	0x00002300


	//   ....[25]....
        /*01b4*/ 	.word	0x00002340


	//   ....[26]....
        /*01b8*/ 	.word	0x00002370


	//   ....[27]....
        /*01bc*/ 	.word	0x00002390


	//   ....[28]....
        /*01c0*/ 	.word	0x00002510


	//   ....[29]....
        /*01c4*/ 	.word	0x00002550


	//   ....[30]....
        /*01c8*/ 	.word	0x00002580


	//   ....[31]....
        /*01cc*/ 	.word	0x000025a0


	//   ....[32]....
        /*01d0*/ 	.word	0x00002720


	//   ....[33]....
        /*01d4*/ 	.word	0x00002760


	//   ....[34]....
        /*01d8*/ 	.word	0x00002790


	//   ....[35]....
        /*01dc*/ 	.word	0x000027b0


	//   ....[36]....
        /*01e0*/ 	.word	0x00002930


	//   ....[37]....
        /*01e4*/ 	.word	0x00002970


	//   ....[38]....
        /*01e8*/ 	.word	0x000029b0


	//   ....[39]....
        /*01ec*/ 	.word	0x000029c0


	//   ....[40]....
        /*01f0*/ 	.word	0x00004d80


	//   ....[41]....
        /*01f4*/ 	.word	0x00004db0


	//   ....[42]....
        /*01f8*/ 	.word	0x00004dd0


	//   ....[43]....
        /*01fc*/ 	.word	0x00004de0


	//   ....[44]....
        /*0200*/ 	.word	0x00004f70


	//   ....[45]....
        /*0204*/ 	.word	0x00004fa0


	//   ....[46]....
        /*0208*/ 	.word	0x00004fd0


	//   ....[47]....
        /*020c*/ 	.word	0x00004ff0


	//   ....[48]....
        /*0210*/ 	.word	0x00005170


	//   ....[49]....
        /*0214*/ 	.word	0x000051a0


	//   ....[50]....
        /*0218*/ 	.word	0x000051d0


	//   ....[51]....
        /*021c*/ 	.word	0x000051f0


	//   ....[52]....
        /*0220*/ 	.word	0x00005370


	//   ....[53]....
        /*0224*/ 	.word	0x000053a0


	//   ....[54]....
        /*0228*/ 	.word	0x000053d0


	//   ....[55]....
        /*022c*/ 	.word	0x000053f0


	//   ....[56]....
        /*0230*/ 	.word	0x00005570


	//   ....[57]....
        /*0234*/ 	.word	0x000055a0


	//   ....[58]....
        /*0238*/ 	.word	0x000055d0


	//   ....[59]....
        /*023c*/ 	.word	0x000055f0


	//----- nvinfo : EIATTR_VRC_CTA_INIT_COUNT
	.align		4
.L_234:
        /*0240*/ 	.byte	0x02, 0x4a
	.zero		1
	.zero		1


	//----- nvinfo : EIATTR_EXIT_INSTR_OFFSETS
	.align		4
        /*0244*/ 	.byte	0x04, 0x1c
        /*0246*/ 	.short	(.L_236 - .L_235)


	//   ....[0]....
.L_235:
        /*0248*/ 	.word	0x00000030


	//   ....[1]....
        /*024c*/ 	.word	0x00006290


	//   ....[2]....
        /*0250*/ 	.word	0x000062d0


	//----- nvinfo : EIATTR_MAX_THREADS
	.align		4
.L_236:
        /*0254*/ 	.byte	0x04, 0x05
        /*0256*/ 	.short	(.L_238 - .L_237)
.L_237:
        /*0258*/ 	.word	0x00000100
        /*025c*/ 	.word	0x00000001
        /*0260*/ 	.word	0x00000001


	//----- nvinfo : EIATTR_CRS_STACK_SIZE
	.align		4
.L_238:
        /*0264*/ 	.byte	0x04, 0x1e
        /*0266*/ 	.short	(.L_240 - .L_239)
.L_239:
        /*0268*/ 	.word	0x00000000


	//----- nvinfo : EIATTR_CBANK_PARAM_SIZE
	.align		4
.L_240:
        /*026c*/ 	.byte	0x03, 0x19
        /*026e*/ 	.short	0x0015


	//----- nvinfo : EIATTR_PARAM_CBANK
	.align		4
        /*0270*/ 	.byte	0x04, 0x0a
        /*0272*/ 	.short	(.L_242 - .L_241)
	.align		4
.L_241:
        /*0274*/ 	.word	index@(.nv.constant0._ZN6thrust24THRUST_300001_SM_1000_NS8cuda_cub4core6detail13_kernel_agentINS1_8__reduce11ReduceAgentIPN4cuda3std3__45tupleIJdlEEESC_SB_iNS1_9__extrema9arg_max_fIdl10comparatorEEEEJSC_SC_iSG_EEEvDpT0_)
        /*0278*/ 	.short	0x0380
        /*027a*/ 	.short	0x0015


	//----- nvinfo : EIATTR_SW_WAR
	.align		4
.L_242:
        /*027c*/ 	.byte	0x04, 0x36
        /*027e*/ 	.short	(.L_244 - .L_243)
.L_243:
        /*0280*/ 	.word	0x00000008
.L_244:


//--------------------- .nv.info._ZN6thrust24THRUST_300001_SM_1000_NS8cuda_cub4core6detail13_kernel_agentINS1_8__reduce10DrainAgentIiEEJN3cub18CUB_300001_SM_10009GridQueueIjEEiEEEvDpT0_ --------------------------
	.section	.nv.info._ZN6thrust24THRUST_300001_SM_1000_NS8cuda_cub4core6detail13_kernel_agentINS1_8__reduce10DrainAgentIiEEJN3cub18CUB_300001_SM_10009GridQueueIjEEiEEEvDpT0_,"",@"SHT_CUDA_INFO"
	.sectionflags	@""
	.align	4


	//----- nvinfo : EIATTR_CUDA_API_VERSION
	.align		4
        /*0000*/ 	.byte	0x04, 0x37
        /*0002*/ 	.short	(.L_246 - .L_245)
.L_245:
        /*0004*/ 	.word	0x00000082


	//----- nvinfo : EIATTR_KPARAM_INFO
	.align		4
.L_246:
        /*0008*/ 	.byte	0x04, 0x17
        /*000a*/ 	.short	(.L_248 - .L_247)
.L_247:
        /*000c*/ 	.word	0x00000000
        /*0010*/ 	.short	0x0001
        /*0012*/ 	.short	0x0008
        /*0014*/ 	.byte	0x00, 0xf0, 0x11, 0x00


	//----- nvinfo : EIATTR_KPARAM_INFO
	.align		4
.L_248:
        /*0018*/ 	.byte	0x04, 0x17
        /*001a*/ 	.short	(.L_250 - .L_249)
.L_249:
        /*001c*/ 	.word	0x00000000
        /*0020*/ 	.short	0x0000
        /*0022*/ 	.short	0x0000
        /*0024*/ 	.byte	0x00, 0xf0, 0x21, 0x00


	//----- nvinfo : EIATTR_SPARSE_MMA_MASK
	.align		4
.L_250:
        /*0028*/ 	.byte	0x03, 0x50
        /*002a*/ 	.short	0x0000


	//----- nvinfo : EIATTR_MAXREG_COUNT
	.align		4
        /*002c*/ 	.byte	0x03, 0x1b
        /*002e*/ 	.short	0x00ff


	//----- nvinfo : EIATTR_MERCURY_ISA_VERSION
	.align		4
        /*0030*/ 	.byte	0x03, 0x5f
        /*0032*/ 	.short	0x0101


	//----- nvinfo : EIATTR_VRC_CTA_INIT_COUNT
	.align		4
        /*0034*/ 	.byte	0x02, 0x4a
	.zero		1
	.zero		1


	//----- nvinfo : EIATTR_EXIT_INSTR_OFFSETS
	.align		4
        /*0038*/ 	.byte	0x04, 0x1c
        /*003a*/ 	.short	(.L_252 - .L_251)


	//   ....[0]....
.L_251:
        /*003c*/ 	.word	0x00000060


	//----- nvinfo : EIATTR_MAX_THREADS
	.align		4
.L_252:
        /*0040*/ 	.byte	0x04, 0x05
        /*0042*/ 	.short	(.L_254 - .L_253)
.L_253:
        /*0044*/ 	.word	0x00000001
        /*0048*/ 	.word	0x00000001
        /*004c*/ 	.word	0x00000001


	//----- nvinfo : EIATTR_CBANK_PARAM_SIZE
	.align		4
.L_254:
        /*0050*/ 	.byte	0x03, 0x19
        /*0052*/ 	.short	0x000c


	//----- nvinfo : EIATTR_PARAM_CBANK
	.align		4
        /*0054*/ 	.byte	0x04, 0x0a
        /*0056*/ 	.short	(.L_256 - .L_255)
	.align		4
.L_255:
        /*0058*/ 	.word	index@(.nv.constant0._ZN6thrust24THRUST_300001_SM_1000_NS8cuda_cub4core6detail13_kernel_agentINS1_8__reduce10DrainAgentIiEEJN3cub18CUB_300001_SM_10009GridQueueIjEEiEEEvDpT0_)
        /*005c*/ 	.short	0x0380
        /*005e*/ 	.short	0x000c


	//----- nvinfo : EIATTR_SW_WAR
	.align		4
.L_256:
        /*0060*/ 	.byte	0x04, 0x36
        /*0062*/ 	.short	(.L_258 - .L_257)
.L_257:
        /*0064*/ 	.word	0x00000008
.L_258:


//--------------------- .nv.info._ZN6thrust24THRUST_300001_SM_1000_NS8cuda_cub4core6detail13_kernel_agentINS1_8__reduce11ReduceAgentINS0_12zip_iteratorIN4cuda3std3__45tupleIJNS0_10device_ptrIdEENS0_17counting_iteratorIlNS0_11use_defaultESF_SF_EEEEEEEPNSB_IJdlEEESJ_iNS1_9__extrema9arg_max_fIdl10comparatorEEEEJSI_SK_iN3cub18CUB_300001_SM_100013GridEvenShareIiEENSR_9GridQueueIjEESO_EEEvDpT0_ --------------------------
	.section	.nv.info._ZN6thrust24THRUST_300001_SM_1000_NS8cuda_cub4core6detail13_kernel_agentINS1_8__reduce11ReduceAgentINS0_12zip_iteratorIN4cuda3std3__45tupleIJNS0_10device_ptrIdEENS0_17counting_iteratorIlNS0_11use_defaultESF_SF_EEEEEEEPNSB_IJdlEEESJ_iNS1_9__extrema9arg_max_fIdl10comparatorEEEEJSI_SK_iN3cub18CUB_300001_SM_100013GridEvenShareIiEENSR_9GridQueueIjEESO_EEEvDpT0_,"",@"SHT_CUDA_INFO"
	.sectionflags	@""
	.align	4


	//----- nvinfo : EIATTR_CUDA_API_VERSION
	.align		4
        /*0000*/ 	.byte	0x04, 0x37
        /*0002*/ 	.short	(.L_260 - .L_259)
.L_259:
        /*0004*/ 	.word	0x00000082


	//----- nvinfo : EIATTR_KPARAM_INFO
	.align		4
.L_260:
        /*0008*/ 	.byte	0x04, 0x17
        /*000a*/ 	.short	(.L_262 - .L_261)
.L_261:
        /*000c*/ 	.word	0x00000000
        /*0010*/ 	.short	0x0005
        /*0012*/ 	.short	0x0050
        /*0014*/ 	.byte	0x00, 0xf0, 0x05, 0x00


	//----- nvinfo : EIATTR_KPARAM_INFO
	.align		4
.L_262:
        /*0018*/ 	.byte	0x04, 0x17
        /*001a*/ 	.short	(.L_264 - .L_263)
.L_263:
        /*001c*/ 	.word	0x00000000
        /*0020*/ 	.short	0x0004
        /*0022*/ 	.short	0x0048
        /*0024*/ 	.byte	0x00, 0xf0, 0x21, 0x00


	//----- nvinfo : EIATTR_KPARAM_INFO
	.align		4
.L_264:
        /*0028*/ 	.byte	0x04, 0x17
        /*002a*/ 	.short	(.L_266 - .L_265)
.L_265:
        /*002c*/ 	.word	0x00000000
        /*0030*/ 	.short	0x0003
        /*0032*/ 	.short	0x001c
        /*0034*/ 	.byte	0x00, 0xf0, 0xa1, 0x00


	//----- nvinfo : EIATTR_KPARAM_INFO
	.align		4
.L_266:
        /*0038*/ 	.byte	0x04, 0x17
        /*003a*/ 	.short	(.L_268 - .L_267)
.L_267:
        /*003c*/ 	.word	0x00000000
        /*0040*/ 	.short	0x0002
        /*0042*/ 	.short	0x0018
        /*0044*/ 	.byte	0x00, 0xf0, 0x11, 0x00


	//----- nvinfo : EIATTR_KPARAM_INFO
	.align		4
.L_268:
        /*0048*/ 	.byte	0x04, 0x17
        /*004a*/ 	.short	(.L_270 - .L_269)
.L_269:
        /*004c*/ 	.word	0x00000000
        /*0050*/ 	.short	0x0001
        /*0052*/ 	.short	0x0010
        /*0054*/ 	.byte	0x00, 0xf5, 0x21, 0x00


	//----- nvinfo : EIATTR_KPARAM_INFO
	.align		4
.L_270:
        /*0058*/ 	.byte	0x04, 0x17
        /*005a*/ 	.short	(.L_272 - .L_271)
.L_271:
        /*005c*/ 	.word	0x00000000
        /*0060*/ 	.short	0x0000
        /*0062*/ 	.short	0x0000
        /*0064*/ 	.byte	0x00, 0xf0, 0x41, 0x00


	//----- nvinfo : EIATTR_SPARSE_MMA_MASK
	.align		4
.L_272:
        /*0068*/ 	.byte	0x03, 0x50
        /*006a*/ 	.short	0x0000


	//----- nvinfo : EIATTR_MAXREG_COUNT
	.align		4
        /*006c*/ 	.byte	0x03, 0x1b
        /*006e*/ 	.short	0x00ff


	//----- nvinfo : EIATTR_NUM_BARRIERS
	.align		4
        /*0070*/ 	.byte	0x02, 0x4c
        /*0072*/ 	.byte	0x01
	.zero		1


	//----- nvinfo : EIATTR_MERCURY_ISA_VERSION
	.align		4
        /*0074*/ 	.byte	0x03, 0x5f
        /*0076*/ 	.short	0x0101


	//----- nvinfo : EIATTR_COOP_GROUP_MASK_REGIDS
	.align		4
        /*0078*/ 	.byte	0x04, 0x29
        /*007a*/ 	.short	(.L_274 - .L_273)


	//   ....[0]....
.L_273:
        /*007c*/ 	.word	0xffffffff


	//   ....[1]....
        /*0080*/ 	.word	0xffffffff


	//   ....[2]....
        /*0084*/ 	.word	0xffffffff


	//   ....[3]....
        /*0088*/ 	.word	0xffffffff


	//   ....[4]....
        /*008c*/ 	.word	0xffffffff


	//   ....[5]....
        /*0090*/ 	.word	0xffffffff


	//   ....[6]....
        /*0094*/ 	.word	0xffffffff


	//   ....[7]....
        /*0098*/ 	.word	0xffffffff


	//   ....[8]....
        /*009c*/ 	.word	0xffffffff


	//   ....[9]....
        /*00a0*/ 	.word	0xffffffff


	//   ....[10]....
        /*00a4*/ 	.word	0xffffffff


	//   ....[11]....
        /*00a8*/ 	.word	0xffffffff


	//   ....[12]....
        /*00ac*/ 	.word	0xffffffff


	//   ....[13]....
        /*00b0*/ 	.word	0xffffffff


	//   ....[14]....
        /*00b4*/ 	.word	0xffffffff


	//   ....[15]....
        /*00b8*/ 	.word	0xffffffff


	//   ....[16]....
        /*00bc*/ 	.word	0xffffffff


	//   ....[17]....
        /*00c0*/ 	.word	0xffffffff


	//   ....[18]....
        /*00c4*/ 	.word	0xffffffff


	//   ....[19]....
        /*00c8*/ 	.word	0xffffffff


	//   ....[20]....
        /*00cc*/ 	.word	0xffffffff


	//   ....[21]....
        /*00d0*/ 	.word	0xffffffff


	//   ....[22]....
        /*00d4*/ 	.word	0xffffffff


	//   ....[23]....
        /*00d8*/ 	.word	0xffffffff


	//   ....[24]....
        /*00dc*/ 	.word	0xffffffff


	//   ....[25]....
        /*00e0*/ 	.word	0xffffffff


	//   ....[26]....
        /*00e4*/ 	.word	0xffffffff


	//   ....[27]....
        /*00e8*/ 	.word	0xffffffff


	//   ....[28]....
        /*00ec*/ 	.word	0xffffffff


	//   ....[29]....
        /*00f0*/ 	.word	0xffffffff


	//   ....[30]....
        /*00f4*/ 	.word	0xffffffff


	//   ....[31]....
        /*00f8*/ 	.word	0xffffffff


	//   ....[32]....
        /*00fc*/ 	.word	0xffffffff


	//   ....[33]....
        /*0100*/ 	.word	0xffffffff


	//   ....[34]....
        /*0104*/ 	.word	0xffffffff


	//   ....[35]....
        /*0108*/ 	.word	0xffffffff


	//   ....[36]....
        /*010c*/ 	.word	0xffffffff


	//   ....[37]....
        /*0110*/ 	.word	0xffffffff


	//   ....[38]....
        /*0114*/ 	.word	0xffffffff


	//   ....[39]....
        /*0118*/ 	.word	0xffffffff


	//   ....[40]....
        /*011c*/ 	.word	0xffffffff


	//   ....[41]....
        /*0120*/ 	.word	0xffffffff


	//   ....[42]....
        /*0124*/ 	.word	0xffffffff


	//   ....[43]....
        /*0128*/ 	.word	0xffffffff


	//   ....[44]....
        /*012c*/ 	.word	0xffffffff


	//   ....[45]....
        /*0130*/ 	.word	0xffffffff


	//   ....[46]....
        /*0134*/ 	.word	0xffffffff


	//   ....[47]....
        /*0138*/ 	.word	0xffffffff


	//   ....[48]....
        /*013c*/ 	.word	0xffffffff


	//   ....[49]....
        /*0140*/ 	.word	0xffffffff


	//   ....[50]....
        /*0144*/ 	.word	0xffffffff


	//   ....[51]....
        /*0148*/ 	.word	0xffffffff


	//   ....[52]....
        /*014c*/ 	.word	0xffffffff


	//   ....[53]....
        /*0150*/ 	.word	0xffffffff


	//   ....[54]....
        /*0154*/ 	.word	0xffffffff


	//   ....[55]....
        /*0158*/ 	.word	0xffffffff


	//   ....[56]....
        /*015c*/ 	.word	0xffffffff


	//   ....[57]....
        /*0160*/ 	.word	0xffffffff


	//   ....[58]....
        /*0164*/ 	.word	0xffffffff


	//   ....[59]....
        /*0168*/ 	.word	0xffffffff


	//----- nvinfo : EIATTR_COOP_GROUP_INSTR_OFFSETS
	.align		4
.L_274:
        /*016c*/ 	.byte	0x04, 0x28
        /*016e*/ 	.short	(.L_276 - .L_275)


	//   ....[0]....
.L_275:
        /*0170*/ 	.word	0x00000cd0


	//   ....[1]....
        /*0174*/ 	.word	0x00000d00


	//   ....[2]....
        /*0178*/ 	.word	0x00000d20


	//   ....[3]....
        /*017c*/ 	.word	0x00000d30


	//   ....[4]....
        /*0180*/ 	.word	0x00000ec0


	//   ....[5]....
        /*0184*/ 	.word	0x00000ef0


	//   ....[6]....
        /*0188*/ 	.word	0x00000f20


	//   ....[7]....
        /*018c*/ 	.word	0x00000f40


	//   ....[8]....
        /*0190*/ 	.word	0x000010c0


	//   ....[9]....
        /*0194*/ 	.word	0x00001100


	//   ....[10]....
        /*0198*/ 	.word	0x00001130


	//   ....[11]....
        /*019c*/ 	.word	0x00001140


	//   ....[12]....
        /*01a0*/ 	.word	0x000012c0


	//   ....[13]....
        /*01a4*/ 	.word	0x000012f0


	//   ....[14]....
        /*01a8*/ 	.word	0x00001320


	//   ....[15]....
        /*01ac*/ 	.word	0x00001340


	//   ....[16]....
        /*01b0*/ 	.word	0x000014c0


	//   ....[17]....
        /*01b4*/ 	.word	0x000014f0


	//   ....[18]....
        /*01b8*/ 	.word	0x00001520


	//   ....[19]....
        /*01bc*/ 	.word	0x00001540


	//   ....[20]....
        /*01c0*/ 	.word	0x000022b0


	//   ....[21]....
        /*01c4*/ 	.word	0x000022c0


	//   ....[22]....
        /*01c8*/ 	.word	0x000022d0


	//   ....[23]....
        /*01cc*/ 	.word	0x000022f0


	//   ....[24]....
        /*01d0*/ 	.word	0x00002470


	//   ....[25]....
        /*01d4*/ 	.word	0x000024b0


	//   ....[26]....
        /*01d8*/ 	.word	0x000024e0


	//   ....[27]....
        /*01dc*/ 	.word	0x00002500


	//   ....[28]....
        /*01e0*/ 	.word	0x00002680


	//   ....[29]....
        /*01e4*/ 	.word	0x000026c0


	//   ....[30]....
        /*01e8*/ 	.word	0x000026f0


	//   ....[31]....
        /*01ec*/ 	.word	0x00002710


	//   ....[32]....
        /*01f0*/ 	.word	0x00002890


	//   ....[33]....
        /*01f4*/ 	.word	0x000028d0


	//   ....[34]....
        /*01f8*/ 	.word	0x00002900


	//   ....[35]....
        /*01fc*/ 	.word	0x00002920


	//   ....[36]....
        /*0200*/ 	.word	0x00002aa0


	//   ....[37]....
        /*0204*/ 	.word	0x00002ae0


	//   ....[38]....
        /*0208*/ 	.word	0x00002b10


	//   ....[39]....
        /*020c*/ 	.word	0x00002b30


	//   ....[40]....
        /*0210*/ 	.word	0x000051f0


	//   ....[41]....
        /*0214*/ 	.word	0x00005220


	//   ....[42]....
        /*0218*/ 	.word	0x00005240


	//   ....[43]....
        /*021c*/ 	.word	0x00005250


	//   ....[44]....
        /*0220*/ 	.word	0x000053e0


	//   ....[45]....
        /*0224*/ 	.word	0x00005410


	//   ....[46]....
        /*0228*/ 	.word	0x00005440


	//   ....[47]....
        /*022c*/ 	.word	0x00005460


	//   ....[48]....
        /*0230*/ 	.word	0x000055e0


	//   ....[49]....
        /*0234*/ 	.word	0x00005610


	//   ....[50]....
        /*0238*/ 	.word	0x00005640


	//   ....[51]....
        /*023c*/ 	.word	0x00005660


	//   ....[52]....
        /*0240*/ 	.word	0x000057e0


	//   ....[53]....
        /*0244*/ 	.word	0x00005810


	//   ....[54]....
        /*0248*/ 	.word	0x00005840


	//   ....[55]....
        /*024c*/ 	.word	0x00005860


	//   ....[56]....
        /*0250*/ 	.word	0x000059e0


	//   ....[57]....
        /*0254*/ 	.word	0x00005a10


	//   ....[58]....
        /*0258*/ 	.word	0x00005a40


	//   ....[59]....
        /*025c*/ 	.word	0x00005a60


	//----- nvinfo : EIATTR_VRC_CTA_INIT_COUNT
	.align		4
.L_276:
        /*0260*/ 	.byte	0x02, 0x4a
	.zero		1
	.zero		1


	//----- nvinfo : EIATTR_EXIT_INSTR_OFFSETS
	.align		4
        /*0264*/ 	.byte	0x04, 0x1c
        /*0266*/ 	.short	(.L_278 - .L_277)


	//   ....[0]....
.L_277:
        /*0268*/ 	.word	0x00006710


	//   ....[1]....
        /*026c*/ 	.word	0x00006770


	//----- nvinfo : EIATTR_MAX_THREADS
	.align		4
.L_278:
        /*0270*/ 	.byte	0x04, 0x05
        /*0272*/ 	.short	(.L_280 - .L_279)
.L_279:
        /*0274*/ 	.word	0x00000100
        /*0278*/ 	.word	0x00000001
        /*027c*/ 	.word	0x00000001


	//----- nvinfo : EIATTR_CRS_STACK_SIZE
	.align		4
.L_280:
        /*0280*/ 	.byte	0x04, 0x1e
        /*0282*/ 	.short	(.L_282 - .L_281)
.L_281:
        /*0284*/ 	.word	0x00000000


	//----- nvinfo : EIATTR_CBANK_PARAM_SIZE
	.align		4
.L_282:
        /*0288*/ 	.byte	0x03, 0x19
        /*028a*/ 	.short	0x0051


	//----- nvinfo : EIATTR_PARAM_CBANK
	.align		4
        /*028c*/ 	.byte	0x04, 0x0a
        /*028e*/ 	.short	(.L_284 - .L_283)
	.align		4
.L_283:
        /*0290*/ 	.word	index@(.nv.constant0._ZN6thrust24THRUST_300001_SM_1000_NS8cuda_cub4core6detail13_kernel_agentINS1_8__reduce11ReduceAgentINS0_12zip_iteratorIN4cuda3std3__45tupleIJNS0_10device_ptrIdEENS0_17counting_iteratorIlNS0_11use_defaultESF_SF_EEEEEEEPNSB_IJdlEEESJ_iNS1_9__extrema9arg_max_fIdl10comparatorEEEEJSI_SK_iN3cub18CUB_300001_SM_100013GridEvenShareIiEENSR_9GridQueueIjEESO_EEEvDpT0_)
        /*0294*/ 	.short	0x0380
        /*0296*/ 	.short	0x0051


	//----- nvinfo : EIATTR_SW_WAR
	.align		4
.L_284:
        /*0298*/ 	.byte	0x04, 0x36
        /*029a*/ 	.short	(.L_286 - .L_285)
.L_285:
        /*029c*/ 	.word	0x00000008
.L_286:


//--------------------- .nv.info._ZN6thrust24THRUST_300001_SM_1000_NS8cuda_cub4core6detail13_kernel_agentINS1_8__reduce11ReduceAgentINS0_12zip_iteratorIN4cuda3std3__45tupleIJNS0_10device_ptrIdEENS0_17counting_iteratorIlNS0_11use_defaultESF_SF_EEEEEEEPNSB_IJdlEEESJ_iNS1_9__extrema9arg_max_fIdl10comparatorEEEEJSI_SK_iSO_EEEvDpT0_ --------------------------
	.section	.nv.info._ZN6thrust24THRUST_300001_SM_1000_NS8cuda_cub4core6detail13_kernel_agentINS1_8__reduce11ReduceAgentINS0_12zip_iteratorIN4cuda3std3__45tupleIJNS0_10device_ptrIdEENS0_17counting_iteratorIlNS0_11use_defaultESF_SF_EEEEEEEPNSB_IJdlEEESJ_iNS1_9__extrema9arg_max_fIdl10comparatorEEEEJSI_SK_iSO_EEEvDpT0_,"",@"SHT_CUDA_INFO"
	.sectionflags	@""
	.align	4


	//----- nvinfo : EIATTR_CUDA_API_VERSION
	.align		4
        /*0000*/ 	.byte	0x04, 0x37
        /*0002*/ 	.short	(.L_288 - .L_287)
.L_287:
        /*0004*/ 	.word	0x00000082


	//----- nvinfo : EIATTR_KPARAM_INFO
	.align		4
.L_288:
        /*0008*/ 	.byte	0x04, 0x17
        /*000a*/ 	.short	(.L_290 - .L_289)
.L_289:
        /*000c*/ 	.word	0x00000000
        /*0010*/ 	.short	0x0003
        /*0012*/ 	.short	0x001c
        /*0014*/ 	.byte	0x00, 0xf0, 0x05, 0x00


	//----- nvinfo : EIATTR_KPARAM_INFO
	.align		4
.L_290:
        /*0018*/ 	.byte	0x04, 0x17
        /*001a*/ 	.short	(.L_292 - .L_291)
.L_291:
        /*001c*/ 	.word	0x00000000
        /*0020*/ 	.short	0x0002
        /*0022*/ 	.short	0x0018
        /*0024*/ 	.byte	0x00, 0xf0, 0x11, 0x00


	//----- nvinfo : EIATTR_KPARAM_INFO
	.align		4
.L_292:
        /*0028*/ 	.byte	0x04, 0x17
        /*002a*/ 	.short	(.L_294 - .L_293)
.L_293:
        /*002c*/ 	.word	0x00000000
        /*0030*/ 	.short	0x0001
        /*0032*/ 	.short	0x0010
        /*0034*/ 	.byte	0x00, 0xf5, 0x21, 0x00


	//----- nvinfo : EIATTR_KPARAM_INFO
	.align		4
.L_294:
        /*0038*/ 	.byte	0x04, 0x17
        /*003a*/ 	.short	(.L_296 - .L_295)
.L_295:
        /*003c*/ 	.word	0x00000000
        /*0040*/ 	.short	0x0000
        /*0042*/ 	.short	0x0000
        /*0044*/ 	.byte	0x00, 0xf0, 0x41, 0x00


	//----- nvinfo : EIATTR_SPARSE_MMA_MASK
	.align		4
.L_296:
        /*0048*/ 	.byte	0x03, 0x50
        /*004a*/ 	.short	0x0000


	//----- nvinfo : EIATTR_MAXREG_COUNT
	.align		4
        /*004c*/ 	.byte	0x03, 0x1b
        /*004e*/ 	.short	0x00ff


	//----- nvinfo : EIATTR_NUM_BARRIERS
	.align		4
        /*0050*/ 	.byte	0x02, 0x4c
        /*0052*/ 	.byte	0x01
	.zero		1


	//----- nvinfo : EIATTR_MERCURY_ISA_VERSION
	.align		4
        /*0054*/ 	.byte	0x03, 0x5f
        /*0056*/ 	.short	0x0101


	//----- nvinfo : EIATTR_COOP_GROUP_MASK_REGIDS
	.align		4
        /*0058*/ 	.byte	0x04, 0x29
        /*005a*/ 	.short	(.L_298 - .L_297)


	//   ....[0]....
.L_297:
        /*005c*/ 	.word	0xffffffff


	//   ....[1]....
        /*0060*/ 	.word	0xffffffff


	//   ....[2]....
        /*0064*/ 	.word	0xffffffff


	//   ....[3]....
        /*0068*/ 	.word	0xffffffff


	//   ....[4]....
        /*006c*/ 	.word	0xffffffff


	//   ....[5]....
        /*0070*/ 	.word	0xffffffff


	//   ....[6]....
        /*0074*/ 	.word	0xffffffff


	//   ....[7]....
        /*0078*/ 	.word	0xffffffff


	//   ....[8]....
        /*007c*/ 	.word	0xffffffff


	//   ....[9]....
        /*0080*/ 	.word	0xffffffff


	//   ....[10]....
        /*0084*/ 	.word	0xffffffff


	//   ....[11]....
        /*0088*/ 	.word	0xffffffff


	//   ....[12]....
        /*008c*/ 	.word	0xffffffff


	//   ....[13]....
        /*0090*/ 	.word	0xffffffff


	//   ....[14]....
        /*0094*/ 	.word	0xffffffff


	//   ....[15]....
        /*0098*/ 	.word	0xffffffff


	//   ....[16]....
        /*009c*/ 	.word	0xffffffff


	//   ....[17]....
        /*00a0*/ 	.word	0xffffffff


	//   ....[18]....
        /*00a4*/ 	.word	0xffffffff


	//   ....[19]....
        /*00a8*/ 	.word	0xffffffff


	//   ....[20]....
        /*00ac*/ 	.word	0xffffffff


	//   ....[21]....
        /*00b0*/ 	.word	0xffffffff


	//   ....[22]....
        /*00b4*/ 	.word	0xffffffff


	//   ....[23]....
        /*00b8*/ 	.word	0xffffffff


	//   ....[24]....
        /*00bc*/ 	.word	0xffffffff


	//   ....[25]....
        /*00c0*/ 	.word	0xffffffff


	//   ....[26]....
        /*00c4*/ 	.word	0xffffffff


	//   ....[27]....
        /*00c8*/ 	.word	0xffffffff


	//   ....[28]....
        /*00cc*/ 	.word	0xffffffff


	//   ....[29]....
        /*00d0*/ 	.word	0xffffffff


	//   ....[30]....
        /*00d4*/ 	.word	0xffffffff


	//   ....[31]....
        /*00d8*/ 	.word	0xffffffff


	//   ....[32]....
        /*00dc*/ 	.word	0xffffffff


	//   ....[33]....
        /*00e0*/ 	.word	0xffffffff


	//   ....[34]....
        /*00e4*/ 	.word	0xffffffff


	//   ....[35]....
        /*00e8*/ 	.word	0xffffffff


	//   ....[36]....
        /*00ec*/ 	.word	0xffffffff


	//   ....[37]....
        /*00f0*/ 	.word	0xffffffff


	//   ....[38]....
        /*00f4*/ 	.word	0xffffffff


	//   ....[39]....
        /*00f8*/ 	.word	0xffffffff


	//   ....[40]....
        /*00fc*/ 	.word	0xffffffff


	//   ....[41]....
        /*0100*/ 	.word	0xffffffff


	//   ....[42]....
        /*0104*/ 	.word	0xffffffff


	//   ....[43]....
        /*0108*/ 	.word	0xffffffff


	//   ....[44]....
        /*010c*/ 	.word	0xffffffff


	//   ....[45]....
        /*0110*/ 	.word	0xffffffff


	//   ....[46]....
        /*0114*/ 	.word	0xffffffff


	//   ....[47]....
        /*0118*/ 	.word	0xffffffff


	//   ....[48]....
        /*011c*/ 	.word	0xffffffff


	//   ....[49]....
        /*0120*/ 	.word	0xffffffff


	//   ....[50]....
        /*0124*/ 	.word	0xffffffff


	//   ....[51]....
        /*0128*/ 	.word	0xffffffff


	//   ....[52]....
        /*012c*/ 	.word	0xffffffff


	//   ....[53]....
        /*0130*/ 	.word	0xffffffff


	//   ....[54]....
        /*0134*/ 	.word	0xffffffff


	//   ....[55]....
        /*0138*/ 	.word	0xffffffff


	//   ....[56]....
        /*013c*/ 	.word	0xffffffff


	//   ....[57]....
        /*0140*/ 	.word	0xffffffff


	//   ....[58]....
        /*0144*/ 	.word	0xffffffff


	//   ....[59]....
        /*0148*/ 	.word	0xffffffff


	//----- nvinfo : EIATTR_COOP_GROUP_INSTR_OFFSETS
	.align		4
.L_298:
        /*014c*/ 	.byte	0x04, 0x28
        /*014e*/ 	.short	(.L_300 - .L_299)


	//   ....[0]....
.L_299:
        /*0150*/ 	.word	0x00000c90


	//   ....[1]....
        /*0154*/ 	.word	0x00000cc0


	//   ....[2]....
        /*0158*/ 	.word	0x00000ce0


	//   ....[3]....
        /*015c*/ 	.word	0x00000cf0


	//   ....[4]....
        /*0160*/ 	.word	0x00000e80


	//   ....[5]....
        /*0164*/ 	.word	0x00000eb0


	//   ....[6]....
        /*0168*/ 	.word	0x00000ee0


	//   ....[7]....
        /*016c*/ 	.word	0x00000f00


	//   ....[8]....
        /*0170*/ 	.word	0x00001080


	//   ....[9]....
        /*0174*/ 	.word	0x000010b0


	//   ....[10]....
        /*0178*/ 	.word	0x000010e0


	//   ....[11]....
        /*017c*/ 	.word	0x00001100


	//   ....[12]....
        /*0180*/ 	.word	0x00001280


	//   ....[13]....
        /*0184*/ 	.word	0x000012b0


	//   ....[14]....
        /*0188*/ 	.word	0x000012e0


	//   ....[15]....
        /*018c*/ 	.word	0x00001300


	//   ....[16]....
        /*0190*/ 	.word	0x00001480


	//   ....[17]....
        /*0194*/ 	.word	0x000014b0


	//   ....[18]....
        /*0198*/ 	.word	0x000014e0


	//   ....[19]....
        /*019c*/ 	.word	0x00001500


	//   ....[20]....
        /*01a0*/ 	.word	0x00002260


	//   ....[21]....
        /*01a4*/ 	.word	0x00002270


	//   ....[22]....
        /*01a8*/ 	.word	0x00002280


	//   ....[23]....
        /*01ac*/ 	.word	0x000022a0


	//   ....[24]....
        /*01b0*/ 	.word	0x00002420


	//   ....[25]....
        /*01b4*/ 	.word	0x00002460


	//   ....[26]....
        /*01b8*/ 	.word	0x00002490


	//   ....[27]....
        /*01bc*/ 	.word	0x000024b0


	//   ....[28]....
        /*01c0*/ 	.word	0x00002630


	//   ....[29]....
        /*01c4*/ 	.word	0x00002670


	//   ....[30]....
        /*01c8*/ 	.word	0x000026a0


	//   ....[31]....
        /*01cc*/ 	.word	0x000026c0


	//   ....[32]....
        /*01d0*/ 	.word	0x00002840


	//   ....[33]....
        /*01d4*/ 	.word	0x00002880


	//   ....[34]....
        /*01d8*/ 	.word	0x000028b0


	//   ....[35]....
        /*01dc*/ 	.word	0x000028d0


	//   ....[36]....
        /*01e0*/ 	.word	0x00002a50


	//   ....[37]....
        /*01e4*/ 	.word	0x00002a90


	//   ....[38]....
        /*01e8*/ 	.word	0x00002ac0


	//   ....[39]....
        /*01ec*/ 	.word	0x00002ae0


	//   ....[40]....
        /*01f0*/ 	.word	0x00004f90


	//   ....[41]....
        /*01f4*/ 	.word	0x00004fc0


	//   ....[42]....
        /*01f8*/ 	.word	0x00004fe0


	//   ....[43]....
        /*01fc*/ 	.word	0x00004ff0


	//   ....[44]....
        /*0200*/ 	.word	0x00005180


	//   ....[45]....
        /*0204*/ 	.word	0x000051b0


	//   ....[46]....
        /*0208*/ 	.word	0x000051e0


	//   ....[47]....
        /*020c*/ 	.word	0x00005200


	//   ....[48]....
        /*0210*/ 	.word	0x00005380


	//   ....[49]....
        /*0214*/ 	.word	0x000053b0


	//   ....[50]....
        /*0218*/ 	.word	0x000053e0


	//   ....[51]....
        /*021c*/ 	.word	0x00005400


	//   ....[52]....
        /*0220*/ 	.word	0x00005580


	//   ....[53]....
        /*0224*/ 	.word	0x000055c0


	//   ....[54]....
        /*0228*/ 	.word	0x000055f0


	//   ....[55]....
        /*022c*/ 	.word	0x00005600


	//   ....[56]....
        /*0230*/ 	.word	0x00005780


	//   ....[57]....
        /*0234*/ 	.word	0x000057b0


	//   ....[58]....
        /*0238*/ 	.word	0x000057e0


	//   ....[59]....
        /*023c*/ 	.word	0x00005800


	//----- nvinfo : EIATTR_VRC_CTA_INIT_COUNT
	.align		4
.L_300:
        /*0240*/ 	.byte	0x02, 0x4a
	.zero		1
	.zero		1


	//----- nvinfo : EIATTR_EXIT_INSTR_OFFSETS
	.align		4
        /*0244*/ 	.byte	0x04, 0x1c
        /*0246*/ 	.short	(.L_302 - .L_301)


	//   ....[0]....
.L_301:
        /*0248*/ 	.word	0x00000030


	//   ....[1]....
        /*024c*/ 	.word	0x000064a0


	//   ....[2]....
        /*0250*/ 	.word	0x000064e0


	//----- nvinfo : EIATTR_MAX_THREADS
	.align		4
.L_302:
        /*0254*/ 	.byte	0x04, 0x05
        /*0256*/ 	.short	(.L_304 - .L_303)
.L_303:
        /*0258*/ 	.word	0x00000100
        /*025c*/ 	.word	0x00000001
        /*0260*/ 	.word	0x00000001


	//----- nvinfo : EIATTR_CRS_STACK_SIZE
	.align		4
.L_304:
        /*0264*/ 	.byte	0x04, 0x1e
        /*0266*/ 	.short	(.L_306 - .L_305)
.L_305:
        /*0268*/ 	.word	0x00000000


	//----- nvinfo : EIATTR_CBANK_PARAM_SIZE
	.align		4
.L_306:
        /*026c*/ 	.byte	0x03, 0x19
        /*026e*/ 	.short	0x001d


	//----- nvinfo : EIATTR_PARAM_CBANK
	.align		4
        /*0270*/ 	.byte	0x04, 0x0a
        /*0272*/ 	.short	(.L_308 - .L_307)
	.align		4
.L_307:
        /*0274*/ 	.word	index@(.nv.constant0._ZN6thrust24THRUST_300001_SM_1000_NS8cuda_cub4core6detail13_kernel_agentINS1_8__reduce11ReduceAgentINS0_12zip_iteratorIN4cuda3std3__45tupleIJNS0_10device_ptrIdEENS0_17counting_iteratorIlNS0_11use_defaultESF_SF_EEEEEEEPNSB_IJdlEEESJ_iNS1_9__extrema9arg_max_fIdl10comparatorEEEEJSI_SK_iSO_EEEvDpT0_)
        /*0278*/ 	.short	0x0380
        /*027a*/ 	.short	0x001d


	//----- nvinfo : EIATTR_SW_WAR
	.align		4
.L_308:
        /*027c*/ 	.byte	0x04, 0x36
        /*027e*/ 	.short	(.L_310 - .L_309)
.L_309:
        /*0280*/ 	.word	0x00000008
.L_310:


//--------------------- .nv.info._Z11divide_linePdii --------------------------
	.section	.nv.info._Z11divide_linePdii,"",@"SHT_CUDA_INFO"
	.sectionflags	@""
	.align	4


	//----- nvinfo : EIATTR_CUDA_API_VERSION
	.align		4
        /*0000*/ 	.byte	0x04, 0x37
        /*0002*/ 	.short	(.L_312 - .L_311)
.L_311:
        /*0004*/ 	.word	0x00000082


	//----- nvinfo : EIATTR_KPARAM_INFO
	.align		4
.L_312:
        /*0008*/ 	.byte	0x04, 0x17
        /*000a*/ 	.short	(.L_314 - .L_313)
.L_313:
        /*000c*/ 	.word	0x00000000
        /*0010*/ 	.short	0x0002
        /*0012*/ 	.short	0x000c
        /*0014*/ 	.byte	0x00, 0xf0, 0x11, 0x00


	//----- nvinfo : EIATTR_KPARAM_INFO
	.align		4
.L_314:
        /*0018*/ 	.byte	0x04, 0x17
        /*001a*/ 	.short	(.L_316 - .L_315)
.L_315:
        /*001c*/ 	.word	0x00000000
        /*0020*/ 	.short	0x0001
        /*0022*/ 	.short	0x0008
        /*0024*/ 	.byte	0x00, 0xf0, 0x11, 0x00


	//----- nvinfo : EIATTR_KPARAM_INFO
	.align		4
.L_316:
        /*0028*/ 	.byte	0x04, 0x17
        /*002a*/ 	.short	(.L_318 - .L_317)
.L_317:
        /*002c*/ 	.word	0x00000000
        /*0030*/ 	.short	0x0000
        /*0032*/ 	.short	0x0000
        /*0034*/ 	.byte	0x00, 0xf5, 0x21, 0x00


	//----- nvinfo : EIATTR_SPARSE_MMA_MASK
	.align		4
.L_318:
        /*0038*/ 	.byte	0x03, 0x50
        /*003a*/ 	.short	0x0000


	//----- nvinfo : EIATTR_MAXREG_COUNT
	.align		4
        /*003c*/ 	.byte	0x03, 0x1b
        /*003e*/ 	.short	0x00ff


	//----- nvinfo : EIATTR_MERCURY_ISA_VERSION
	.align		4
        /*0040*/ 	.byte	0x03, 0x5f
        /*0042*/ 	.short	0x0101


	//----- nvinfo : EIATTR_VRC_CTA_INIT_COUNT
	.align		4
        /*0044*/ 	.byte	0x02, 0x4a
	.zero		1
	.zero		1


	//----- nvinfo : EIATTR_EXIT_INSTR_OFFSETS
	.align		4
        /*0048*/ 	.byte	0x04, 0x1c
        /*004a*/ 	.short	(.L_320 - .L_319)


	//   ....[0]....
.L_319:
        /*004c*/ 	.word	0x00000090


	//   ....[1]....
        /*0050*/ 	.word	0x00000390


	//----- nvinfo : EIATTR_CRS_STACK_SIZE
	.align		4
.L_320:
        /*0054*/ 	.byte	0x04, 0x1e
        /*0056*/ 	.short	(.L_322 - .L_321)
.L_321:
        /*0058*/ 	.word	0x00000000


	//----- nvinfo : EIATTR_CBANK_PARAM_SIZE
	.align		4
.L_322:
        /*005c*/ 	.byte	0x03, 0x19
        /*005e*/ 	.short	0x0010


	//----- nvinfo : EIATTR_PARAM_CBANK
	.align		4
        /*0060*/ 	.byte	0x04, 0x0a
        /*0062*/ 	.short	(.L_324 - .L_323)
	.align		4
.L_323:
        /*0064*/ 	.word	index@(.nv.constant0._Z11divide_linePdii)
        /*0068*/ 	.short	0x0380
        /*006a*/ 	.short	0x0010


	//----- nvinfo : EIATTR_SW_WAR
	.align		4
.L_324:
        /*006c*/ 	.byte	0x04, 0x36
        /*006e*/ 	.short	(.L_326 - .L_325)
.L_325:
        /*0070*/ 	.word	0x00000008
.L_326:


//--------------------- .nv.info._Z4swapPdiii     --------------------------
	.section	.nv.info._Z4swapPdiii,"",@"SHT_CUDA_INFO"
	.sectionflags	@""
	.align	4


	//----- nvinfo : EIATTR_CUDA_API_VERSION
	.align		4
        /*0000*/ 	.byte	0x04, 0x37
        /*0002*/ 	.short	(.L_328 - .L_327)
.L_327:
        /*0004*/ 	.word	0x00000082


	//----- nvinfo : EIATTR_KPARAM_INFO
	.align		4
.L_328:
        /*0008*/ 	.byte	0x04, 0x17
        /*000a*/ 	.short	(.L_330 - .L_329)
.L_329:
        /*000c*/ 	.word	0x00000000
        /*0010*/ 	.short	0x0003
        /*0012*/ 	.short	0x0010
        /*0014*/ 	.byte	0x00, 0xf0, 0x11, 0x00


	//----- nvinfo : EIATTR_KPARAM_INFO
	.align		4
.L_330:
        /*0018*/ 	.byte	0x04, 0x17
        /*001a*/ 	.short	(.L_332 - .L_331)
.L_331:
        /*001c*/ 	.word	0x00000000
        /*0020*/ 	.short	0x0002
        /*0022*/ 	.short	0x000c
        /*0024*/ 	.byte	0x00, 0xf0, 0x11, 0x00


	//----- nvinfo : EIATTR_KPARAM_INFO
	.align		4
.L_332:
        /*0028*/ 	.byte	0x04, 0x17
        /*002a*/ 	.short	(.L_334 - .L_333)
.L_333:
        /*002c*/ 	.word	0x00000000
        /*0030*/ 	.short	0x0001
        /*0032*/ 	.short	0x0008
        /*0034*/ 	.byte	0x00, 0xf0, 0x11, 0x00


	//----- nvinfo : EIATTR_KPARAM_INFO
	.align		4
.L_334:
        /*0038*/ 	.byte	0x04, 0x17
        /*003a*/ 	.short	(.L_336 - .L_335)
.L_335:
        /*003c*/ 	.word	0x00000000
        /*0040*/ 	.short	0x0000
        /*0042*/ 	.short	0x0000
        /*0044*/ 	.byte	0x00, 0xf5, 0x21, 0x00


	//----- nvinfo : EIATTR_SPARSE_MMA_MASK
	.align		4
.L_336:
        /*0048*/ 	.byte	0x03, 0x50
        /*004a*/ 	.short	0x0000


	//----- nvinfo : EIATTR_MAXREG_COUNT
	.align		4
        /*004c*/ 	.byte	0x03, 0x1b
        /*004e*/ 	.short	0x00ff


	//----- nvinfo : EIATTR_MERCURY_ISA_VERSION
	.align		4
        /*0050*/ 	.byte	0x03, 0x5f
        /*0052*/ 	.short	0x0101


	//----- nvinfo : EIATTR_VRC_CTA_INIT_COUNT
	.align		4
        /*0054*/ 	.byte	0x02, 0x4a
	.zero		1
	.zero		1


	//----- nvinfo : EIATTR_EXIT_INSTR_OFFSETS
	.align		4
        /*0058*/ 	.byte	0x04, 0x1c
        /*005a*/ 	.short	(.L_338 - .L_337)


	//   ....[0]....
.L_337:
        /*005c*/ 	.word	0x00000080


	//   ....[1]....
        /*0060*/ 	.word	0x000002e0


	//----- nvinfo : EIATTR_CRS_STACK_SIZE
	.align		4
.L_338:
        /*0064*/ 	.byte	0x04, 0x1e
        /*0066*/ 	.short	(.L_340 - .L_339)
.L_339:
        /*0068*/ 	.word	0x00000000


	//----- nvinfo : EIATTR_CBANK_PARAM_SIZE
	.align		4
.L_340:
        /*006c*/ 	.byte	0x03, 0x19
        /*006e*/ 	.short	0x0014


	//----- nvinfo : EIATTR_PARAM_CBANK
	.align		4
        /*0070*/ 	.byte	0x04, 0x0a
        /*0072*/ 	.short	(.L_342 - .L_341)
	.align		4
.L_341:
        /*0074*/ 	.word	index@(.nv.constant0._Z4swapPdiii)
        /*0078*/ 	.short	0x0380
        /*007a*/ 	.short	0x0014


	//----- nvinfo : EIATTR_SW_WAR
	.align		4
.L_342:
        /*007c*/ 	.byte	0x04, 0x36
        /*007e*/ 	.short	(.L_344 - .L_343)
.L_343:
        /*0080*/ 	.word	0x00000008
.L_344:


//--------------------- .nv.info._Z8backwardPdii  --------------------------
	.section	.nv.info._Z8backwardPdii,"",@"SHT_CUDA_INFO"
	.sectionflags	@""
	.align	4


	//----- nvinfo : EIATTR_CUDA_API_VERSION
	.align		4
        /*0000*/ 	.byte	0x04, 0x37
        /*0002*/ 	.short	(.L_346 - .L_345)
.L_345:
        /*0004*/ 	.word	0x00000082


	//----- nvinfo : EIATTR_KPARAM_INFO
	.align		4
.L_346:
        /*0008*/ 	.byte	0x04, 0x17
        /*000a*/ 	.short	(.L_348 - .L_347)
.L_347:
        /*000c*/ 	.word	0x00000000
        /*0010*/ 	.short	0x0002
        /*0012*/ 	.short	0x000c
        /*0014*/ 	.byte	0x00, 0xf0, 0x11, 0x00


	//----- nvinfo : EIATTR_KPARAM_INFO
	.align		4
.L_348:
        /*0018*/ 	.byte	0x04, 0x17
        /*001a*/ 	.short	(.L_350 - .L_349)
.L_349:
        /*001c*/ 	.word	0x00000000
        /*0020*/ 	.short	0x0001
        /*0022*/ 	.short	0x0008
        /*0024*/ 	.byte	0x00, 0xf0, 0x11, 0x00


	//----- nvinfo : EIATTR_KPARAM_INFO
	.align		4
.L_350:
        /*0028*/ 	.byte	0x04, 0x17
        /*002a*/ 	.short	(.L_352 - .L_351)
.L_351:
        /*002c*/ 	.word	0x00000000
        /*0030*/ 	.short	0x0000
        /*0032*/ 	.short	0x0000
        /*0034*/ 	.byte	0x00, 0xf5, 0x21, 0x00


	//----- nvinfo : EIATTR_SPARSE_MMA_MASK
	.align		4
.L_352:
        /*0038*/ 	.byte	0x03, 0x50
        /*003a*/ 	.short	0x0000


	//----- nvinfo : EIATTR_MAXREG_COUNT
	.align		4
        /*003c*/ 	.byte	0x03, 0x1b
        /*003e*/ 	.short	0x00ff


	//----- nvinfo : EIATTR_MERCURY_ISA_VERSION
	.align		4
        /*0040*/ 	.byte	0x03, 0x5f
        /*0042*/ 	.short	0x0101


	//----- nvinfo : EIATTR_VRC_CTA_INIT_COUNT
	.align		4
        /*0044*/ 	.byte	0x02, 0x4a
	.zero		1
	.zero		1


	//----- nvinfo : EIATTR_EXIT_INSTR_OFFSETS
	.align		4
        /*0048*/ 	.byte	0x04, 0x1c
        /*004a*/ 	.short	(.L_354 - .L_353)


	//   ....[0]....
.L_353:
        /*004c*/ 	.word	0x000000d0


	//   ....[1]....
        /*0050*/ 	.word	0x00000400


	//----- nvinfo : EIATTR_CRS_STACK_SIZE
	.align		4
.L_354:
        /*0054*/ 	.byte	0x04, 0x1e
        /*0056*/ 	.short	(.L_356 - .L_355)
.L_355:
        /*0058*/ 	.word	0x00000000


	//----- nvinfo : EIATTR_CBANK_PARAM_SIZE
	.align		4
.L_356:
        /*005c*/ 	.byte	0x03, 0x19
        /*005e*/ 	.short	0x0010


	//----- nvinfo : EIATTR_PARAM_CBANK
	.align		4
        /*0060*/ 	.byte	0x04, 0x0a
        /*0062*/ 	.short	(.L_358 - .L_357)
	.align		4
.L_357:
        /*0064*/ 	.word	index@(.nv.constant0._Z8backwardPdii)
        /*0068*/ 	.short	0x0380
        /*006a*/ 	.short	0x0010


	//----- nvinfo : EIATTR_SW_WAR
	.align		4
.L_358:
        /*006c*/ 	.byte	0x04, 0x36
        /*006e*/ 	.short	(.L_360 - .L_359)
.L_359:
        /*0070*/ 	.word	0x00000008
.L_360:


//--------------------- .nv.info._Z7forwardPdii   --------------------------
	.section	.nv.info._Z7forwardPdii,"",@"SHT_CUDA_INFO"
	.sectionflags	@""
	.align	4


	//----- nvinfo : EIATTR_CUDA_API_VERSION
	.align		4
        /*0000*/ 	.byte	0x04, 0x37
        /*0002*/ 	.short	(.L_362 - .L_361)
.L_361:
        /*0004*/ 	.word	0x00000082


	//----- nvinfo : EIATTR_KPARAM_INFO
	.align		4
.L_362:
        /*0008*/ 	.byte	0x04, 0x17
        /*000a*/ 	.short	(.L_364 - .L_363)
.L_363:
        /*000c*/ 	.word	0x00000000
        /*0010*/ 	.short	0x0002
        /*0012*/ 	.short	0x000c
        /*0014*/ 	.byte	0x00, 0xf0, 0x11, 0x00


	//----- nvinfo : EIATTR_KPARAM_INFO
	.align		4
.L_364:
        /*0018*/ 	.byte	0x04, 0x17
        /*001a*/ 	.short	(.L_366 - .L_365)
.L_365:
        /*001c*/ 	.word	0x00000000
        /*0020*/ 	.short	0x0001
        /*0022*/ 	.short	0x0008
        /*0024*/ 	.byte	0x00, 0xf0, 0x11, 0x00


	//----- nvinfo : EIATTR_KPARAM_INFO
	.align		4
.L_366:
        /*0028*/ 	.byte	0x04, 0x17
        /*002a*/ 	.short	(.L_368 - .L_367)
.L_367:
        /*002c*/ 	.word	0x00000000
        /*0030*/ 	.short	0x0000
        /*0032*/ 	.short	0x0000
        /*0034*/ 	.byte	0x00, 0xf5, 0x21, 0x00


	//----- nvinfo : EIATTR_SPARSE_MMA_MASK
	.align		4
.L_368:
        /*0038*/ 	.byte	0x03, 0x50
        /*003a*/ 	.short	0x0000


	//----- nvinfo : EIATTR_MAXREG_COUNT
	.align		4
        /*003c*/ 	.byte	0x03, 0x1b
        /*003e*/ 	.short	0x00ff


	//----- nvinfo : EIATTR_MERCURY_ISA_VERSION
	.align		4
        /*0040*/ 	.byte	0x03, 0x5f
        /*0042*/ 	.short	0x0101


	//----- nvinfo : EIATTR_VRC_CTA_INIT_COUNT
	.align		4
        /*0044*/ 	.byte	0x02, 0x4a
	.zero		1
	.zero		1


	//----- nvinfo : EIATTR_EXIT_INSTR_OFFSETS
	.align		4
        /*0048*/ 	.byte	0x04, 0x1c
        /*004a*/ 	.short	(.L_370 - .L_369)


	//   ....[0]....
.L_369:
        /*004c*/ 	.word	0x00000090


	//   ....[1]....
        /*0050*/ 	.word	0x00000410


	//----- nvinfo : EIATTR_CRS_STACK_SIZE
	.align		4
.L_370:
        /*0054*/ 	.byte	0x04, 0x1e
        /*0056*/ 	.short	(.L_372 - .L_371)
.L_371:
        /*0058*/ 	.word	0x00000000


	//----- nvinfo : EIATTR_CBANK_PARAM_SIZE
	.align		4
.L_372:
        /*005c*/ 	.byte	0x03, 0x19
        /*005e*/ 	.short	0x0010


	//----- nvinfo : EIATTR_PARAM_CBANK
	.align		4
        /*0060*/ 	.byte	0x04, 0x0a
        /*0062*/ 	.short	(.L_374 - .L_373)
	.align		4
.L_373:
        /*0064*/ 	.word	index@(.nv.constant0._Z7forwardPdii)
        /*0068*/ 	.short	0x0380
        /*006a*/ 	.short	0x0010


	//----- nvinfo : EIATTR_SW_WAR
	.align		4
.L_374:
        /*006c*/ 	.byte	0x04, 0x36
        /*006e*/ 	.short	(.L_376 - .L_375)
.L_375:
        /*0070*/ 	.word	0x00000008
.L_376:


//--------------------- .nv.callgraph             --------------------------
	.section	.nv.callgraph,"",@"SHT_CUDA_CALLGRAPH"
	.align	4
	.sectionentsize	8
	.align		4
        /*0000*/ 	.word	0x00000000
	.align		4
        /*0004*/ 	.word	0xffffffff
	.align		4
        /*0008*/ 	.word	0x00000000
	.align		4
        /*000c*/ 	.word	0xfffffffe
	.align		4
        /*0010*/ 	.word	0x00000000
	.align		4
        /*0014*/ 	.word	0xfffffffd
	.align		4
        /*0018*/ 	.word	0x00000000
	.align		4
        /*001c*/ 	.word	0xfffffffc


//--------------------- .nv.constant4             --------------------------
	.section	.nv.constant4,"a",@progbits
	.align	8
	.align		8
.nv.constant4:
        /*0000*/ 	.dword	_ZN34_INTERNAL_b15b9a12_4_k_cu_1016a7764cuda3std3__45__cpo5beginE
	.align		8
        /*0008*/ 	.dword	_ZN34_INTERNAL_b15b9a12_4_k_cu_1016a7764cuda3std3__45__cpo3endE
	.align		8
        /*0010*/ 	.dword	_ZN34_INTERNAL_b15b9a12_4_k_cu_1016a7764cuda3std3__45__cpo6cbeginE
	.align		8
        /*0018*/ 	.dword	_ZN34_INTERNAL_b15b9a12_4_k_cu_1016a7764cuda3std3__45__cpo4cendE
	.align		8
        /*0020*/ 	.dword	_ZN34_INTERNAL_b15b9a12_4_k_cu_1016a7764cuda3std3__45__cpo6rbeginE
	.align		8
        /*0028*/ 	.dword	_ZN34_INTERNAL_b15b9a12_4_k_cu_1016a7764cuda3std3__45__cpo4rendE
	.align		8
        /*0030*/ 	.dword	_ZN34_INTERNAL_b15b9a12_4_k_cu_1016a7764cuda3std3__45__cpo7crbeginE
	.align		8
        /*0038*/ 	.dword	_ZN34_INTERNAL_b15b9a12_4_k_cu_1016a7764cuda3std3__45__cpo5crendE
	.align		8
        /*0040*/ 	.dword	_ZN34_INTERNAL_b15b9a12_4_k_cu_1016a7764cuda3std3__436_GLOBAL__N__b15b9a12_4_k_cu_1016a7766ignoreE
	.align		8
        /*0048*/ 	.dword	_ZN34_INTERNAL_b15b9a12_4_k_cu_1016a7764cuda3std3__419piecewise_constructE
	.align		8
        /*0050*/ 	.dword	_ZN34_INTERNAL_b15b9a12_4_k_cu_1016a7764cuda3std3__48in_placeE
	.align		8
        /*0058*/ 	.dword	_ZN34_INTERNAL_b15b9a12_4_k_cu_1016a7764cuda3std3__420unreachable_sentinelE
	.align		8
        /*0060*/ 	.dword	_ZN34_INTERNAL_b15b9a12_4_k_cu_1016a7764cuda3std3__47nulloptE
	.align		8
        /*0068*/ 	.dword	_ZN34_INTERNAL_b15b9a12_4_k_cu_1016a7764cuda3std3__48unexpectE
	.align		8
        /*0070*/ 	.dword	_ZN34_INTERNAL_b15b9a12_4_k_cu_1016a7764cuda3std6ranges3__45__cpo4swapE
	.align		8
        /*0078*/ 	.dword	_ZN34_INTERNAL_b15b9a12_4_k_cu_1016a7764cuda3std6ranges3__45__cpo9iter_moveE
	.align		8
        /*0080*/ 	.dword	_ZN34_INTERNAL_b15b9a12_4_k_cu_1016a7764cuda3std6ranges3__45__cpo5beginE
	.align		8
        /*0088*/ 	.dword	_ZN34_INTERNAL_b15b9a12_4_k_cu_1016a7764cuda3std6ranges3__45__cpo3endE
	.align		8
        /*0090*/ 	.dword	_ZN34_INTERNAL_b15b9a12_4_k_cu_1016a7764cuda3std6ranges3__45__cpo6cbeginE
	.align		8
        /*0098*/ 	.dword	_ZN34_INTERNAL_b15b9a12_4_k_cu_1016a7764cuda3std6ranges3__45__cpo4cendE
	.align		8
        /*00a0*/ 	.dword	_ZN34_INTERNAL_b15b9a12_4_k_cu_1016a7764cuda3std6ranges3__45__cpo7advanceE
	.align		8
        /*00a8*/ 	.dword	_ZN34_INTERNAL_b15b9a12_4_k_cu_1016a7764cuda3std6ranges3__45__cpo9iter_swapE
	.align		8
        /*00b0*/ 	.dword	_ZN34_INTERNAL_b15b9a12_4_k_cu_1016a7764cuda3std6ranges3__45__cpo4nextE
	.align		8
        /*00b8*/ 	.dword	_ZN34_INTERNAL_b15b9a12_4_k_cu_1016a7764cuda3std6ranges3__45__cpo4prevE
	.align		8
        /*00c0*/ 	.dword	_ZN34_INTERNAL_b15b9a12_4_k_cu_1016a7764cuda3std6ranges3__45__cpo4dataE
	.align		8
        /*00c8*/ 	.dword	_ZN34_INTERNAL_b15b9a12_4_k_cu_1016a7764cuda3std6ranges3__45__cpo5cdataE
	.align		8
        /*00d0*/ 	.dword	_ZN34_INTERNAL_b15b9a12_4_k_cu_1016a7764cuda3std6ranges3__45__cpo4sizeE
	.align		8
        /*00d8*/ 	.dword	_ZN34_INTERNAL_b15b9a12_4_k_cu_1016a7764cuda3std6ranges3__45__cpo5ssizeE
	.align		8
        /*00e0*/ 	.dword	_ZN34_INTERNAL_b15b9a12_4_k_cu_1016a7764cuda3std6ranges3__45__cpo8distanceE
	.align		8
        /*00e8*/ 	.dword	_ZN34_INTERNAL_b15b9a12_4_k_cu_1016a7766thrust24THRUST_300001_SM_1000_NS8cuda_cub3parE
	.align		8
        /*00f0*/ 	.dword	_ZN34_INTERNAL_b15b9a12_4_k_cu_1016a7766thrust24THRUST_300001_SM_1000_NS8cuda_cub10par_nosyncE
	.align		8
        /*00f8*/ 	.dword	_ZN34_INTERNAL_b15b9a12_4_k_cu_1016a7766thrust24THRUST_300001_SM_1000_NS6system6detail10sequential3seqE
	.align		8
        /*0100*/ 	.dword	_ZN34_INTERNAL_b15b9a12_4_k_cu_1016a7766thrust24THRUST_300001_SM_1000_NS6system3cpp3parE
	.align		8
        /*0108*/ 	.dword	_ZN34_INTERNAL_b15b9a12_4_k_cu_1016a7766thrust24THRUST_300001_SM_1000_NS12placeholders2_1E
	.align		8
        /*0110*/ 	.dword	_ZN34_INTERNAL_b15b9a12_4_k_cu_1016a7766thrust24THRUST_300001_SM_1000_NS12placeholders2_2E
	.align		8
        /*0118*/ 	.dword	_ZN34_INTERNAL_b15b9a12_4_k_cu_1016a7766thrust24THRUST_300001_SM_1000_NS12placeholders2_3E
	.align		8
        /*0120*/ 	.dword	_ZN34_INTERNAL_b15b9a12_4_k_cu_1016a7766thrust24THRUST_300001_SM_1000_NS12placeholders2_4E
	.align		8
        /*0128*/ 	.dword	_ZN34_INTERNAL_b15b9a12_4_k_cu_1016a7766thrust24THRUST_300001_SM_1000_NS12placeholders2_5E
	.align		8
        /*0130*/ 	.dword	_ZN34_INTERNAL_b15b9a12_4_k_cu_1016a7766thrust24THRUST_300001_SM_1000_NS12placeholders2_6E
	.align		8
        /*0138*/ 	.dword	_ZN34_INTERNAL_b15b9a12_4_k_cu_1016a7766thrust24THRUST_300001_SM_1000_NS12placeholders2_7E
	.align		8
        /*0140*/ 	.dword	_ZN34_INTERNAL_b15b9a12_4_k_cu_1016a7766thrust24THRUST_300001_SM_1000_NS12placeholders2_8E
	.align		8
        /*0148*/ 	.dword	_ZN34_INTERNAL_b15b9a12_4_k_cu_1016a7766thrust24THRUST_300001_SM_1000_NS12placeholders2_9E
	.align		8
        /*0150*/ 	.dword	_ZN34_INTERNAL_b15b9a12_4_k_cu_1016a7766thrust24THRUST_300001_SM_1000_NS12placeholders3_10E
	.align		8
        /*0158*/ 	.dword	_ZN34_INTERNAL_b15b9a12_4_k_cu_1016a7766thrust24THRUST_300001_SM_1000_NS3seqE
	.align		8
        /*0160*/ 	.dword	_ZN34_INTERNAL_b15b9a12_4_k_cu_1016a7766thrust24THRUST_300001_SM_1000_NS6deviceE


//--------------------- .text._ZN3cub18CUB_300001_SM_10006detail11EmptyKernelIvEEvv --------------------------
	.section	.text._ZN3cub18CUB_300001_SM_10006detail11EmptyKernelIvEEvv,"ax",@progbits
	.align	128
        .global         _ZN3cub18CUB_300001_SM_10006detail11EmptyKernelIvEEvv
        .type           _ZN3cub18CUB_300001_SM_10006detail11EmptyKernelIvEEvv,@function
        .size           _ZN3cub18CUB_300001_SM_10006detail11EmptyKernelIvEEvv,(.L_x_721 - _ZN3cub18CUB_300001_SM_10006detail11EmptyKernelIvEEvv)
        .other          _ZN3cub18CUB_300001_SM_10006detail11EmptyKernelIvEEvv,@"STO_CUDA_ENTRY STV_DEFAULT"
_ZN3cub18CUB_300001_SM_10006detail11EmptyKernelIvEEvv:
.text._ZN3cub18CUB_300001_SM_10006detail11EmptyKernelIvEEvv:
[----:B------:R-:W-:Y:S01]  /*0000*/  LDC R1, c[0x0][0x37c] ;  /* 0x0000df00ff017b82 */ /* 0x000fe20000000800 */
[----:B------:R-:W-:Y:S05]  /*0010*/  EXIT ;  /* 0x000000000000794d */ /* 0x000fea0003800000 */
.L_x_0:
[----:B------:R-:W-:-:S00]  /*0020*/  BRA `(.L_x_0) ;  /* 0xfffffffc00fc7947 */ /* 0x000fc0000383ffff */
[----:B------:R-:W-:-:S00]  /*0030*/  NOP ;  /* 0x0000000000007918 */ /* 0x000fc00000000000 */
        /* <DEDUP_REMOVED lines=12> */
.L_x_721:


//--------------------- .text._ZN6thrust24THRUST_300001_SM_1000_NS8cuda_cub4core6detail13_kernel_agentINS1_8__reduce11ReduceAgentIPN4cuda3std3__45tupleIJdlEEESC_SB_lNS1_9__extrema9arg_max_fIdl10comparatorEEEEJSC_SC_iSG_EEEvDpT0_ --------------------------
	.section	.text._ZN6thrust24THRUST_300001_SM_1000_NS8cuda_cub4core6detail13_kernel_agentINS1_8__reduce11ReduceAgentIPN4cuda3std3__45tupleIJdlEEESC_SB_lNS1_9__extrema9arg_max_fIdl10comparatorEEEEJSC_SC_iSG_EEEvDpT0_,"ax",@progbits
	.align	128
        .global         _ZN6thrust24THRUST_300001_SM_1000_NS8cuda_cub4core6detail13_kernel_agentINS1_8__reduce11ReduceAgentIPN4cuda3std3__45tupleIJdlEEESC_SB_lNS1_9__extrema9arg_max_fIdl10comparatorEEEEJSC_SC_iSG_EEEvDpT0_
        .type           _ZN6thrust24THRUST_300001_SM_1000_NS8cuda_cub4core6detail13_kernel_agentINS1_8__reduce11ReduceAgentIPN4cuda3std3__45tupleIJdlEEESC_SB_lNS1_9__extrema9arg_max_fIdl10comparatorEEEEJSC_SC_iSG_EEEvDpT0_,@function
        .size           _ZN6thrust24THRUST_300001_SM_1000_NS8cuda_cub4core6detail13_kernel_agentINS1_8__reduce11ReduceAgentIPN4cuda3std3__45tupleIJdlEEESC_SB_lNS1_9__extrema9arg_max_fIdl10comparatorEEEEJSC_SC_iSG_EEEvDpT0_,(.L_x_722 - _ZN6thrust24THRUST_300001_SM_1000_NS8cuda_cub4core6detail13_kernel_agentINS1_8__reduce11ReduceAgentIPN4cuda3std3__45tupleIJdlEEESC_SB_lNS1_9__extrema9arg_max_fIdl10comparatorEEEEJSC_SC_iSG_EEEvDpT0_)
        .other          _ZN6thrust24THRUST_300001_SM_1000_NS8cuda_cub4core6detail13_kernel_agentINS1_8__reduce11ReduceAgentIPN4cuda3std3__45tupleIJdlEEESC_SB_lNS1_9__extrema9arg_max_fIdl10comparatorEEEEJSC_SC_iSG_EEEvDpT0_,@"STO_CUDA_ENTRY STV_DEFAULT"
_ZN6thrust24THRUST_300001_SM_1000_NS8cuda_cub4core6detail13_kernel_agentINS1_8__reduce11ReduceAgentIPN4cuda3std3__45tupleIJdlEEESC_SB_lNS1_9__extrema9arg_max_fIdl10comparatorEEEEJSC_SC_iSG_EEEvDpT0_:
.text._ZN6thrust24THRUST_300001_SM_1000_NS8cuda_cub4core6detail13_kernel_agentINS1_8__reduce11ReduceAgentIPN4cuda3std3__45tupleIJdlEEESC_SB_lNS1_9__extrema9arg_max_fIdl10comparatorEEEEJSC_SC_iSG_EEEvDpT0_:
[----:B------:R-:W-:Y:S01]  /*0000*/  LDC R1, c[0x0][0x37c] ;  /* 0x0000df00ff017b82 */ /* 0x000fe20000000800 */
[----:B------:R-:W0:Y:S02]  /*0010*/  LDCU UR8, c[0x0][0x390] ;  /* 0x00007200ff0877ac */ /* 0x000e240008000800 */
[----:B0-----:R-:W-:-:S13]  /*0020*/  ISETP.NE.AND P0, PT, RZ, UR8, PT ;  /* 0x00000008ff007c0c */ /* 0x001fda000bf05270 */
[----:B------:R-:W-:Y:S05]  /*0030*/  @!P0 EXIT ;  /* 0x000000000000894d */ /* 0x000fea0003800000 */
[----:B------:R-:W-:Y:S01]  /*0040*/  UISETP.GT.AND UP0, UPT, UR8, 0x4ff, UPT ;  /* 0x000004ff0800788c */ /* 0x000fe2000bf04270 */
[----:B------:R-:W-:Y:S01]  /*0050*/  BSSY.RECONVERGENT B0, `(.L_x_1) ;  /* 0x00006c1000007945 */ /* 0x000fe20003800200 */
[----:B------:R-:W0:Y:S07]  /*0060*/  LDCU.64 UR10, c[0x0][0x358] ;  /* 0x00006b00ff0a77ac */ /* 0x000e2e0008000a00 */
[----:B------:R-:W-:Y:S05]  /*0070*/  BRA.U UP0, `(.L_x_2) ;  /* 0x0000003900807547 */ /* 0x000fea000b800000 */
[----:B------:R-:W1:Y:S01]  /*0080*/  S2R R0, SR_TID.X ;  /* 0x0000000000007919 */ /* 0x000e620000002100 */
[----:B------:R-:W2:Y:S01]  /*0090*/  LDCU UR4, c[0x0][0x390] ;  /* 0x00007200ff0477ac */ /* 0x000ea20008000800 */
[----:B------:R-:W-:Y:S01]  /*00a0*/  BSSY.RECONVERGENT B1, `(.L_x_3) ;  /* 0x000000b000017945 */ /* 0x000fe20003800200 */
[----:B------:R-:W-:Y:S02]  /*00b0*/  CS2R R14, SRZ ;  /* 0x00000000000e7805 */ /* 0x000fe4000001ff00 */
[----:B------:R-:W-:Y:S02]  /*00c0*/  CS2R R12, SRZ ;  /* 0x00000000000c7805 */ /* 0x000fe4000001ff00 */
[----:B-1----:R-:W-:Y:S01]  /*00d0*/  ISETP.GE.AND P0, PT, R0, UR8, PT ;  /* 0x0000000800007c0c */ /* 0x002fe2000bf06270 */
[----:B------:R-:W-:-:S12]  /*00e0*/  IMAD.MOV.U32 R19, RZ, RZ, R0 ;  /* 0x000000ffff137224 */ /* 0x000fd800078e0000 */
[----:B--2---:R-:W-:Y:S05]  /*00f0*/  @P0 BRA `(.L_x_4) ;  /* 0x0000000000140947 */ /* 0x004fea0003800000 */
[----:B------:R-:W1:Y:S02]  /*0100*/  LDC.64 R2, c[0x0][0x380] ;  /* 0x0000e000ff027b82 */ /* 0x000e640000000a00 */
[----:B-1----:R-:W-:-:S05]  /*0110*/  IMAD.WIDE.U32 R2, R0, 0x10, R2 ;  /* 0x0000001000027825 */ /* 0x002fca00078e0002 */
[----:B0-----:R1:W5:Y:S04]  /*0120*/  LDG.E.64.CONSTANT R14, desc[UR10][R2.64] ;  /* 0x0000000a020e7981 */ /* 0x001368000c1e9b00 */
[----:B------:R1:W5:Y:S01]  /*0130*/  LDG.E.64.CONSTANT R12, desc[UR10][R2.64+0x8] ;  /* 0x0000080a020c7981 */ /* 0x000362000c1e9b00 */
[----:B------:R-:W-:-:S07]  /*0140*/  VIADD R19, R0, 0x100 ;  /* 0x0000010000137836 */ /* 0x000fce0000000000 */
.L_x_4:
[----:B0-----:R-:W-:Y:S05]  /*0150*/  BSYNC.RECONVERGENT B1 ;  /* 0x0000000000017941 */ /* 0x001fea0003800200 */
.L_x_3:
[----:B------:R-:W-:Y:S01]  /*0160*/  ISETP.GE.AND P0, PT, R19, UR8, PT ;  /* 0x0000000813007c0c */ /* 0x000fe2000bf06270 */
[----:B------:R-:W-:-:S12]  /*0170*/  BSSY.RECONVERGENT B1, `(.L_x_5) ;  /* 0x0000099000017945 */ /* 0x000fd80003800200 */
[----:B------:R-:W-:Y:S05]  /*0180*/  @P0 BRA `(.L_x_6) ;  /* 0x00000008005c0947 */ /* 0x000fea0003800000 */
[----:B------:R-:W-:Y:S01]  /*0190*/  LOP3.LUT R4, RZ, R19, RZ, 0x33, !PT ;  /* 0x00000013ff047212 */ /* 0x000fe200078e33ff */
[----:B------:R-:W-:Y:S04]  /*01a0*/  BSSY.RECONVERGENT B2, `(.L_x_7) ;  /* 0x000002e000027945 */ /* 0x000fe80003800200 */
[----:B------:R-:W-:-:S05]  /*01b0*/  VIADD R4, R4, UR8 ;  /* 0x0000000804047c36 */ /* 0x000fca0008000000 */
[----:B-1----:R-:W-:-:S04]  /*01c0*/  LOP3.LUT R2, R4, 0x300, RZ, 0xc0, !PT ;  /* 0x0000030004027812 */ /* 0x002fc800078ec0ff */
[----:B------:R-:W-:-:S13]  /*01d0*/  ISETP.NE.AND P0, PT, R2, 0x300, PT ;  /* 0x000003000200780c */ /* 0x000fda0003f05270 */
[----:B------:R-:W-:Y:S05]  /*01e0*/  @!P0 BRA `(.L_x_8) ;  /* 0x0000000000a48947 */ /* 0x000fea0003800000 */
[----:B------:R-:W0:Y:S01]  /*01f0*/  LDC.64 R2, c[0x0][0x380] ;  /* 0x0000e000ff027b82 */ /* 0x000e220000000a00 */
[----:B------:R-:W-:-:S04]  /*0200*/  LEA.HI R5, R4, 0x1, RZ, 0x18 ;  /* 0x0000000104057811 */ /* 0x000fc800078fc0ff */
[----:B------:R-:W-:-:S05]  /*0210*/  LOP3.LUT R5, R5, 0x3, RZ, 0xc0, !PT ;  /* 0x0000000305057812 */ /* 0x000fca00078ec0ff */
[----:B------:R-:W-:Y:S02]  /*0220*/  IMAD.MOV R5, RZ, RZ, -R5 ;  /* 0x000000ffff057224 */ /* 0x000fe400078e0a05 */
[----:B0-----:R-:W-:-:S04]  /*0230*/  IMAD.WIDE.U32 R2, R19, 0x10, R2 ;  /* 0x0000001013027825 */ /* 0x001fc800078e0002 */
[----:B------:R-:W-:-:S07]  /*0240*/  IMAD.MOV.U32 R16, RZ, RZ, R2 ;  /* 0x000000ffff107224 */ /* 0x000fce00078e0002 */
.L_x_11:
[----:B------:R-:W-:-:S05]  /*0250*/  IMAD.MOV.U32 R2, RZ, RZ, R16 ;  /* 0x000000ffff027224 */ /* 0x000fca00078e0010 */
[----:B------:R-:W2:Y:S04]  /*0260*/  LDG.E.64.CONSTANT R8, desc[UR10][R2.64] ;  /* 0x0000000a02087981 */ /* 0x000ea8000c1e9b00 */
[----:B------:R-:W3:Y:S01]  /*0270*/  LDG.E.64.CONSTANT R10, desc[UR10][R2.64+0x8] ;  /* 0x0000080a020a7981 */ /* 0x000ee2000c1e9b00 */
[----:B------:R-:W-:Y:S01]  /*0280*/  VIADD R5, R5, 0x1 ;  /* 0x0000000105057836 */ /* 0x000fe20000000000 */
[----:B------:R-:W-:Y:S01]  /*0290*/  BSSY.RECONVERGENT B3, `(.L_x_9) ;  /* 0x000001b000037945 */ /* 0x000fe20003800200 */
[----:B-----5:R-:W-:Y:S01]  /*02a0*/  IMAD.MOV.U32 R21, RZ, RZ, R13 ;  /* 0x000000ffff157224 */ /* 0x020fe200078e000d */
[----:B------:R-:W-:Y:S01]  /*02b0*/  IADD3 R16, P3, PT, R2, 0x1000, RZ ;  /* 0x0000100002107810 */ /* 0x000fe20007f7e0ff */
[----:B------:R-:W-:Y:S01]  /*02c0*/  IMAD.MOV.U32 R17, RZ, RZ, R12 ;  /* 0x000000ffff117224 */ /* 0x000fe200078e000c */
[----:B------:R-:W-:Y:S01]  /*02d0*/  ISETP.NE.AND P2, PT, R5, RZ, PT ;  /* 0x000000ff0500720c */ /* 0x000fe20003f45270 */
[----:B------:R-:W-:-:S02]  /*02e0*/  IMAD.MOV.U32 R6, RZ, RZ, R14 ;  /* 0x000000ffff067224 */ /* 0x000fc400078e000e */
[----:B------:R-:W-:Y:S01]  /*02f0*/  IMAD.MOV.U32 R7, RZ, RZ, R15 ;  /* 0x000000ffff077224 */ /* 0x000fe200078e000f */
[----:B--2---:R-:W-:Y:S01]  /*0300*/  DSETP.GEU.AND P0, PT, |R14|, |R8|, PT ;  /* 0x400000080e00722a */ /* 0x004fe20003f0e200 */
[----:B------:R-:W-:Y:S02]  /*0310*/  IMAD.MOV.U32 R14, RZ, RZ, R8 ;  /* 0x000000ffff0e7224 */ /* 0x000fe400078e0008 */
[----:B---3--:R-:W-:Y:S02]  /*0320*/  IMAD.MOV.U32 R12, RZ, RZ, R10 ;  /* 0x000000ffff0c7224 */ /* 0x008fe400078e000a */
[----:B------:R-:W-:Y:S02]  /*0330*/  IMAD.MOV.U32 R13, RZ, RZ, R11 ;  /* 0x000000ffff0d7224 */ /* 0x000fe400078e000b */
[----:B------:R-:W-:-:S07]  /*0340*/  IMAD.MOV.U32 R15, RZ, RZ, R9 ;  /* 0x000000ffff0f7224 */ /* 0x000fce00078e0009 */
[----:B------:R-:W-:Y:S05]  /*0350*/  @!P0 BRA `(.L_x_10) ;  /* 0x0000000000388947 */ /* 0x000fea0003800000 */
[----:B------:R-:W-:Y:S01]  /*0360*/  DSETP.GEU.AND P0, PT, |R8|, |R6|, PT ;  /* 0x400000060800722a */ /* 0x000fe20003f0e200 */
[----:B------:R-:W-:Y:S02]  /*0370*/  IMAD.MOV.U32 R14, RZ, RZ, R6 ;  /* 0x000000ffff0e7224 */ /* 0x000fe400078e0006 */
[----:B------:R-:W-:Y:S02]  /*0380*/  IMAD.MOV.U32 R15, RZ, RZ, R7 ;  /* 0x000000ffff0f7224 */ /* 0x000fe400078e0007 */
[----:B------:R-:W-:Y:S02]  /*0390*/  IMAD.MOV.U32 R12, RZ, RZ, R17 ;  /* 0x000000ffff0c7224 */ /* 0x000fe400078e0011 */
[----:B------:R-:W-:-:S07]  /*03a0*/  IMAD.MOV.U32 R13, RZ, RZ, R21 ;  /* 0x000000ffff0d7224 */ /* 0x000fce00078e0015 */
[----:B------:R-:W-:Y:S05]  /*03b0*/  @!P0 BRA `(.L_x_10) ;  /* 0x0000000000208947 */ /* 0x000fea0003800000 */
[CC--:B------:R-:W-:Y:S02]  /*03c0*/  ISETP.GE.U32.AND P1, PT, R17.reuse, R10.reuse, PT ;  /* 0x0000000a1100720c */ /* 0x0c0fe40003f26070 */
[----:B------:R-:W-:Y:S02]  /*03d0*/  ISETP.LT.U32.AND P0, PT, R17, R10, PT ;  /* 0x0000000a1100720c */ /* 0x000fe40003f01070 */
[CC--:B------:R-:W-:Y:S02]  /*03e0*/  ISETP.GE.AND.EX P1, PT, R21.reuse, R11.reuse, PT, P1 ;  /* 0x0000000b1500720c */ /* 0x0c0fe40003f26310 */
[----:B------:R-:W-:Y:S02]  /*03f0*/  ISETP.LT.AND.EX P0, PT, R21, R11, PT, P0 ;  /* 0x0000000b1500720c */ /* 0x000fe40003f01300 */
[----:B------:R-:W-:Y:S02]  /*0400*/  FSEL R14, R6, R8, !P1 ;  /* 0x00000008060e7208 */ /* 0x000fe40004800000 */
[----:B------:R-:W-:-:S02]  /*0410*/  FSEL R15, R7, R9, !P1 ;  /* 0x00000009070f7208 */ /* 0x000fc40004800000 */
[----:B------:R-:W-:Y:S02]  /*0420*/  SEL R12, R17, R10, P0 ;  /* 0x0000000a110c7207 */ /* 0x000fe40000000000 */
[----:B------:R-:W-:-:S07]  /*0430*/  SEL R13, R21, R11, P0 ;  /* 0x0000000b150d7207 */ /* 0x000fce0000000000 */
.L_x_10:
[----:B------:R-:W-:Y:S05]  /*0440*/  BSYNC.RECONVERGENT B3 ;  /* 0x0000000000037941 */ /* 0x000fea0003800200 */
.L_x_9:
[----:B------:R-:W-:Y:S02]  /*0450*/  IMAD.X R3, RZ, RZ, R3, P3 ;  /* 0x000000ffff037224 */ /* 0x000fe400018e0603 */
[----:B------:R-:W-:Y:S01]  /*0460*/  VIADD R19, R19, 0x100 ;  /* 0x0000010013137836 */ /* 0x000fe20000000000 */
[----:B------:R-:W-:Y:S06]  /*0470*/  @P2 BRA `(.L_x_11) ;  /* 0xfffffffc00742947 */ /* 0x000fec000383ffff */
.L_x_8:
[----:B------:R-:W-:Y:S05]  /*0480*/  BSYNC.RECONVERGENT B2 ;  /* 0x0000000000027941 */ /* 0x000fea0003800200 */
.L_x_7:
[----:B------:R-:W0:Y:S01]  /*0490*/  LDC.64 R8, c[0x0][0x380] ;  /* 0x0000e000ff087b82 */ /* 0x000e220000000a00 */
[----:B------:R-:W-:-:S13]  /*04a0*/  ISETP.GE.U32.AND P0, PT, R4, 0x300, PT ;  /* 0x000003000400780c */ /* 0x000fda0003f06070 */
[----:B------:R-:W-:Y:S05]  /*04b0*/  @!P0 BRA `(.L_x_6) ;  /* 0x0000000400908947 */ /* 0x000fea0003800000 */
.L_x_20:
[----:B0-----:R-:W-:-:S05]  /*04c0*/  IMAD.WIDE R20, R19, 0x10, R8 ;  /* 0x0000001013147825 */ /* 0x001fca00078e0208 */
[----:B------:R-:W2:Y:S04]  /*04d0*/  LDG.E.64.CONSTANT R10, desc[UR10][R20.64] ;  /* 0x0000000a140a7981 */ /* 0x000ea8000c1e9b00 */
[----:B------:R-:W3:Y:S04]  /*04e0*/  LDG.E.64.CONSTANT R16, desc[UR10][R20.64+0x8] ;  /* 0x0000080a14107981 */ /* 0x000ee8000c1e9b00 */
[----:B-----5:R0:W5:Y:S04]  /*04f0*/  LDG.E.64.CONSTANT R6, desc[UR10][R20.64+0x1000] ;  /* 0x0010000a14067981 */ /* 0x020168000c1e9b00 */
[----:B------:R0:W5:Y:S01]  /*0500*/  LDG.E.64.CONSTANT R4, desc[UR10][R20.64+0x1008] ;  /* 0x0010080a14047981 */ /* 0x000162000c1e9b00 */
[----:B------:R-:W-:Y:S01]  /*0510*/  BSSY.RECONVERGENT B2, `(.L_x_12) ;  /* 0x0000015000027945 */ /* 0x000fe20003800200 */
[----:B--2---:R-:W-:Y:S01]  /*0520*/  DSETP.GEU.AND P0, PT, |R14|, |R10|, PT ;  /* 0x4000000a0e00722a */ /* 0x004fe20003f0e200 */
[----:B------:R-:W-:-:S02]  /*0530*/  IMAD.MOV.U32 R2, RZ, RZ, R10 ;  /* 0x000000ffff027224 */ /* 0x000fc400078e000a */
[----:B------:R-:W-:Y:S02]  /*0540*/  IMAD.MOV.U32 R3, RZ, RZ, R11 ;  /* 0x000000ffff037224 */ /* 0x000fe400078e000b */
[----:B---3--:R-:W-:Y:S02]  /*0550*/  IMAD.MOV.U32 R23, RZ, RZ, R16 ;  /* 0x000000ffff177224 */ /* 0x008fe400078e0010 */
[----:B------:R-:W-:-:S07]  /*0560*/  IMAD.MOV.U32 R25, RZ, RZ, R17 ;  /* 0x000000ffff197224 */ /* 0x000fce00078e0011 */
[----:B0-----:R-:W-:Y:S05]  /*0570*/  @!P0 BRA `(.L_x_13) ;  /* 0x0000000000388947 */ /* 0x001fea0003800000 */
[----:B------:R-:W-:Y:S01]  /*0580*/  DSETP.GEU.AND P0, PT, |R10|, |R14|, PT ;  /* 0x4000000e0a00722a */ /* 0x000fe20003f0e200 */
[----:B------:R-:W-:Y:S02]  /*0590*/  IMAD.MOV.U32 R23, RZ, RZ, R12 ;  /* 0x000000ffff177224 */ /* 0x000fe400078e000c */
[----:B------:R-:W-:Y:S02]  /*05a0*/  IMAD.MOV.U32 R25, RZ, RZ, R13 ;  /* 0x000000ffff197224 */ /* 0x000fe400078e000d */
[----:B------:R-:W-:Y:S02]  /*05b0*/  IMAD.MOV.U32 R2, RZ, RZ, R14 ;  /* 0x000000ffff027224 */ /* 0x000fe400078e000e */
[----:B------:R-:W-:-:S07]  /*05c0*/  IMAD.MOV.U32 R3, RZ, RZ, R15 ;  /* 0x000000ffff037224 */ /* 0x000fce00078e000f */
[----:B------:R-:W-:Y:S05]  /*05d0*/  @!P0 BRA `(.L_x_13) ;  /* 0x0000000000208947 */ /* 0x000fea0003800000 */
[CC--:B------:R-:W-:Y:S02]  /*05e0*/  ISETP.LT.U32.AND P1, PT, R12.reuse, R16.reuse, PT ;  /* 0x000000100c00720c */ /* 0x0c0fe40003f21070 */
[CC--:B------:R-:W-:Y:S02]  /*05f0*/  ISETP.GE.U32.AND P0, PT, R12.reuse, R16.reuse, PT ;  /* 0x000000100c00720c */ /* 0x0c0fe40003f06070 */
[CC--:B------:R-:W-:Y:S02]  /*0600*/  ISETP.LT.AND.EX P1, PT, R13.reuse, R17.reuse, PT, P1 ;  /* 0x000000110d00720c */ /* 0x0c0fe40003f21310 */
[CC--:B------:R-:W-:Y:S02]  /*0610*/  ISETP.GE.AND.EX P0, PT, R13.reuse, R17.reuse, PT, P0 ;  /* 0x000000110d00720c */ /* 0x0c0fe40003f06300 */
[----:B------:R-:W-:Y:S02]  /*0620*/  SEL R23, R12, R16, P1 ;  /* 0x000000100c177207 */ /* 0x000fe40000800000 */
[----:B------:R-:W-:-:S02]  /*0630*/  SEL R25, R13, R17, P1 ;  /* 0x000000110d197207 */ /* 0x000fc40000800000 */
[----:B------:R-:W-:Y:S02]  /*0640*/  FSEL R2, R14, R10, !P0 ;  /* 0x0000000a0e027208 */ /* 0x000fe40004000000 */
[----:B------:R-:W-:-:S07]  /*0650*/  FSEL R3, R15, R11, !P0 ;  /* 0x0000000b0f037208 */ /* 0x000fce0004000000 */
.L_x_13:
[----:B------:R-:W-:Y:S05]  /*0660*/  BSYNC.RECONVERGENT B2 ;  /* 0x0000000000027941 */ /* 0x000fea0003800200 */
.L_x_12:
[----:B------:R0:W5:Y:S04]  /*0670*/  LDG.E.64.CONSTANT R14, desc[UR10][R20.64+0x2000] ;  /* 0x0020000a140e7981 */ /* 0x000168000c1e9b00 */
[----:B------:R0:W5:Y:S04]  /*0680*/  LDG.E.64.CONSTANT R12, desc[UR10][R20.64+0x2008] ;  /* 0x0020080a140c7981 */ /* 0x000168000c1e9b00 */
[----:B------:R0:W5:Y:S04]  /*0690*/  LDG.E.64.CONSTANT R10, desc[UR10][R20.64+0x3000] ;  /* 0x0030000a140a7981 */ /* 0x000168000c1e9b00 */
[----:B------:R0:W5:Y:S02]  /*06a0*/  LDG.E.64.CONSTANT R16, desc[UR10][R20.64+0x3008] ;  /* 0x0030080a14107981 */ /* 0x000164000c1e9b00 */
[----:B-----5:R-:W-:Y:S01]  /*06b0*/  DSETP.GEU.AND P0, PT, |R2|, |R6|, PT ;  /* 0x400000060200722a */ /* 0x020fe20003f0e200 */
[----:B------:R-:W-:Y:S01]  /*06c0*/  BSSY.RECONVERGENT B2, `(.L_x_14) ;  /* 0x0000014000027945 */ /* 0x000fe20003800200 */
[----:B------:R-:W-:-:S02]  /*06d0*/  IMAD.MOV.U32 R26, RZ, RZ, R6 ;  /* 0x000000ffff1a7224 */ /* 0x000fc400078e0006 */
[----:B------:R-:W-:Y:S02]  /*06e0*/  IMAD.MOV.U32 R27, RZ, RZ, R7 ;  /* 0x000000ffff1b7224 */ /* 0x000fe400078e0007 */
[----:B------:R-:W-:Y:S02]  /*06f0*/  IMAD.MOV.U32 R29, RZ, RZ, R4 ;  /* 0x000000ffff1d7224 */ /* 0x000fe400078e0004 */
[----:B------:R-:W-:-:S06]  /*0700*/  IMAD.MOV.U32 R18, RZ, RZ, R5 ;  /* 0x000000ffff127224 */ /* 0x000fcc00078e0005 */
[----:B0-----:R-:W-:Y:S05]  /*0710*/  @!P0 BRA `(.L_x_15) ;  /* 0x0000000000388947 */ /* 0x001fea0003800000 */
        /* <DEDUP_REMOVED lines=14> */
.L_x_15:
[----:B------:R-:W-:Y:S05]  /*0800*/  BSYNC.RECONVERGENT B2 ;  /* 0x0000000000027941 */ /* 0x000fea0003800200 */
.L_x_14:
[----:B------:R-:W-:Y:S01]  /*0810*/  DSETP.GEU.AND P0, PT, |R26|, |R14|, PT ;  /* 0x4000000e1a00722a */ /* 0x000fe20003f0e200 */
[----:B------:R-:W-:Y:S01]  /*0820*/  BSSY.RECONVERGENT B2, `(.L_x_16) ;  /* 0x0000014000027945 */ /* 0x000fe20003800200 */
[----:B------:R-:W-:Y:S02]  /*0830*/  IMAD.MOV.U32 R2, RZ, RZ, R14 ;  /* 0x000000ffff027224 */ /* 0x000fe400078e000e */
[----:B------:R-:W-:Y:S02]  /*0840*/  IMAD.MOV.U32 R3, RZ, RZ, R15 ;  /* 0x000000ffff037224 */ /* 0x000fe400078e000f */
[----:B------:R-:W-:Y:S02]  /*0850*/  IMAD.MOV.U32 R5, RZ, RZ, R12 ;  /* 0x000000ffff057224 */ /* 0x000fe400078e000c */
[----:B------:R-:W-:-:S06]  /*0860*/  IMAD.MOV.U32 R7, RZ, RZ, R13 ;  /* 0x000000ffff077224 */ /* 0x000fcc00078e000d */
        /* <DEDUP_REMOVED lines=15> */
.L_x_17:
[----:B------:R-:W-:Y:S05]  /*0960*/  BSYNC.RECONVERGENT B2 ;  /* 0x0000000000027941 */ /* 0x000fea0003800200 */
.L_x_16:
        /* <DEDUP_REMOVED lines=21> */
.L_x_19:
[----:B------:R-:W-:Y:S05]  /*0ac0*/  BSYNC.RECONVERGENT B2 ;  /* 0x0000000000027941 */ /* 0x000fea0003800200 */
.L_x_18:
[----:B------:R-:W-:-:S05]  /*0ad0*/  VIADD R19, R19, 0x400 ;  /* 0x0000040013137836 */ /* 0x000fca0000000000 */
[----:B------:R-:W-:-:S13]  /*0ae0*/  ISETP.GE.AND P0, PT, R19, UR4, PT ;  /* 0x0000000413007c0c */ /* 0x000fda000bf06270 */
[----:B------:R-:W-:Y:S05]  /*0af0*/  @!P0 BRA `(.L_x_20) ;  /* 0xfffffff800708947 */ /* 0x000fea000383ffff */
.L_x_6:
[----:B------:R-:W-:Y:S05]  /*0b00*/  BSYNC.RECONVERGENT B1 ;  /* 0x0000000000017941 */ /* 0x000fea0003800200 */
.L_x_5:
[----:B------:R-:W2:Y:S02]  /*0b10*/  LDCU UR6, c[0x0][0x390] ;  /* 0x00007200ff0677ac */ /* 0x000ea40008000800 */
[----:B--2---:R-:W-:-:S09]  /*0b20*/  UISETP.GE.AND UP0, UPT, UR6, 0x100, UPT ;  /* 0x000001000600788c */ /* 0x004fd2000bf06270 */
[----:B------:R-:W-:Y:S05]  /*0b30*/  BRA.U !UP0, `(.L_x_21) ;  /* 0x0000001508507547 */ /* 0x000fea000b800000 */
[----:B0-----:R-:W0:Y:S01]  /*0b40*/  S2R R9, SR_LANEID ;  /* 0x0000000000097919 */ /* 0x001e220000000000 */
[----:B------:R-:W-:Y:S01]  /*0b50*/  BSSY.RECONVERGENT B1, `(.L_x_22) ;  /* 0x000001f000017945 */ /* 0x000fe20003800200 */
[----:B-----5:R-:W-:Y:S01]  /*0b60*/  IMAD.MOV.U32 R11, RZ, RZ, R12 ;  /* 0x000000ffff0b7224 */ /* 0x020fe200078e000c */
[----:B------:R2:W3:Y:S01]  /*0b70*/  SHFL.DOWN PT, R4, R14, 0x1, 0x1f ;  /* 0x08201f000e047f89 */ /* 0x0004e200000e0000 */
[----:B------:R-:W-:Y:S02]  /*0b80*/  IMAD.MOV.U32 R16, RZ, RZ, R13 ;  /* 0x000000ffff107224 */ /* 0x000fe400078e000d */
[----:B-1----:R-:W-:Y:S01]  /*0b90*/  IMAD.MOV.U32 R2, RZ, RZ, R14 ;  /* 0x000000ffff027224 */ /* 0x002fe200078e000e */
[----:B------:R2:W1:Y:S01]  /*0ba0*/  SHFL.DOWN PT, R5, R15, 0x1, 0x1f ;  /* 0x08201f000f057f89 */ /* 0x00046200000e0000 */
[----:B------:R-:W-:-:S03]  /*0bb0*/  IMAD.MOV.U32 R3, RZ, RZ, R15 ;  /* 0x000000ffff037224 */ /* 0x000fc600078e000f */
[----:B------:R2:W4:Y:S04]  /*0bc0*/  SHFL.DOWN PT, R7, R12, 0x1, 0x1f ;  /* 0x08201f000c077f89 */ /* 0x00052800000e0000 */
[----:B------:R2:W1:Y:S01]  /*0bd0*/  SHFL.DOWN PT, R17, R13, 0x1, 0x1f ;  /* 0x08201f000d117f89 */ /* 0x00046200000e0000 */
[----:B0-----:R-:W-:-:S13]  /*0be0*/  ISETP.GT.AND P0, PT, R9, 0x1e, PT ;  /* 0x0000001e0900780c */ /* 0x001fda0003f04270 */
[----:B-1234-:R-:W-:Y:S05]  /*0bf0*/  @P0 BRA `(.L_x_23) ;  /* 0x0000000000500947 */ /* 0x01efea0003800000 */
[----:B------:R-:W-:Y:S01]  /*0c00*/  DSETP.GEU.AND P0, PT, |R14|, |R4|, PT ;  /* 0x400000040e00722a */ /* 0x000fe20003f0e200 */
[----:B------:R-:W-:Y:S02]  /*0c10*/  IMAD.MOV.U32 R11, RZ, RZ, R7 ;  /* 0x000000ffff0b7224 */ /* 0x000fe400078e0007 */
[----:B------:R-:W-:Y:S02]  /*0c20*/  IMAD.MOV.U32 R16, RZ, RZ, R17 ;  /* 0x000000ffff107224 */ /* 0x000fe400078e0011 */
        /* <DEDUP_REMOVED lines=9> */
[CC--:B------:R-:W-:Y:S02]  /*0cc0*/  ISETP.LT.U32.AND P1, PT, R12.reuse, R7.reuse, PT ;  /* 0x000000070c00720c */ /* 0x0c0fe40003f21070 */
[C---:B------:R-:W-:Y:S02]  /*0cd0*/  ISETP.GE.U32.AND P0, PT, R12.reuse, R7, PT ;  /* 0x000000070c00720c */ /* 0x040fe40003f06070 */
[CC--:B------:R-:W-:Y:S02]  /*0ce0*/  ISETP.LT.AND.EX P1, PT, R13.reuse, R17.reuse, PT, P1 ;  /* 0x000000110d00720c */ /* 0x0c0fe40003f21310 */
[C---:B------:R-:W-:Y:S02]  /*0cf0*/  ISETP.GE.AND.EX P0, PT, R13.reuse, R17, PT, P0 ;  /* 0x000000110d00720c */ /* 0x040fe40003f06300 */
[----:B------:R-:W-:Y:S02]  /*0d00*/  SEL R11, R12, R7, P1 ;  /* 0x000000070c0b7207 */ /* 0x000fe40000800000 */
[----:B------:R-:W-:-:S02]  /*0d10*/  SEL R16, R13, R17, P1 ;  /* 0x000000110d107207 */ /* 0x000fc40000800000 */
[----:B------:R-:W-:Y:S02]  /*0d20*/  FSEL R2, R14, R4, !P0 ;  /* 0x000000040e027208 */ /* 0x000fe40004000000 */
[----:B------:R-:W-:-:S07]  /*0d30*/  FSEL R3, R15, R5, !P0 ;  /* 0x000000050f037208 */ /* 0x000fce0004000000 */
.L_x_23:
[----:B------:R-:W-:Y:S05]  /*0d40*/  BSYNC.RECONVERGENT B1 ;  /* 0x0000000000017941 */ /* 0x000fea0003800200 */
.L_x_22:
[----:B------:R-:W-:Y:S01]  /*0d50*/  ISETP.GT.AND P0, PT, R9, 0x1d, PT ;  /* 0x0000001d0900780c */ /* 0x000fe20003f04270 */
[----:B------:R0:W1:Y:S01]  /*0d60*/  SHFL.DOWN PT, R6, R2, 0x2, 0x1f ;  /* 0x08401f0002067f89 */ /* 0x00006200000e0000 */
[----:B------:R-:W-:Y:S01]  /*0d70*/  BSSY.RECONVERGENT B1, `(.L_x_24) ;  /* 0x000001d000017945 */ /* 0x000fe20003800200 */
[----:B------:R-:W-:Y:S02]  /*0d80*/  IMAD.MOV.U32 R8, RZ, RZ, R11 ;  /* 0x000000ffff087224 */ /* 0x000fe400078e000b */
[----:B------:R0:W2:Y:S01]  /*0d90*/  SHFL.DOWN PT, R7, R3, 0x2, 0x1f ;  /* 0x08401f0003077f89 */ /* 0x0000a200000e0000 */
[----:B------:R-:W-:Y:S02]  /*0da0*/  IMAD.MOV.U32 R10, RZ, RZ, R16 ;  /* 0x000000ffff0a7224 */ /* 0x000fe400078e0010 */
[----:B------:R-:W-:Y:S01]  /*0db0*/  IMAD.MOV.U32 R4, RZ, RZ, R2 ;  /* 0x000000ffff047224 */ /* 0x000fe200078e0002 */
[----:B------:R0:W3:Y:S01]  /*0dc0*/  SHFL.DOWN PT, R12, R11, 0x2, 0x1f ;  /* 0x08401f000b0c7f89 */ /* 0x0000e200000e0000 */
[----:B------:R-:W-:-:S03]  /*0dd0*/  IMAD.MOV.U32 R5, RZ, RZ, R3 ;  /* 0x000000ffff057224 */ /* 0x000fc600078e0003 */
[----:B------:R0:W4:Y:S01]  /*0de0*/  SHFL.DOWN PT, R13, R16, 0x2, 0x1f ;  /* 0x08401f00100d7f89 */ /* 0x00012200000e0000 */
[----:B------:R-:W-:Y:S05]  /*0df0*/  @P0 BRA `(.L_x_25) ;  /* 0x0000000000500947 */ /* 0x000fea0003800000 */
[----:B-12---:R-:W-:Y:S01]  /*0e00*/  DSETP.GEU.AND P0, PT, |R2|, |R6|, PT ;  /* 0x400000060200722a */ /* 0x006fe20003f0e200 */
[----:B---3--:R-:W-:Y:S02]  /*0e10*/  IMAD.MOV.U32 R8, RZ, RZ, R12 ;  /* 0x000000ffff087224 */ /* 0x008fe400078e000c */
[----:B----4-:R-:W-:Y:S02]  /*0e20*/  IMAD.MOV.U32 R10, RZ, RZ, R13 ;  /* 0x000000ffff0a7224 */ /* 0x010fe400078e000d */
        /* <DEDUP_REMOVED lines=17> */
.L_x_25:
[----:B------:R-:W-:Y:S05]  /*0f40*/  BSYNC.RECONVERGENT B1 ;  /* 0x0000000000017941 */ /* 0x000fea0003800200 */
.L_x_24:
[----:B------:R-:W-:Y:S01]  /*0f50*/  ISETP.GT.AND P0, PT, R9, 0x1b, PT ;  /* 0x0000001b0900780c */ /* 0x000fe20003f04270 */
[----:B-1----:R1:W1:Y:S01]  /*0f60*/  SHFL.DOWN PT, R6, R4, 0x4, 0x1f ;  /* 0x08801f0004067f89 */ /* 0x00226200000e0000 */
[----:B------:R-:W-:Y:S01]  /*0f70*/  BSSY.RECONVERGENT B1, `(.L_x_26) ;  /* 0x000001d000017945 */ /* 0x000fe20003800200 */
[----:B0-----:R-:W-:Y:S02]  /*0f80*/  IMAD.MOV.U32 R11, RZ, RZ, R8 ;  /* 0x000000ffff0b7224 */ /* 0x001fe400078e0008 */
[----:B--2---:R0:W2:Y:S01]  /*0f90*/  SHFL.DOWN PT, R7, R5, 0x4, 0x1f ;  /* 0x08801f0005077f89 */ /* 0x0040a200000e0000 */
[----:B---3--:R-:W-:Y:S02]  /*0fa0*/  IMAD.MOV.U32 R12, RZ, RZ, R10 ;  /* 0x000000ffff0c7224 */ /* 0x008fe400078e000a */
[----:B------:R-:W-:Y:S01]  /*0fb0*/  IMAD.MOV.U32 R2, RZ, RZ, R4 ;  /* 0x000000ffff027224 */ /* 0x000fe200078e0004 */
[----:B----4-:R0:W3:Y:S01]  /*0fc0*/  SHFL.DOWN PT, R13, R8, 0x4, 0x1f ;  /* 0x08801f00080d7f89 */ /* 0x0100e200000e0000 */
        /* <DEDUP_REMOVED lines=23> */
.L_x_27:
[----:B------:R-:W-:Y:S05]  /*1140*/  BSYNC.RECONVERGENT B1 ;  /* 0x0000000000017941 */ /* 0x000fea0003800200 */
.L_x_26:
[----:B------:R-:W-:Y:S01]  /*1150*/  ISETP.GT.AND P0, PT, R9, 0x17, PT ;  /* 0x000000170900780c */ /* 0x000fe20003f04270 */
[----:B-1----:R1:W1:Y:S01]  /*1160*/  SHFL.DOWN PT, R6, R2, 0x8, 0x1f ;  /* 0x09001f0002067f89 */ /* 0x00226200000e0000 */
[----:B------:R-:W-:Y:S01]  /*1170*/  BSSY.RECONVERGENT B1, `(.L_x_28) ;  /* 0x000001d000017945 */ /* 0x000fe20003800200 */
[----:B0-----:R-:W-:Y:S02]  /*1180*/  IMAD.MOV.U32 R8, RZ, RZ, R11 ;  /* 0x000000ffff087224 */ /* 0x001fe400078e000b */
[----:B--2---:R0:W2:Y:S01]  /*1190*/  SHFL.DOWN PT, R7, R3, 0x8, 0x1f ;  /* 0x09001f0003077f89 */ /* 0x0040a200000e0000 */
[----:B------:R-:W-:Y:S02]  /*11a0*/  IMAD.MOV.U32 R10, RZ, RZ, R12 ;  /* 0x000000ffff0a7224 */ /* 0x000fe400078e000c */
[----:B------:R-:W-:Y:S01]  /*11b0*/  IMAD.MOV.U32 R4, RZ, RZ, R2 ;  /* 0x000000ffff047224 */ /* 0x000fe200078e0002 */
[----:B------:R0:W0:Y:S01]  /*11c0*/  SHFL.DOWN PT, R14, R11, 0x8, 0x1f ;  /* 0x09001f000b0e7f89 */ /* 0x00002200000e0000 */
[----:B------:R-:W-:-:S03]  /*11d0*/  IMAD.MOV.U32 R5, RZ, RZ, R3 ;  /* 0x000000ffff057224 */ /* 0x000fc600078e0003 */
[----:B---3--:R3:W0:Y:S01]  /*11e0*/  SHFL.DOWN PT, R13, R12, 0x8, 0x1f ;  /* 0x09001f000c0d7f89 */ /* 0x00862200000e0000 */
[----:B------:R-:W-:Y:S05]  /*11f0*/  @P0 BRA `(.L_x_29) ;  /* 0x0000000000500947 */ /* 0x000fea0003800000 */
[----:B-12---:R-:W-:Y:S01]  /*1200*/  DSETP.GEU.AND P0, PT, |R2|, |R6|, PT ;  /* 0x400000060200722a */ /* 0x006fe20003f0e200 */
[----:B0-----:R-:W-:Y:S02]  /*1210*/  IMAD.MOV.U32 R8, RZ, RZ, R14 ;  /* 0x000000ffff087224 */ /* 0x001fe400078e000e */
        /* <DEDUP_REMOVED lines=18> */
.L_x_29:
[----:B------:R-:W-:Y:S05]  /*1340*/  BSYNC.RECONVERGENT B1 ;  /* 0x0000000000017941 */ /* 0x000fea0003800200 */
.L_x_28:
[----:B------:R-:W-:Y:S01]  /*1350*/  ISETP.GT.AND P0, PT, R9, 0xf, PT ;  /* 0x0000000f0900780c */ /* 0x000fe20003f04270 */
[----:B-1----:R1:W1:Y:S01]  /*1360*/  SHFL.DOWN PT, R6, R4, 0x10, 0x1f ;  /* 0x0a001f0004067f89 */ /* 0x00226200000e0000 */
[----:B------:R-:W-:Y:S01]  /*1370*/  BSSY.RECONVERGENT B1, `(.L_x_30) ;  /* 0x000001d000017945 */ /* 0x000fe20003800200 */
[----:B0-----:R-:W-:Y:S02]  /*1380*/  IMAD.MOV.U32 R14, RZ, RZ, R8 ;  /* 0x000000ffff0e7224 */ /* 0x001fe400078e0008 */
[----:B--2---:R0:W2:Y:S01]  /*1390*/  SHFL.DOWN PT, R7, R5, 0x10, 0x1f ;  /* 0x0a001f0005077f89 */ /* 0x0040a200000e0000 */
[----:B----4-:R-:W-:Y:S02]  /*13a0*/  IMAD.MOV.U32 R15, RZ, RZ, R10 ;  /* 0x000000ffff0f7224 */ /* 0x010fe400078e000a */
[----:B------:R-:W-:Y:S01]  /*13b0*/  IMAD.MOV.U32 R2, RZ, RZ, R4 ;  /* 0x000000ffff027224 */ /* 0x000fe200078e0004 */
[----:B------:R0:W4:Y:S01]  /*13c0*/  SHFL.DOWN PT, R11, R8, 0x10, 0x1f ;  /* 0x0a001f00080b7f89 */ /* 0x00012200000e0000 */
[----:B------:R-:W-:-:S03]  /*13d0*/  IMAD.MOV.U32 R3, RZ, RZ, R5 ;  /* 0x000000ffff037224 */ /* 0x000fc600078e0005 */
[----:B------:R0:W0:Y:S01]  /*13e0*/  SHFL.DOWN PT, R13, R10, 0x10, 0x1f ;  /* 0x0a001f000a0d7f89 */ /* 0x00002200000e0000 */
[----:B------:R-:W-:Y:S05]  /*13f0*/  @P0 BRA `(.L_x_31) ;  /* 0x0000000000500947 */ /* 0x000fea0003800000 */
[----:B-12---:R-:W-:Y:S01]  /*1400*/  DSETP.GEU.AND P0, PT, |R4|, |R6|, PT ;  /* 0x400000060400722a */ /* 0x006fe20003f0e200 */
[----:B----4-:R-:W-:Y:S02]  /*1410*/  IMAD.MOV.U32 R14, RZ, RZ, R11 ;  /* 0x000000ffff0e7224 */ /* 0x010fe400078e000b */
[----:B0-----:R-:W-:Y:S02]  /*1420*/  IMAD.MOV.U32 R15, RZ, RZ, R13 ;  /* 0x000000ffff0f7224 */ /* 0x001fe400078e000d */
        /* <DEDUP_REMOVED lines=17> */
.L_x_31:
[----:B------:R-:W-:Y:S05]  /*1540*/  BSYNC.RECONVERGENT B1 ;  /* 0x0000000000017941 */ /* 0x000fea0003800200 */
.L_x_30:
[----:B------:R-:W-:Y:S01]  /*1550*/  ISETP.NE.AND P0, PT, R9, RZ, PT ;  /* 0x000000ff0900720c */ /* 0x000fe20003f05270 */
[----:B------:R-:W-:-:S12]  /*1560*/  BSSY.RECONVERGENT B1, `(.L_x_32) ;  /* 0x000000a000017945 */ /* 0x000fd80003800200 */
[----:B------:R-:W-:Y:S05]  /*1570*/  @P0 BRA `(.L_x_33) ;  /* 0x0000000000200947 */ /* 0x000fea0003800000 */
[----:B-1----:R-:W1:Y:S01]  /*1580*/  S2R R6, SR_CgaCtaId ;  /* 0x0000000000067919 */ /* 0x002e620000008800 */
[----:B0-----:R-:W-:Y:S02]  /*1590*/  MOV R5, 0x400 ;  /* 0x0000040000057802 */ /* 0x001fe40000000f00 */
[----:B------:R-:W-:-:S04]  /*15a0*/  SHF.R.U32.HI R4, RZ, 0x1, R0 ;  /* 0x00000001ff047819 */ /* 0x000fc80000011600 */
[----:B------:R-:W-:Y:S02]  /*15b0*/  LOP3.LUT R4, R4, 0x1f0, RZ, 0xc0, !PT ;  /* 0x000001f004047812 */ /* 0x000fe400078ec0ff */
[----:B-1----:R-:W-:-:S05]  /*15c0*/  LEA R5, R6, R5, 0x18 ;  /* 0x0000000506057211 */ /* 0x002fca00078ec0ff */
[----:B------:R-:W-:-:S05]  /*15d0*/  IMAD.IADD R5, R4, 0x1, R5 ;  /* 0x0000000104057824 */ /* 0x000fca00078e0205 */
[----:B------:R0:W-:Y:S04]  /*15e0*/  STS.64 [R5+0x10], R14 ;  /* 0x0000100e05007388 */ /* 0x0001e80000000a00 */
[----:B------:R0:W-:Y:S02]  /*15f0*/  STS.64 [R5+0x8], R2 ;  /* 0x0000080205007388 */ /* 0x0001e40000000a00 */
.L_x_33:
[----:B------:R-:W-:Y:S05]  /*1600*/  BSYNC.RECONVERGENT B1 ;  /* 0x0000000000017941 */ /* 0x000fea0003800200 */
.L_x_32:
[----:B------:R-:W-:Y:S01]  /*1610*/  BAR.SYNC.DEFER_BLOCKING 0x0 ;  /* 0x0000000000007b1d */ /* 0x000fe20000010000 */
[----:B------:R-:W-:-:S13]  /*1620*/  ISETP.NE.AND P1, PT, R0, RZ, PT ;  /* 0x000000ff0000720c */ /* 0x000fda0003f25270 */
[----:B------:R-:W-:Y:S05]  /*1630*/  @P1 BRA `(.L_x_34) ;  /* 0x0000005400881947 */ /* 0x000fea0003800000 */
[----:B0-----:R-:W0:Y:S01]  /*1640*/  S2R R5, SR_CgaCtaId ;  /* 0x0000000000057919 */ /* 0x001e220000008800 */
[----:B------:R-:W-:Y:S01]  /*1650*/  MOV R0, 0x400 ;  /* 0x0000040000007802 */ /* 0x000fe20000000f00 */
[----:B------:R-:W-:Y:S03]  /*1660*/  BSSY.RECONVERGENT B1, `(.L_x_35) ;  /* 0x000001a000017945 */ /* 0x000fe60003800200 */
[----:B0-----:R-:W-:-:S05]  /*1670*/  LEA R0, R5, R0, 0x18 ;  /* 0x0000000005007211 */ /* 0x001fca00078ec0ff */
[----:B------:R-:W0:Y:S04]  /*1680*/  LDS.64 R16, [R0+0x18] ;  /* 0x0000180000107984 */ /* 0x000e280000000a00 */
[----:B-12---:R-:W1:Y:S04]  /*1690*/  LDS.128 R4, [R0+0x20] ;  /* 0x0000200000047984 */ /* 0x006e680000000c00 */
[----:B---3--:R2:W3:Y:S04]  /*16a0*/  LDS.64 R12, [R0+0x80] ;  /* 0x00008000000c7984 */ /* 0x0084e80000000a00 */
[----:B----4-:R2:W4:Y:S01]  /*16b0*/  LDS.128 R8, [R0+0x30] ;  /* 0x0000300000087984 */ /* 0x0105220000000c00 */
[----:B0-----:R-:W-:Y:S01]  /*16c0*/  DSETP.GEU.AND P0, PT, |R2|, |R16|, PT ;  /* 0x400000100200722a */ /* 0x001fe20003f0e200 */
[----:B------:R-:W-:-:S02]  /*16d0*/  IMAD.MOV.U32 R24, RZ, RZ, R16 ;  /* 0x000000ffff187224 */ /* 0x000fc400078e0010 */
[----:B------:R-:W-:Y:S02]  /*16e0*/  IMAD.MOV.U32 R25, RZ, RZ, R17 ;  /* 0x000000ffff197224 */ /* 0x000fe400078e0011 */
[----:B-1----:R-:W-:Y:S02]  /*16f0*/  IMAD.MOV.U32 R26, RZ, RZ, R4 ;  /* 0x000000ffff1a7224 */ /* 0x002fe400078e0004 */
[----:B------:R-:W-:-:S07]  /*1700*/  IMAD.MOV.U32 R27, RZ, RZ, R5 ;  /* 0x000000ffff1b7224 */ /* 0x000fce00078e0005 */
[----:B--234-:R-:W-:Y:S05]  /*1710*/  @!P0 BRA `(.L_x_36) ;  /* 0x0000000000388947 */ /* 0x01cfea0003800000 */
        /* <DEDUP_REMOVED lines=14> */
.L_x_36:
[----:B------:R-:W-:Y:S05]  /*1800*/  BSYNC.RECONVERGENT B1 ;  /* 0x0000000000017941 */ /* 0x000fea0003800200 */
.L_x_35:
[----:B------:R0:W1:Y:S01]  /*1810*/  LDS.128 R16, [R0+0x40] ;  /* 0x0000400000107984 */ /* 0x0000620000000c00 */
[----:B------:R-:W-:Y:S01]  /*1820*/  DSETP.GEU.AND P0, PT, |R24|, |R6|, PT ;  /* 0x400000061800722a */ /* 0x000fe20003f0e200 */
[----:B------:R-:W-:Y:S01]  /*1830*/  BSSY.RECONVERGENT B1, `(.L_x_37) ;  /* 0x0000015000017945 */ /* 0x000fe20003800200 */
[----:B------:R-:W-:Y:S01]  /*1840*/  IMAD.MOV.U32 R4, RZ, RZ, R6 ;  /* 0x000000ffff047224 */ /* 0x000fe200078e0006 */
[----:B------:R0:W2:Y:S01]  /*1850*/  LDS.128 R20, [R0+0x50] ;  /* 0x0000500000147984 */ /* 0x0000a20000000c00 */
        /* <DEDUP_REMOVED lines=18> */
.L_x_38:
[----:B------:R-:W-:Y:S05]  /*1980*/  BSYNC.RECONVERGENT B1 ;  /* 0x0000000000017941 */ /* 0x000fea0003800200 */
.L_x_37:
[----:B------:R-:W-:Y:S01]  /*1990*/  DSETP.GEU.AND P0, PT, |R4|, |R10|, PT ;  /* 0x4000000a0400722a */ /* 0x000fe20003f0e200 */
[----:B------:R-:W-:Y:S01]  /*19a0*/  BSSY.RECONVERGENT B1, `(.L_x_39) ;  /* 0x0000014000017945 */ /* 0x000fe20003800200 */
[----:B------:R-:W-:Y:S02]  /*19b0*/  IMAD.MOV.U32 R2, RZ, RZ, R10 ;  /* 0x000000ffff027224 */ /* 0x000fe400078e000a */
[----:B------:R-:W-:Y:S02]  /*19c0*/  IMAD.MOV.U32 R3, RZ, RZ, R11 ;  /* 0x000000ffff037224 */ /* 0x000fe400078e000b */
[----:B-1----:R-:W-:Y:S02]  /*19d0*/  IMAD.MOV.U32 R27, RZ, RZ, R16 ;  /* 0x000000ffff1b7224 */ /* 0x002fe400078e0010 */
        /* <DEDUP_REMOVED lines=16> */
.L_x_40:
[----:B------:R-:W-:Y:S05]  /*1ae0*/  BSYNC.RECONVERGENT B1 ;  /* 0x0000000000017941 */ /* 0x000fea0003800200 */
.L_x_39:
[----:B------:R0:W1:Y:S01]  /*1af0*/  LDS.128 R8, [R0+0x60] ;  /* 0x0000600000087984 */ /* 0x0000620000000c00 */
[----:B------:R-:W-:Y:S01]  /*1b00*/  DSETP.GEU.AND P0, PT, |R2|, |R18|, PT ;  /* 0x400000120200722a */ /* 0x000fe20003f0e200 */
[----:B------:R-:W-:Y:S01]  /*1b10*/  BSSY.RECONVERGENT B1, `(.L_x_41) ;  /* 0x0000015000017945 */ /* 0x000fe20003800200 */
[----:B------:R-:W-:Y:S01]  /*1b20*/  IMAD.MOV.U32 R14, RZ, RZ, R18 ;  /* 0x000000ffff0e7224 */ /* 0x000fe200078e0012 */
[----:B------:R0:W3:Y:S01]  /*1b30*/  LDS.128 R4, [R0+0x70] ;  /* 0x0000700000047984 */ /* 0x0000e20000000c00 */
[----:B------:R-:W-:Y:S02]  /*1b40*/  IMAD.MOV.U32 R15, RZ, RZ, R19 ;  /* 0x000000ffff0f7224 */ /* 0x000fe400078e0013 */
[----:B--2---:R-:W-:Y:S02]  /*1b50*/  IMAD.MOV.U32 R17, RZ, RZ, R20 ;  /* 0x000000ffff117224 */ /* 0x004fe400078e0014 */
        /* <DEDUP_REMOVED lines=16> */
.L_x_42:
[----:B------:R-:W-:Y:S05]  /*1c60*/  BSYNC.RECONVERGENT B1 ;  /* 0x0000000000017941 */ /* 0x000fea0003800200 */
.L_x_41:
        /* <DEDUP_REMOVED lines=21> */
.L_x_44:
[----:B------:R-:W-:Y:S05]  /*1dc0*/  BSYNC.RECONVERGENT B1 ;  /* 0x0000000000017941 */ /* 0x000fea0003800200 */
.L_x_43:
[----:B------:R-:W-:Y:S01]  /*1dd0*/  DSETP.GEU.AND P0, PT, |R2|, |R10|, PT ;  /* 0x4000000a0200722a */ /* 0x000fe20003f0e200 */
[----:B------:R-:W-:Y:S01]  /*1de0*/  BSSY.RECONVERGENT B1, `(.L_x_45) ;  /* 0x0000014000017945 */ /* 0x000fe20003800200 */
[----:B------:R-:W-:Y:S02]  /*1df0*/  IMAD.MOV.U32 R8, RZ, RZ, R10 ;  /* 0x000000ffff087224 */ /* 0x000fe400078e000a */
[----:B------:R-:W-:Y:S02]  /*1e00*/  IMAD.MOV.U32 R9, RZ, RZ, R11 ;  /* 0x000000ffff097224 */ /* 0x000fe400078e000b */
[----:B---3--:R-:W-:Y:S02]  /*1e10*/  IMAD.MOV.U32 R17, RZ, RZ, R4 ;  /* 0x000000ffff117224 */ /* 0x008fe400078e0004 */
        /* <DEDUP_REMOVED lines=16> */
.L_x_46:
[----:B------:R-:W-:Y:S05]  /*1f20*/  BSYNC.RECONVERGENT B1 ;  /* 0x0000000000017941 */ /* 0x000fea0003800200 */
.L_x_45:
        /* <DEDUP_REMOVED lines=19> */
[----:B------:R-:W-:Y:S01]  /*2060*/  SEL R15, R0, R13, P2 ;  /* 0x0000000d000f7207 */ /* 0x000fe20001000000 */
[----:B------:R-:W-:Y:S06]  /*2070*/  BRA `(.L_x_34) ;  /* 0x0000004800f87947 */ /* 0x000fec0003800000 */
.L_x_21:
[----:B------:R-:W2:Y:S01]  /*2080*/  S2R R4, SR_LANEID ;  /* 0x0000000000047919 */ /* 0x000ea20000000000 */
[----:B-1----:R-:W-:Y:S01]  /*2090*/  LOP3.LUT R2, R0, 0x3e0, RZ, 0xc0, !PT ;  /* 0x000003e000027812 */ /* 0x002fe200078ec0ff */
[----:B------:R-:W-:Y:S01]  /*20a0*/  BSSY.RECONVERGENT B1, `(.L_x_47) ;  /* 0x0000024000017945 */ /* 0x000fe20003800200 */
[----:B-----5:R-:W-:Y:S02]  /*20b0*/  IMAD.MOV.U32 R16, RZ, RZ, R12 ;  /* 0x000000ffff107224 */ /* 0x020fe400078e000c */
[----:B------:R-:W-:Y:S02]  /*20c0*/  IMAD.MOV.U32 R18, RZ, RZ, R13 ;  /* 0x000000ffff127224 */ /* 0x000fe400078e000d */
[----:B------:R-:W-:Y:S01]  /*20d0*/  VIADD R3, R2, 0x20 ;  /* 0x0000002002037836 */ /* 0x000fe20000000000 */
[----:B------:R-:W-:-:S04]  /*20e0*/  LOP3.LUT R2, RZ, R2, RZ, 0x33, !PT ;  /* 0x00000002ff027212 */ /* 0x000fc800078e33ff */
[----:B------:R-:W-:Y:S01]  /*20f0*/  ISETP.GT.AND P0, PT, R3, UR6, PT ;  /* 0x0000000603007c0c */ /* 0x000fe2000bf04270 */
[----:B------:R-:W-:Y:S02]  /*2100*/  VIADD R2, R2, UR6 ;  /* 0x0000000602027c36 */ /* 0x000fe40008000000 */
[----:B------:R-:W-:-:S03]  /*2110*/  IMAD.MOV.U32 R3, RZ, RZ, R15 ;  /* 0x000000ffff037224 */ /* 0x000fc600078e000f */
[----:B------:R-:W-:Y:S01]  /*2120*/  SEL R5, R2, 0x1f, P0 ;  /* 0x0000001f02057807 */ /* 0x000fe20000000000 */
[----:B------:R-:W-:-:S04]  /*2130*/  IMAD.MOV.U32 R2, RZ, RZ, R14 ;  /* 0x000000ffff027224 */ /* 0x000fc800078e000e */
[----:B------:R1:W3:Y:S04]  /*2140*/  SHFL.DOWN PT, R6, R14, 0x1, R5 ;  /* 0x082000000e067989 */ /* 0x0002e800000e0005 */
[----:B------:R1:W4:Y:S04]  /*2150*/  SHFL.DOWN PT, R7, R15, 0x1, R5 ;  /* 0x082000000f077989 */ /* 0x00032800000e0005 */
[----:B0-----:R1:W0:Y:S01]  /*2160*/  SHFL.DOWN PT, R9, R12, 0x1, R5 ;  /* 0x082000000c097989 */ /* 0x00122200000e0005 */
[----:B--2---:R-:W-:-:S03]  /*2170*/  ISETP.GE.AND P0, PT, R4, R5, PT ;  /* 0x000000050400720c */ /* 0x004fc60003f06270 */
[----:B------:R1:W2:Y:S10]  /*2180*/  SHFL.DOWN PT, R11, R13, 0x1, R5 ;  /* 0x082000000d0b7989 */ /* 0x0002b400000e0005 */
[----:B-1----:R-:W-:Y:S05]  /*2190*/  @P0 BRA `(.L_x_48) ;  /* 0x0000000000500947 */ /* 0x002fea0003800000 */
[----:B---34-:R-:W-:Y:S01]  /*21a0*/  DSETP.GEU.AND P0, PT, |R14|, |R6|, PT ;  /* 0x400000060e00722a */ /* 0x018fe20003f0e200 */
[----:B0-----:R-:W-:Y:S02]  /*21b0*/  IMAD.MOV.U32 R16, RZ, RZ, R9 ;  /* 0x000000ffff107224 */ /* 0x001fe400078e0009 */
[----:B--2---:R-:W-:Y:S02]  /*21c0*/  IMAD.MOV.U32 R18, RZ, RZ, R11 ;  /* 0x000000ffff127224 */ /* 0x004fe400078e000b */
        /* <DEDUP_REMOVED lines=17> */
.L_x_48:
[----:B------:R-:W-:Y:S05]  /*22e0*/  BSYNC.RECONVERGENT B1 ;  /* 0x0000000000017941 */ /* 0x000fea0003800200 */
.L_x_47:
[----:B---3--:R-:W-:Y:S01]  /*22f0*/  VIADD R6, R4, 0x2 ;  /* 0x0000000204067836 */ /* 0x008fe20000000000 */
[----:B------:R1:W3:Y:S01]  /*2300*/  SHFL.DOWN PT, R8, R2, 0x2, R5 ;  /* 0x0840000002087989 */ /* 0x0002e200000e0005 */
[----:B------:R-:W-:Y:S01]  /*2310*/  BSSY.RECONVERGENT B1, `(.L_x_49) ;  /* 0x000001e000017945 */ /* 0x000fe20003800200 */
[----:B------:R-:W-:Y:S02]  /*2320*/  IMAD.MOV.U32 R10, RZ, RZ, R16 ;  /* 0x000000ffff0a7224 */ /* 0x000fe400078e0010 */
[----:B------:R-:W-:Y:S01]  /*2330*/  ISETP.GT.AND P0, PT, R6, R5, PT ;  /* 0x000000050600720c */ /* 0x000fe20003f04270 */
[----:B0-----:R1:W0:Y:S01]  /*2340*/  SHFL.DOWN PT, R9, R3, 0x2, R5 ;  /* 0x0840000003097989 */ /* 0x00122200000e0005 */
[----:B------:R-:W-:Y:S02]  /*2350*/  IMAD.MOV.U32 R12, RZ, RZ, R18 ;  /* 0x000000ffff0c7224 */ /* 0x000fe400078e0012 */
[----:B------:R-:W-:Y:S01]  /*2360*/  IMAD.MOV.U32 R6, RZ, RZ, R2 ;  /* 0x000000ffff067224 */ /* 0x000fe200078e0002 */
[----:B--2---:R1:W2:Y:S01]  /*2370*/  SHFL.DOWN PT, R11, R16, 0x2, R5 ;  /* 0x08400000100b7989 */ /* 0x0042a200000e0005 */
[----:B----4-:R-:W-:-:S03]  /*2380*/  IMAD.MOV.U32 R7, RZ, RZ, R3 ;  /* 0x000000ffff077224 */ /* 0x010fc600078e0003 */
[----:B------:R1:W4:Y:S04]  /*2390*/  SHFL.DOWN PT, R13, R18, 0x2, R5 ;  /* 0x08400000120d7989 */ /* 0x00032800000e0005 */
[----:B------:R-:W-:Y:S05]  /*23a0*/  @P0 BRA `(.L_x_50) ;  /* 0x0000000000500947 */ /* 0x000fea0003800000 */
[----:B0--3--:R-:W-:Y:S01]  /*23b0*/  DSETP.GEU.AND P0, PT, |R2|, |R8|, PT ;  /* 0x400000080200722a */ /* 0x009fe20003f0e200 */
[----:B--2---:R-:W-:Y:S02]  /*23c0*/  IMAD.MOV.U32 R10, RZ, RZ, R11 ;  /* 0x000000ffff0a7224 */ /* 0x004fe400078e000b */
        /* <DEDUP_REMOVED lines=18> */
.L_x_50:
[----:B------:R-:W-:Y:S05]  /*24f0*/  BSYNC.RECONVERGENT B1 ;  /* 0x0000000000017941 */ /* 0x000fea0003800200 */
.L_x_49:
[----:B-1----:R-:W-:Y:S01]  /*2500*/  VIADD R2, R4, 0x4 ;  /* 0x0000000404027836 */ /* 0x002fe20000000000 */
[----:B---3--:R1:W3:Y:S01]  /*2510*/  SHFL.DOWN PT, R8, R6, 0x4, R5 ;  /* 0x0880000006087989 */ /* 0x0082e200000e0005 */
[----:B------:R-:W-:Y:S01]  /*2520*/  BSSY.RECONVERGENT B1, `(.L_x_51) ;  /* 0x000001e000017945 */ /* 0x000fe20003800200 */
[----:B------:R-:W-:Y:S02]  /*2530*/  IMAD.MOV.U32 R14, RZ, RZ, R10 ;  /* 0x000000ffff0e7224 */ /* 0x000fe400078e000a */
[----:B------:R-:W-:Y:S01]  /*2540*/  ISETP.GT.AND P0, PT, R2, R5, PT ;  /* 0x000000050200720c */ /* 0x000fe20003f04270 */
[----:B0-----:R1:W0:Y:S01]  /*2550*/  SHFL.DOWN PT, R9, R7, 0x4, R5 ;  /* 0x0880000007097989 */ /* 0x00122200000e0005 */
[----:B------:R-:W-:Y:S02]  /*2560*/  IMAD.MOV.U32 R16, RZ, RZ, R12 ;  /* 0x000000ffff107224 */ /* 0x000fe400078e000c */
[----:B------:R-:W-:Y:S01]  /*2570*/  IMAD.MOV.U32 R2, RZ, RZ, R6 ;  /* 0x000000ffff027224 */ /* 0x000fe200078e0006 */
[----:B--2---:R1:W2:Y:S01]  /*2580*/  SHFL.DOWN PT, R11, R10, 0x4, R5 ;  /* 0x088000000a0b7989 */ /* 0x0042a200000e0005 */
[----:B------:R-:W-:-:S03]  /*2590*/  IMAD.MOV.U32 R3, RZ, RZ, R7 ;  /* 0x000000ffff037224 */ /* 0x000fc600078e0007 */
[----:B----4-:R1:W4:Y:S04]  /*25a0*/  SHFL.DOWN PT, R13, R12, 0x4, R5 ;  /* 0x088000000c0d7989 */ /* 0x01032800000e0005 */
        /* <DEDUP_REMOVED lines=21> */
.L_x_52:
[----:B------:R-:W-:Y:S05]  /*2700*/  BSYNC.RECONVERGENT B1 ;  /* 0x0000000000017941 */ /* 0x000fea0003800200 */
.L_x_51:
        /* <DEDUP_REMOVED lines=32> */
.L_x_54:
[----:B------:R-:W-:Y:S05]  /*2910*/  BSYNC.RECONVERGENT B1 ;  /* 0x0000000000017941 */ /* 0x000fea0003800200 */
.L_x_53:
        /* <DEDUP_REMOVED lines=32> */
.L_x_56:
[----:B------:R-:W-:Y:S05]  /*2b20*/  BSYNC.RECONVERGENT B1 ;  /* 0x0000000000017941 */ /* 0x000fea0003800200 */
.L_x_55:
[----:B------:R-:W-:Y:S01]  /*2b30*/  ISETP.NE.AND P0, PT, R4, RZ, PT ;  /* 0x000000ff0400720c */ /* 0x000fe20003f05270 */
[----:B------:R-:W-:-:S12]  /*2b40*/  BSSY.RECONVERGENT B1, `(.L_x_57) ;  /* 0x000000a000017945 */ /* 0x000fd80003800200 */
[----:B------:R-:W-:Y:S05]  /*2b50*/  @P0 BRA `(.L_x_58) ;  /* 0x0000000000200947 */ /* 0x000fea0003800000 */
[----:B-1----:R-:W1:Y:S01]  /*2b60*/  S2R R6, SR_CgaCtaId ;  /* 0x0000000000067919 */ /* 0x002e620000008800 */
[----:B------:R-:W-:Y:S02]  /*2b70*/  MOV R5, 0x400 ;  /* 0x0000040000057802 */ /* 0x000fe40000000f00 */
[----:B------:R-:W-:-:S04]  /*2b80*/  SHF.R.U32.HI R4, RZ, 0x1, R0 ;  /* 0x00000001ff047819 */ /* 0x000fc80000011600 */
[----:B------:R-:W-:Y:S02]  /*2b90*/  LOP3.LUT R4, R4, 0x1f0, RZ, 0xc0, !PT ;  /* 0x000001f004047812 */ /* 0x000fe400078ec0ff */
[----:B-1----:R-:W-:-:S05]  /*2ba0*/  LEA R5, R6, R5, 0x18 ;  /* 0x0000000506057211 */ /* 0x002fca00078ec0ff */
[----:B------:R-:W-:-:S05]  /*2bb0*/  IMAD.IADD R5, R4, 0x1, R5 ;  /* 0x0000000104057824 */ /* 0x000fca00078e0205 */
[----:B------:R1:W-:Y:S04]  /*2bc0*/  STS.64 [R5+0x10], R14 ;  /* 0x0000100e05007388 */ /* 0x0003e80000000a00 */
[----:B------:R1:W-:Y:S02]  /*2bd0*/  STS.64 [R5+0x8], R2 ;  /* 0x0000080205007388 */ /* 0x0003e40000000a00 */
.L_x_58:
[----:B------:R-:W-:Y:S05]  /*2be0*/  BSYNC.RECONVERGENT B1 ;  /* 0x0000000000017941 */ /* 0x000fea0003800200 */
.L_x_57:
[----:B------:R-:W-:Y:S01]  /*2bf0*/  BAR.SYNC.DEFER_BLOCKING 0x0 ;  /* 0x0000000000007b1d */ /* 0x000fe20000010000 */
[----:B------:R-:W-:-:S13]  /*2c00*/  ISETP.NE.AND P1, PT, R0, RZ, PT ;  /* 0x000000ff0000720c */ /* 0x000fda0003f25270 */
[----:B------:R-:W-:Y:S05]  /*2c10*/  @P1 BRA `(.L_x_34) ;  /* 0x0000004000101947 */ /* 0x000fea0003800000 */
[----:B------:R-:W-:Y:S01]  /*2c20*/  UISETP.GE.AND UP0, UPT, UR6, 0x21, UPT ;  /* 0x000000210600788c */ /* 0x000fe2000bf06270 */
[----:B--2---:R-:W-:Y:S02]  /*2c30*/  IMAD.MOV.U32 R11, RZ, RZ, R14 ;  /* 0x000000ffff0b7224 */ /* 0x004fe400078e000e */
[----:B---3--:R-:W-:Y:S02]  /*2c40*/  IMAD.MOV.U32 R8, RZ, RZ, R15 ;  /* 0x000000ffff087224 */ /* 0x008fe400078e000f */
[----:B------:R-:W-:Y:S02]  /*2c50*/  IMAD.MOV.U32 R4, RZ, RZ, R2 ;  /* 0x000000ffff047224 */ /* 0x000fe400078e0002 */
[----:B-1----:R-:W-:Y:S02]  /*2c60*/  IMAD.MOV.U32 R5, RZ, RZ, R3 ;  /* 0x000000ffff057224 */ /* 0x002fe400078e0003 */
[----:B------:R-:W-:Y:S05]  /*2c70*/  BRA.U !UP0, `(.L_x_59) ;  /* 0x00000001086c7547 */ /* 0x000fea000b800000 */
[----:B------:R-:W1:Y:S01]  /*2c80*/  S2UR UR5, SR_CgaCtaId ;  /* 0x00000000000579c3 */ /* 0x000e620000008800 */
[----:B------:R-:W-:Y:S01]  /*2c90*/  UMOV UR4, 0x400 ;  /* 0x0000040000047882 */ /* 0x000fe20000000000 */
[----:B------:R-:W-:Y:S01]  /*2ca0*/  BSSY.RECONVERGENT B1, `(.L_x_59) ;  /* 0x0000018000017945 */ /* 0x000fe20003800200 */
[----:B-1----:R-:W-:-:S09]  /*2cb0*/  ULEA UR4, UR5, UR4, 0x18 ;  /* 0x0000000405047291 */ /* 0x002fd2000f8ec0ff */
[----:B------:R-:W1:Y:S04]  /*2cc0*/  LDS.64 R6, [UR4+0x18] ;  /* 0x00001804ff067984 */ /* 0x000e680008000a00 */
[----:B----4-:R-:W2:Y:S01]  /*2cd0*/  LDS.64 R12, [UR4+0x20] ;  /* 0x00002004ff0c7984 */ /* 0x010ea20008000a00 */
[----:B-1----:R-:W-:Y:S01]  /*2ce0*/  DSETP.GEU.AND P0, PT, |R2|, |R6|, PT ;  /* 0x400000060200722a */ /* 0x002fe20003f0e200 */
[----:B------:R-:W-:Y:S02]  /*2cf0*/  IMAD.MOV.U32 R4, RZ, RZ, R6 ;  /* 0x000000ffff047224 */ /* 0x000fe400078e0006 */
[----:B------:R-:W-:Y:S02]  /*2d00*/  IMAD.MOV.U32 R5, RZ, RZ, R7 ;  /* 0x000000ffff057224 */ /* 0x000fe400078e0007 */
[----:B--2---:R-:W-:-:S02]  /*2d10*/  IMAD.MOV.U32 R11, RZ, RZ, R12 ;  /* 0x000000ffff0b7224 */ /* 0x004fc400078e000c */
        /* <DEDUP_REMOVED lines=16> */
.L_x_60:
[----:B------:R-:W-:Y:S05]  /*2e20*/  BSYNC.RECONVERGENT B1 ;  /* 0x0000000000017941 */ /* 0x000fea0003800200 */
.L_x_59:
[----:B------:R-:W-:Y:S01]  /*2e30*/  UISETP.GE.AND UP0, UPT, UR6, 0x41, UPT ;  /* 0x000000410600788c */ /* 0x000fe2000bf06270 */
[----:B0-----:R-:W-:Y:S02]  /*2e40*/  IMAD.MOV.U32 R9, RZ, RZ, R11 ;  /* 0x000000ffff097224 */ /* 0x001fe400078e000b */
[----:B------:R-:W-:Y:S02]  /*2e50*/  IMAD.MOV.U32 R0, RZ, RZ, R8 ;  /* 0x000000ffff007224 */ /* 0x000fe400078e0008 */
[----:B------:R-:W-:Y:S02]  /*2e60*/  IMAD.MOV.U32 R2, RZ, RZ, R4 ;  /* 0x000000ffff027224 */ /* 0x000fe400078e0004 */
[----:B------:R-:W-:Y:S02]  /*2e70*/  IMAD.MOV.U32 R3, RZ, RZ, R5 ;  /* 0x000000ffff037224 */ /* 0x000fe400078e0005 */
[----:B------:R-:W-:Y:S05]  /*2e80*/  BRA.U !UP0, `(.L_x_61) ;  /* 0x00000001086c7547 */ /* 0x000fea000b800000 */
[----:B------:R-:W0:Y:S01]  /*2e90*/  S2UR UR5, SR_CgaCtaId ;  /* 0x00000000000579c3 */ /* 0x000e220000008800 */
[----:B------:R-:W-:Y:S01]  /*2ea0*/  UMOV UR4, 0x400 ;  /* 0x0000040000047882 */ /* 0x000fe20000000000 */
[----:B------:R-:W-:Y:S01]  /*2eb0*/  BSSY.RECONVERGENT B1, `(.L_x_61) ;  /* 0x0000018000017945 */ /* 0x000fe20003800200 */
[----:B0-----:R-:W-:-:S09]  /*2ec0*/  ULEA UR4, UR5, UR4, 0x18 ;  /* 0x0000000405047291 */ /* 0x001fd2000f8ec0ff */
[----:B------:R-:W0:Y:S04]  /*2ed0*/  LDS.64 R6, [UR4+0x28] ;  /* 0x00002804ff067984 */ /* 0x000e280008000a00 */
[----:B----4-:R-:W1:Y:S01]  /*2ee0*/  LDS.64 R12, [UR4+0x30] ;  /* 0x00003004ff0c7984 */ /* 0x010e620008000a00 */
[----:B0-----:R-:W-:Y:S01]  /*2ef0*/  DSETP.GEU.AND P0, PT, |R4|, |R6|, PT ;  /* 0x400000060400722a */ /* 0x001fe20003f0e200 */
[----:B------:R-:W-:Y:S02]  /*2f00*/  IMAD.MOV.U32 R2, RZ, RZ, R6 ;  /* 0x000000ffff027224 */ /* 0x000fe400078e0006 */
[----:B------:R-:W-:Y:S02]  /*2f10*/  IMAD.MOV.U32 R3, RZ, RZ, R7 ;  /* 0x000000ffff037224 */ /* 0x000fe400078e0007 */
[----:B-1----:R-:W-:-:S02]  /*2f20*/  IMAD.MOV.U32 R9, RZ, RZ, R12 ;  /* 0x000000ffff097224 */ /* 0x002fc400078e000c */
        /* <DEDUP_REMOVED lines=16> */
.L_x_62:
[----:B------:R-:W-:Y:S05]  /*3030*/  BSYNC.RECONVERGENT B1 ;  /* 0x0000000000017941 */ /* 0x000fea0003800200 */
.L_x_61:
[----:B------:R-:W-:Y:S01]  /*3040*/  UISETP.GE.AND UP0, UPT, UR6, 0x61, UPT ;  /* 0x000000610600788c */ /* 0x000fe2000bf06270 */
[----:B------:R-:W-:Y:S02]  /*3050*/  IMAD.MOV.U32 R11, RZ, RZ, R9 ;  /* 0x000000ffff0b7224 */ /* 0x000fe400078e0009 */
        /* <DEDUP_REMOVED lines=30> */
.L_x_64:
[----:B------:R-:W-:Y:S05]  /*3240*/  BSYNC.RECONVERGENT B1 ;  /* 0x0000000000017941 */ /* 0x000fea0003800200 */
.L_x_63:
        /* <DEDUP_REMOVED lines=32> */
.L_x_66:
[----:B------:R-:W-:Y:S05]  /*3450*/  BSYNC.RECONVERGENT B1 ;  /* 0x0000000000017941 */ /* 0x000fea0003800200 */
.L_x_65:
        /* <DEDUP_REMOVED lines=32> */
.L_x_68:
[----:B------:R-:W-:Y:S05]  /*3660*/  BSYNC.RECONVERGENT B1 ;  /* 0x0000000000017941 */ /* 0x000fea0003800200 */
.L_x_67:
        /* <DEDUP_REMOVED lines=32> */
.L_x_70:
[----:B------:R-:W-:Y:S05]  /*3870*/  BSYNC.RECONVERGENT B1 ;  /* 0x0000000000017941 */ /* 0x000fea0003800200 */
.L_x_69:
[----:B------:R-:W-:Y:S01]  /*3880*/  UISETP.GE.AND UP0, UPT, UR6, 0xe1, UPT ;  /* 0x000000e10600788c */ /* 0x000fe2000bf06270 */
[----:B------:R-:W-:Y:S02]  /*3890*/  IMAD.MOV.U32 R14, RZ, RZ, R9 ;  /* 0x000000ffff0e7224 */ /* 0x000fe400078e0009 */
[----:B------:R-:W-:Y:S02]  /*38a0*/  IMAD.MOV.U32 R15, RZ, RZ, R0 ;  /* 0x000000ffff0f7224 */ /* 0x000fe400078e0000 */
[----:B------:R-:W-:Y:S02]  /*38b0*/  IMAD.MOV.U32 R2, RZ, RZ, R6 ;  /* 0x000000ffff027224 */ /* 0x000fe400078e0006 */
[----:B------:R-:W-:Y:S02]  /*38c0*/  IMAD.MOV.U32 R3, RZ, RZ, R7 ;  /* 0x000000ffff037224 */ /* 0x000fe400078e0007 */
[----:B------:R-:W-:Y:S05]  /*38d0*/  BRA.U !UP0, `(.L_x_34) ;  /* 0x0000003108e07547 */ /* 0x000fea000b800000 */
[----:B------:R-:W0:Y:S01]  /*38e0*/  S2UR UR5, SR_CgaCtaId ;  /* 0x00000000000579c3 */ /* 0x000e220000008800 */
[----:B------:R-:W-:Y:S02]  /*38f0*/  UMOV UR4, 0x400 ;  /* 0x0000040000047882 */ /* 0x000fe40000000000 */
[----:B0-----:R-:W-:-:S09]  /*3900*/  ULEA UR4, UR5, UR4, 0x18 ;  /* 0x0000000405047291 */ /* 0x001fd2000f8ec0ff */
[----:B------:R-:W0:Y:S04]  /*3910*/  LDS.64 R4, [UR4+0x78] ;  /* 0x00007804ff047984 */ /* 0x000e280008000a00 */
[----:B------:R-:W1:Y:S01]  /*3920*/  LDS.64 R10, [UR4+0x80] ;  /* 0x00008004ff0a7984 */ /* 0x000e620008000a00 */
        /* <DEDUP_REMOVED lines=21> */
.L_x_2:
[----:B------:R-:W1:Y:S01]  /*3a80*/  S2R R0, SR_TID.X ;  /* 0x0000000000007919 */ /* 0x000e620000002100 */
[----:B------:R-:W1:Y:S02]  /*3a90*/  LDC.64 R2, c[0x0][0x380] ;  /* 0x0000e000ff027b82 */ /* 0x000e640000000a00 */
[----:B-1----:R-:W-:-:S05]  /*3aa0*/  IMAD.WIDE.U32 R18, R0, 0x10, R2 ;  /* 0x0000001000127825 */ /* 0x002fca00078e0002 */
[----:B0-----:R-:W2:Y:S04]  /*3ab0*/  LDG.E.64.CONSTANT R20, desc[UR10][R18.64] ;  /* 0x0000000a12147981 */ /* 0x001ea8000c1e9b00 */
[----:B------:R-:W2:Y:S04]  /*3ac0*/  LDG.E.64.CONSTANT R14, desc[UR10][R18.64+0x1000] ;  /* 0x0010000a120e7981 */ /* 0x000ea8000c1e9b00 */
[----:B------:R-:W3:Y:S04]  /*3ad0*/  LDG.E.64.CONSTANT R12, desc[UR10][R18.64+0x8] ;  /* 0x0000080a120c7981 */ /* 0x000ee8000c1e9b00 */
[----:B------:R-:W3:Y:S04]  /*3ae0*/  LDG.E.64.CONSTANT R10, desc[UR10][R18.64+0x1008] ;  /* 0x0010080a120a7981 */ /* 0x000ee8000c1e9b00 */
[----:B------:R-:W4:Y:S04]  /*3af0*/  LDG.E.64.CONSTANT R8, desc[UR10][R18.64+0x2000] ;  /* 0x0020000a12087981 */ /* 0x000f28000c1e9b00 */
[----:B------:R-:W5:Y:S04]  /*3b00*/  LDG.E.64.CONSTANT R6, desc[UR10][R18.64+0x2008] ;  /* 0x0020080a12067981 */ /* 0x000f68000c1e9b00 */
[----:B------:R-:W5:Y:S04]  /*3b10*/  LDG.E.64.CONSTANT R4, desc[UR10][R18.64+0x3000] ;  /* 0x0030000a12047981 */ /* 0x000f68000c1e9b00 */
[----:B------:R-:W5:Y:S04]  /*3b20*/  LDG.E.64.CONSTANT R2, desc[UR10][R18.64+0x3008] ;  /* 0x0030080a12027981 */ /* 0x000f68000c1e9b00 */
[----:B------:R-:W5:Y:S04]  /*3b30*/  LDG.E.64.CONSTANT R16, desc[UR10][R18.64+0x4000] ;  /* 0x0040000a12107981 */ /* 0x000f68000c1e9b00 */
[----:B------:R-:W5:Y:S01]  /*3b40*/  LDG.E.64.CONSTANT R22, desc[UR10][R18.64+0x4008] ;  /* 0x0040080a12167981 */ /* 0x000f62000c1e9b00 */
[----:B------:R-:W-:Y:S01]  /*3b50*/  UISETP.GE.U32.AND UP0, UPT, UR8, 0xa00, UPT ;  /* 0x00000a000800788c */ /* 0x000fe2000bf06070 */
[----:B--2---:R-:W-:-:S14]  /*3b60*/  DSETP.GEU.AND P2, PT, |R20|, |R14|, PT ;  /* 0x4000000e1400722a */ /* 0x004fdc0003f4e200 */
[----:B---3--:R-:W-:-:S04]  /*3b70*/  @P2 ISETP.GE.U32.AND P0, PT, R12, R10, PT ;  /* 0x0000000a0c00220c */ /* 0x008fc80003f06070 */
[----:B------:R-:W-:-:S13]  /*3b80*/  @P2 ISETP.GE.AND.EX P0, PT, R13, R11, PT, P0 ;  /* 0x0000000b0d00220c */ /* 0x000fda0003f06300 */
[----:B------:R-:W-:-:S06]  /*3b90*/  @P2 DSETP.LT.OR P0, PT, |R14|, |R20|, !P0 ;  /* 0x400000140e00222a */ /* 0x000fcc0004701600 */
[----:B------:R-:W-:Y:S02]  /*3ba0*/  @P2 FSEL R20, R20, R14, P0 ;  /* 0x0000000e14142208 */ /* 0x000fe40000000000 */
[----:B------:R-:W-:Y:S02]  /*3bb0*/  @P2 FSEL R21, R21, R15, P0 ;  /* 0x0000000f15152208 */ /* 0x000fe40000000000 */
[----:B------:R-:W-:Y:S01]  /*3bc0*/  @P2 SEL R10, R12, R10, P0 ;  /* 0x0000000a0c0a2207 */ /* 0x000fe20000000000 */
[----:B------:R-:W-:Y:S01]  /*3bd0*/  @P2 IMAD.MOV.U32 R14, RZ, RZ, R20 ;  /* 0x000000ffff0e2224 */ /* 0x000fe200078e0014 */
[----:B------:R-:W-:Y:S01]  /*3be0*/  @P2 SEL R11, R13, R11, P0 ;  /* 0x0000000b0d0b2207 */ /* 0x000fe20000000000 */
[----:B------:R-:W-:-:S06]  /*3bf0*/  @P2 IMAD.MOV.U32 R15, RZ, RZ, R21 ;  /* 0x000000ffff0f2224 */ /* 0x000fcc00078e0015 */
[----:B----4-:R-:W-:-:S14]  /*3c00*/  DSETP.GEU.AND P1, PT, |R14|, |R8|, PT ;  /* 0x400000080e00722a */ /* 0x010fdc0003f2e200 */
[----:B-----5:R-:W-:-:S04]  /*3c10*/  @P1 ISETP.GE.U32.AND P0, PT, R10, R6, PT ;  /* 0x000000060a00120c */ /* 0x020fc80003f06070 */
        /* <DEDUP_REMOVED lines=8> */
[----:B------:R-:W-:-:S14]  /*3ca0*/  DSETP.GEU.AND P2, PT, |R8|, |R4|, PT ;  /* 0x400000040800722a */ /* 0x000fdc0003f4e200 */
[----:B------:R-:W-:-:S04]  /*3cb0*/  @P2 ISETP.GE.U32.AND P0, PT, R6, R2, PT ;  /* 0x000000020600220c */ /* 0x000fc80003f06070 */
        /* <DEDUP_REMOVED lines=15> */
[----:B------:R-:W-:Y:S01]  /*3db0*/  IMAD.MOV.U32 R2, RZ, RZ, RZ ;  /* 0x000000ffff027224 */ /* 0x000fe200078e00ff */
[----:B------:R-:W-:Y:S01]  /*3dc0*/  @P1 SEL R23, R3, R23, P0 ;  /* 0x0000001703171207 */ /* 0x000fe20000000000 */
[----:B------:R-:W-:Y:S02]  /*3dd0*/  IMAD.MOV.U32 R3, RZ, RZ, 0x500 ;  /* 0x00000500ff037424 */ /* 0x000fe400078e00ff */
[----:B------:R-:W-:Y:S02]  /*3de0*/  @P1 IMAD.MOV.U32 R16, RZ, RZ, R4 ;  /* 0x000000ffff101224 */ /* 0x000fe400078e0004 */
[----:B------:R-:W-:Y:S01]  /*3df0*/  @P1 IMAD.MOV.U32 R17, RZ, RZ, R5 ;  /* 0x000000ffff111224 */ /* 0x000fe200078e0005 */
[----:B------:R-:W-:Y:S06]  /*3e00*/  BRA.U !UP0, `(.L_x_71) ;  /* 0x0000000d08987547 */ /* 0x000fec000b800000 */
[----:B------:R-:W-:Y:S01]  /*3e10*/  UIADD3 UR9, UP0, UPT, UR8, -0xa00, URZ ;  /* 0xfffff60008097890 */ /* 0x000fe2000ff1e0ff */
[----:B------:R-:W-:Y:S02]  /*3e20*/  IMAD.MOV.U32 R3, RZ, RZ, 0x500 ;  /* 0x00000500ff037424 */ /* 0x000fe400078e00ff */
[----:B------:R-:W-:Y:S01]  /*3e30*/  IMAD.MOV.U32 R2, RZ, RZ, RZ ;  /* 0x000000ffff027224 */ /* 0x000fe200078e00ff */
[----:B------:R-:W-:Y:S02]  /*3e40*/  ULEA.HI.X.SX32 UR8, UR8, 0xffffffff, 0x1, UP0 ;  /* 0xffffffff08087891 */ /* 0x000fe400080f0eff */
[----:B------:R-:W-:Y:S02]  /*3e50*/  UIMAD.WIDE.U32 UR12, UR9, -0x33333333, URZ ;  /* 0xcccccccd090c78a5 */ /* 0x000fe4000f8e00ff */
[----:B------:R-:W-:Y:S02]  /*3e60*/  UIMAD.WIDE.U32 UR4, UR8, -0x33333333, URZ ;  /* 0xcccccccd080478a5 */ /* 0x000fe4000f8e00ff */
[----:B------:R-:W-:-:S02]  /*3e70*/  UISETP.GE.U32.AND UP1, UPT, UR9, 0x500, UPT ;  /* 0x000005000900788c */ /* 0x000fc4000bf26070 */
[----:B------:R-:W-:Y:S02]  /*3e80*/  UIMAD.WIDE.U32 UR4, UP0, UR9, -0x33333334, UR4 ;  /* 0xcccccccc090478a5 */ /* 0x000fe4000f800004 */
[----:B------:R-:W-:Y:S02]  /*3e90*/  UISETP.GE.U32.AND.EX UP1, UPT, UR8, URZ, UPT, UP1 ;  /* 0x000000ff0800728c */ /* 0x000fe4000bf26110 */
[----:B------:R-:W-:Y:S02]  /*3ea0*/  UIADD3.X UR7, UPT, UPT, URZ, URZ, URZ, UP0, !UPT ;  /* 0x000000ffff077290 */ /* 0x000fe400087fe4ff */
[----:B------:R-:W-:Y:S01]  /*3eb0*/  UIADD3 URZ, UP0, UPT, UR13, UR4, URZ ;  /* 0x000000040dff7290 */ /* 0x000fe2000ff1e0ff */
[----:B------:R-:W-:-:S03]  /*3ec0*/  UMOV UR6, UR5 ;  /* 0x0000000500067c82 */ /* 0x000fc60008000000 */
[----:B------:R-:W-:-:S04]  /*3ed0*/  UIMAD.WIDE.U32.X UR4, UR8, -0x33333334, UR6, UP0 ;  /* 0xcccccccc080478a5 */ /* 0x000fc800080e0406 */
[----:B------:R-:W-:-:S04]  /*3ee0*/  USHF.R.U64 UR6, UR4, 0xa, UR5 ;  /* 0x0000000a04067899 */ /* 0x000fc80008001205 */
[----:B------:R-:W-:-:S04]  /*3ef0*/  ULOP3.LUT UR7, UR6, 0x1, URZ, 0xc0, !UPT ;  /* 0x0000000106077892 */ /* 0x000fc8000f8ec0ff */
[----:B------:R-:W-:-:S04]  /*3f00*/  UISETP.NE.U32.AND UP0, UPT, UR7, 0x1, UPT ;  /* 0x000000010700788c */ /* 0x000fc8000bf05070 */
[----:B------:R-:W-:Y:S01]  /*3f10*/  UISETP.NE.U32.AND.EX UP0, UPT, URZ, URZ, UPT, UP0 ;  /* 0x000000ffff00728c */ /* 0x000fe2000bf05100 */
[----:B------:R-:W-:Y:S10]  /*3f20*/  BRA.U !UP1, `(.L_x_72) ;  /* 0x00000009093c7547 */ /* 0x000ff4000b800000 */
[----:B------:R-:W0:Y:S01]  /*3f30*/  LDCU.64 UR8, c[0x0][0x380] ;  /* 0x00007000ff0877ac */ /* 0x000e220008000a00 */
[----:B------:R-:W-:Y:S02]  /*3f40*/  IMAD.MOV.U32 R3, RZ, RZ, 0x500 ;  /* 0x00000500ff037424 */ /* 0x000fe400078e00ff */
[----:B------:R-:W-:Y:S01]  /*3f50*/  IMAD.MOV.U32 R2, RZ, RZ, RZ ;  /* 0x000000ffff027224 */ /* 0x000fe200078e00ff */
[----:B------:R-:W-:-:S04]  /*3f60*/  UIADD3 UR4, UP1, UPT, UR6, 0x1, URZ ;  /* 0x0000000106047890 */ /* 0x000fc8000ff3e0ff */
[----:B------:R-:W-:Y:S02]  /*3f70*/  ULEA.HI.X UR5, UR5, URZ, URZ, 0x16, UP1 ;  /* 0x000000ff05057291 */ /* 0x000fe400088fb4ff */
[----:B------:R-:W-:Y:S02]  /*3f80*/  ULOP3.LUT UR4, UR4, 0xfffffffe, URZ, 0xc0, !UPT ;  /* 0xfffffffe04047892 */ /* 0x000fe4000f8ec0ff */
[----:B------:R-:W-:Y:S01]  /*3f90*/  ULOP3.LUT UR5, UR5, 0x7fffff, URZ, 0xc0, !UPT ;  /* 0x007fffff05057892 */ /* 0x000fe2000f8ec0ff */
[----:B0-----:R-:W-:-:S04]  /*3fa0*/  LEA R6, P0, R0, UR8, 0x4 ;  /* 0x0000000800067c11 */ /* 0x001fc8000f8020ff */
[----:B------:R-:W-:Y:S02]  /*3fb0*/  IADD3 R6, P1, PT, R6, 0xe008, RZ ;  /* 0x0000e00806067810 */ /* 0x000fe40007f3e0ff */
[----:B------:R-:W-:-:S05]  /*3fc0*/  LEA.HI.X R5, R0, UR9, RZ, 0x4, P0 ;  /* 0x0000000900057c11 */ /* 0x000fca00080f24ff */
[----:B------:R-:W-:-:S07]  /*3fd0*/  IMAD.X R5, RZ, RZ, R5, P1 ;  /* 0x000000ffff057224 */ /* 0x000fce00008e0605 */
.L_x_73:
[----:B------:R-:W-:-:S05]  /*3fe0*/  IMAD.MOV.U32 R4, RZ, RZ, R6 ;  /* 0x000000ffff047224 */ /* 0x000fca00078e0006 */
[----:B------:R-:W2:Y:S04]  /*3ff0*/  LDG.E.64.CONSTANT R12, desc[UR10][R4.64+-0x9008] ;  /* 0xff6ff80a040c7981 */ /* 0x000ea8000c1e9b00 */
[----:B------:R-:W3:Y:S04]  /*4000*/  LDG.E.64.CONSTANT R8, desc[UR10][R4.64+-0x9000] ;  /* 0xff70000a04087981 */ /* 0x000ee8000c1e9b00 */
[----:B------:R-:W4:Y:S04]  /*4010*/  LDG.E.64.CONSTANT R10, desc[UR10][R4.64+-0x8008] ;  /* 0xff7ff80a040a7981 */ /* 0x000f28000c1e9b00 */
[----:B------:R-:W5:Y:S04]  /*4020*/  LDG.E.64.CONSTANT R6, desc[UR10][R4.64+-0x8000] ;  /* 0xff80000a04067981 */ /* 0x000f68000c1e9b00 */
[----:B------:R-:W5:Y:S04]  /*4030*/  LDG.E.64.CONSTANT R26, desc[UR10][R4.64+-0x7008] ;  /* 0xff8ff80a041a7981 */ /* 0x000f68000c1e9b00 */
[----:B------:R-:W5:Y:S04]  /*4040*/  LDG.E.64.CONSTANT R24, desc[UR10][R4.64+-0x7000] ;  /* 0xff90000a04187981 */ /* 0x000f68000c1e9b00 */
[----:B------:R-:W5:Y:S04]  /*4050*/  LDG.E.64.CONSTANT R20, desc[UR10][R4.64+-0x6008] ;  /* 0xff9ff80a04147981 */ /* 0x000f68000c1e9b00 */
[----:B------:R-:W5:Y:S01]  /*4060*/  LDG.E.64.CONSTANT R18, desc[UR10][R4.64+-0x6000] ;  /* 0xffa0000a04127981 */ /* 0x000f62000c1e9b00 */
[----:B--2---:R-:W-:-:S14]  /*4070*/  DSETP.GEU.AND P2, PT, |R16|, |R12|, PT ;  /* 0x4000000c1000722a */ /* 0x004fdc0003f4e200 */
[----:B---3--:R-:W-:-:S04]  /*4080*/  @P2 ISETP.GE.U32.AND P0, PT, R22, R8, PT ;  /* 0x000000081600220c */ /* 0x008fc80003f06070 */
[----:B------:R-:W-:-:S13]  /*4090*/  @P2 ISETP.GE.AND.EX P0, PT, R23, R9, PT, P0 ;  /* 0x000000091700220c */ /* 0x000fda0003f06300 */
[----:B------:R-:W-:-:S06]  /*40a0*/  @P2 DSETP.LT.OR P0, PT, |R12|, |R16|, !P0 ;  /* 0x400000100c00222a */ /* 0x000fcc0004701600 */
[----:B------:R-:W-:Y:S02]  /*40b0*/  @P2 FSEL R17, R17, R13, P0 ;  /* 0x0000000d11112208 */ /* 0x000fe40000000000 */
[----:B------:R-:W-:-:S03]  /*40c0*/  @P2 FSEL R14, R16, R12, P0 ;  /* 0x0000000c100e2208 */ /* 0x000fc60000000000 */
[----:B------:R-:W-:Y:S02]  /*40d0*/  @P2 IMAD.MOV.U32 R13, RZ, RZ, R17 ;  /* 0x000000ffff0d2224 */ /* 0x000fe400078e0011 */
[----:B------:R-:W2:Y:S01]  /*40e0*/  LDG.E.64.CONSTANT R16, desc[UR10][R4.64+-0x5008] ;  /* 0xffaff80a04107981 */ /* 0x000ea2000c1e9b00 */
[----:B------:R-:W-:-:S03]  /*40f0*/  @P2 IMAD.MOV.U32 R12, RZ, RZ, R14 ;  /* 0x000000ffff0c2224 */ /* 0x000fc600078e000e */
[----:B------:R-:W3:Y:S03]  /*4100*/  LDG.E.64.CONSTANT R14, desc[UR10][R4.64+-0x5000] ;  /* 0xffb0000a040e7981 */ /* 0x000ee6000c1e9b00 */
[----:B----4-:R-:W-:Y:S01]  /*4110*/  DSETP.GEU.AND P1, PT, |R12|, |R10|, PT ;  /* 0x4000000a0c00722a */ /* 0x010fe20003f2e200 */
[----:B------:R-:W-:Y:S02]  /*4120*/  @P2 SEL R8, R22, R8, P0 ;  /* 0x0000000816082207 */ /* 0x000fe40000000000 */
[----:B------:R-:W-:Y:S02]  /*4130*/  @P2 SEL R9, R23, R9, P0 ;  /* 0x0000000917092207 */ /* 0x000fe40000000000 */
[----:B------:R-:W4:Y:S09]  /*4140*/  LDG.E.64.CONSTANT R22, desc[UR10][R4.64+-0x4008] ;  /* 0xffbff80a04167981 */ /* 0x000f32000c1e9b00 */
[----:B-----5:R-:W-:-:S04]  /*4150*/  @P1 ISETP.GE.U32.AND P0, PT, R8, R6, PT ;  /* 0x000000060800120c */ /* 0x020fc80003f06070 */
[----:B------:R-:W-:-:S13]  /*4160*/  @P1 ISETP.GE.AND.EX P0, PT, R9, R7, PT, P0 ;  /* 0x000000070900120c */ /* 0x000fda0003f06300 */
[----:B------:R-:W-:-:S06]  /*4170*/  @P1 DSETP.LT.OR P0, PT, |R10|, |R12|, !P0 ;  /* 0x4000000c0a00122a */ /* 0x000fcc0004701600 */
[----:B------:R-:W-:Y:S02]  /*4180*/  @P1 FSEL R12, R12, R10, P0 ;  /* 0x0000000a0c0c1208 */ /* 0x000fe40000000000 */
[----:B------:R-:W-:-:S03]  /*4190*/  @P1 FSEL R13, R13, R11, P0 ;  /* 0x0000000b0d0d1208 */ /* 0x000fc60000000000 */
[----:B------:R-:W-:Y:S02]  /*41a0*/  @P1 IMAD.MOV.U32 R10, RZ, RZ, R12 ;  /* 0x000000ffff0a1224 */ /* 0x000fe400078e000c */
[----:B------:R-:W-:Y:S02]  /*41b0*/  @P1 IMAD.MOV.U32 R11, RZ, RZ, R13 ;  /* 0x000000ffff0b1224 */ /* 0x000fe400078e000d */
[----:B------:R-:W5:Y:S04]  /*41c0*/  LDG.E.64.CONSTANT R12, desc[UR10][R4.64+-0x4000] ;  /* 0xffc0000a040c7981 */ /* 0x000f68000c1e9b00 */
[----:B------:R-:W-:Y:S01]  /*41d0*/  DSETP.GEU.AND P2, PT, |R10|, |R26|, PT ;  /* 0x4000001a0a00722a */ /* 0x000fe20003f4e200 */
[----:B------:R-:W-:Y:S02]  /*41e0*/  @P1 SEL R6, R8, R6, P0 ;  /* 0x0000000608061207 */ /* 0x000fe40000000000 */
[----:B------:R-:W-:-:S11]  /*41f0*/  @P1 SEL R7, R9, R7, P0 ;  /* 0x0000000709071207 */ /* 0x000fd60000000000 */
[----:B------:R-:W-:-:S04]  /*4200*/  @P2 ISETP.GE.U32.AND P0, PT, R6, R24, PT ;  /* 0x000000180600220c */ /* 0x000fc80003f06070 */
[----:B------:R-:W-:-:S13]  /*4210*/  @P2 ISETP.GE.AND.EX P0, PT, R7, R25, PT, P0 ;  /* 0x000000190700220c */ /* 0x000fda0003f06300 */
[----:B------:R-:W-:-:S06]  /*4220*/  @P2 DSETP.LT.OR P0, PT, |R26|, |R10|, !P0 ;  /* 0x4000000a1a00222a */ /* 0x000fcc0004701600 */
[----:B------:R-:W-:Y:S02]  /*4230*/  @P2 FSEL R8, R10, R26, P0 ;  /* 0x0000001a0a082208 */ /* 0x000fe40000000000 */
[----:B------:R-:W-:-:S03]  /*4240*/  @P2 FSEL R11, R11, R27, P0 ;  /* 0x0000001b0b0b2208 */ /* 0x000fc60000000000 */
[----:B------:R-:W-:Y:S02]  /*4250*/  @P2 IMAD.MOV.U32 R26, RZ, RZ, R8 ;  /* 0x000000ffff1a2224 */ /* 0x000fe400078e0008 */
[----:B------:R-:W-:Y:S01]  /*4260*/  @P2 IMAD.MOV.U32 R27, RZ, RZ, R11 ;  /* 0x000000ffff1b2224 */ /* 0x000fe200078e000b */
[----:B------:R-:W5:Y:S04]  /*4270*/  LDG.E.64.CONSTANT R8, desc[UR10][R4.64+-0x3000] ;  /* 0xffd0000a04087981 */ /* 0x000f68000c1e9b00 */
[----:B------:R-:W5:Y:S01]  /*4280*/  LDG.E.64.CONSTANT R10, desc[UR10][R4.64+-0x3008] ;  /* 0xffcff80a040a7981 */ /* 0x000f62000c1e9b00 */
        /* <DEDUP_REMOVED lines=10> */
[----:B------:R-:W5:Y:S01]  /*4330*/  LDG.E.64.CONSTANT R6, desc[UR10][R4.64+-0x2008] ;  /* 0xffdff80a04067981 */ /* 0x000f62000c1e9b00 */
[----:B------:R-:W-:Y:S02]  /*4340*/  @P1 SEL R18, R24, R18, P0 ;  /* 0x0000001218121207 */ /* 0x000fe40000000000 */
[----:B------:R-:W-:Y:S02]  /*4350*/  @P1 SEL R19, R25, R19, P0 ;  /* 0x0000001319131207 */ /* 0x000fe40000000000 */
        /* <DEDUP_REMOVED lines=8> */
[----:B------:R-:W-:Y:S02]  /*43e0*/  @P2 IMAD.MOV.U32 R17, RZ, RZ, R21 ;  /* 0x000000ffff112224 */ /* 0x000fe400078e0015 */
[----:B------:R-:W2:Y:S04]  /*43f0*/  LDG.E.64.CONSTANT R20, desc[UR10][R4.64+-0x1008] ;  /* 0xffeff80a04147981 */ /* 0x000ea8000c1e9b00 */
[----:B----4-:R-:W-:Y:S01]  /*4400*/  DSETP.GEU.AND P1, PT, |R16|, |R22|, PT ;  /* 0x400000161000722a */ /* 0x010fe20003f2e200 */
[----:B------:R-:W-:Y:S02]  /*4410*/  @P2 SEL R14, R18, R14, P0 ;  /* 0x0000000e120e2207 */ /* 0x000fe40000000000 */
[----:B------:R-:W-:-:S02]  /*4420*/  @P2 SEL R15, R19, R15, P0 ;  /* 0x0000000f130f2207 */ /* 0x000fc40000000000 */
[----:B------:R-:W3:Y:S09]  /*4430*/  LDG.E.64.CONSTANT R18, desc[UR10][R4.64+-0x1000] ;  /* 0xfff0000a04127981 */ /* 0x000ef2000c1e9b00 */
[----:B-----5:R-:W-:-:S04]  /*4440*/  @P1 ISETP.GE.U32.AND P0, PT, R14, R12, PT ;  /* 0x0000000c0e00120c */ /* 0x020fc80003f06070 */
[----:B------:R-:W-:Y:S01]  /*4450*/  @P1 ISETP.GE.AND.EX P0, PT, R15, R13, PT, P0 ;  /* 0x0000000d0f00120c */ /* 0x000fe20003f06300 */
[----:B------:R-:W-:Y:S02]  /*4460*/  IMAD.MOV.U32 R26, RZ, RZ, R22 ;  /* 0x000000ffff1a7224 */ /* 0x000fe400078e0016 */
[----:B------:R-:W-:-:S10]  /*4470*/  IMAD.MOV.U32 R27, RZ, RZ, R23 ;  /* 0x000000ffff1b7224 */ /* 0x000fd400078e0017 */
[----:B------:R-:W-:Y:S01]  /*4480*/  @P1 DSETP.LT.OR P0, PT, |R22|, |R16|, !P0 ;  /* 0x400000101600122a */ /* 0x000fe20004701600 */
[----:B------:R-:W4:Y:S05]  /*4490*/  LDG.E.64.CONSTANT R22, desc[UR10][R4.64] ;  /* 0x0000000a04167981 */ /* 0x000f2a000c1e9b00 */
        /* <DEDUP_REMOVED lines=14> */
[----:B------:R-:W-:-:S06]  /*4580*/  @P2 IMAD.MOV.U32 R11, RZ, RZ, R27 ;  /* 0x000000ffff0b2224 */ /* 0x000fcc00078e001b */
        /* <DEDUP_REMOVED lines=10> */
[----:B------:R-:W-:Y:S02]  /*4630*/  @P1 SEL R24, R8, R24, P0 ;  /* 0x0000001808181207 */ /* 0x000fe40000000000 */
[----:B------:R-:W-:Y:S01]  /*4640*/  @P1 SEL R25, R9, R25, P0 ;  /* 0x0000001909191207 */ /* 0x000fe20000000000 */
[----:B------:R-:W-:-:S04]  /*4650*/  UIADD3 UR4, UP1, UPT, UR4, -0x2, URZ ;  /* 0xfffffffe04047890 */ /* 0x000fc8000ff3e0ff */
[----:B------:R-:W-:Y:S02]  /*4660*/  UIADD3.X UR5, UPT, UPT, UR5, -0x1, URZ, UP1, !UPT ;  /* 0xffffffff05057890 */ /* 0x000fe40008ffe4ff */
[----:B------:R-:W-:-:S04]  /*4670*/  UISETP.NE.U32.AND UP1, UPT, UR4, URZ, UPT ;  /* 0x000000ff0400728c */ /* 0x000fc8000bf25070 */
[----:B------:R-:W-:Y:S01]  /*4680*/  UISETP.NE.AND.EX UP1, UPT, UR5, URZ, UPT, UP1 ;  /* 0x000000ff0500728c */ /* 0x000fe2000bf25310 */
[----:B--2---:R-:W-:-:S14]  /*4690*/  DSETP.GEU.AND P2, PT, |R6|, |R20|, PT ;  /* 0x400000140600722a */ /* 0x004fdc0003f4e200 */
[----:B---3--:R-:W-:-:S04]  /*46a0*/  @P2 ISETP.GE.U32.AND P0, PT, R24, R18, PT ;  /* 0x000000121800220c */ /* 0x008fc80003f06070 */
[----:B------:R-:W-:-:S13]  /*46b0*/  @P2 ISETP.GE.AND.EX P0, PT, R25, R19, PT, P0 ;  /* 0x000000131900220c */ /* 0x000fda0003f06300 */
[----:B------:R-:W-:-:S06]  /*46c0*/  @P2 DSETP.LT.OR P0, PT, |R20|, |R6|, !P0 ;  /* 0x400000061400222a */ /* 0x000fcc0004701600 */
[----:B------:R-:W-:Y:S02]  /*46d0*/  @P2 FSEL R6, R6, R20, P0 ;  /* 0x0000001406062208 */ /* 0x000fe40000000000 */
[----:B------:R-:W-:-:S03]  /*46e0*/  @P2 FSEL R7, R7, R21, P0 ;  /* 0x0000001507072208 */ /* 0x000fc60000000000 */
[----:B------:R-:W-:Y:S02]  /*46f0*/  @P2 IMAD.MOV.U32 R20, RZ, RZ, R6 ;  /* 0x000000ffff142224 */ /* 0x000fe400078e0006 */
[----:B------:R-:W-:-:S06]  /*4700*/  @P2 IMAD.MOV.U32 R21, RZ, RZ, R7 ;  /* 0x000000ffff152224 */ /* 0x000fcc00078e0007 */
[----:B-----5:R-:W-:Y:S01]  /*4710*/  DSETP.GEU.AND P1, PT, |R20|, |R16|, PT ;  /* 0x400000101400722a */ /* 0x020fe20003f2e200 */
[----:B------:R-:W-:Y:S02]  /*4720*/  @P2 SEL R18, R24, R18, P0 ;  /* 0x0000001218122207 */ /* 0x000fe40000000000 */
[----:B------:R-:W-:-:S11]  /*4730*/  @P2 SEL R19, R25, R19, P0 ;  /* 0x0000001319132207 */ /* 0x000fd60000000000 */
[----:B----4-:R-:W-:-:S04]  /*4740*/  @P1 ISETP.GE.U32.AND P0, PT, R18, R22, PT ;  /* 0x000000161200120c */ /* 0x010fc80003f06070 */
[----:B------:R-:W-:Y:S02]  /*4750*/  @P1 ISETP.GE.AND.EX P0, PT, R19, R23, PT, P0 ;  /* 0x000000171300120c */ /* 0x000fe40003f06300 */
[----:B------:R-:W-:-:S05]  /*4760*/  IADD3 R6, P2, PT, R4, 0xa000, RZ ;  /* 0x0000a00004067810 */ /* 0x000fca0007f5e0ff */
[----:B------:R-:W-:-:S06]  /*4770*/  IMAD.X R5, RZ, RZ, R5, P2 ;  /* 0x000000ffff057224 */ /* 0x000fcc00010e0605 */
[----:B------:R-:W-:Y:S01]  /*4780*/  @P1 DSETP.LT.OR P0, PT, |R16|, |R20|, !P0 ;  /* 0x400000141000122a */ /* 0x000fe20004701600 */
[----:B------:R-:W-:-:S05]  /*4790*/  IADD3 R3, P2, PT, R3, 0xa00, RZ ;  /* 0x00000a0003037810 */ /* 0x000fca0007f5e0ff */
[----:B------:R-:W-:Y:S02]  /*47a0*/  @P1 FSEL R4, R20, R16, P0 ;  /* 0x0000001014041208 */ /* 0x000fe40000000000 */
[----:B------:R-:W-:Y:S01]  /*47b0*/  @P1 FSEL R21, R21, R17, P0 ;  /* 0x0000001115151208 */ /* 0x000fe20000000000 */
[----:B------:R-:W-:Y:S01]  /*47c0*/  IMAD.X R2, RZ, RZ, R2, P2 ;  /* 0x000000ffff027224 */ /* 0x000fe200010e0602 */
[----:B------:R-:W-:Y:S01]  /*47d0*/  @P1 SEL R22, R18, R22, P0 ;  /* 0x0000001612161207 */ /* 0x000fe20000000000 */
[----:B------:R-:W-:Y:S01]  /*47e0*/  @P1 IMAD.MOV.U32 R16, RZ, RZ, R4 ;  /* 0x000000ffff101224 */ /* 0x000fe200078e0004 */
[----:B------:R-:W-:Y:S01]  /*47f0*/  @P1 SEL R23, R19, R23, P0 ;  /* 0x0000001713171207 */ /* 0x000fe20000000000 */
[----:B------:R-:W-:Y:S01]  /*4800*/  @P1 IMAD.MOV.U32 R17, RZ, RZ, R21 ;  /* 0x000000ffff111224 */ /* 0x000fe200078e0015 */
[----:B------:R-:W-:Y:S06]  /*4810*/  BRA.U UP1, `(.L_x_73) ;  /* 0xfffffff501f07547 */ /* 0x000fec000b83ffff */
.L_x_72:
[----:B------:R-:W-:Y:S05]  /*4820*/  BRA.U !UP0, `(.L_x_71) ;  /* 0x0000000508107547 */ /* 0x000fea000b800000 */
[----:B------:R-:W0:Y:S02]  /*4830*/  LDC.64 R4, c[0x0][0x380] ;  /* 0x0000e000ff047b82 */ /* 0x000e240000000a00 */
[----:B0-----:R-:W-:-:S03]  /*4840*/  IMAD.WIDE.U32 R4, R0, 0x10, R4 ;  /* 0x0000001000047825 */ /* 0x001fc600078e0004 */
[----:B------:R-:W-:-:S04]  /*4850*/  LEA R24, P0, R3, R4, 0x4 ;  /* 0x0000000403187211 */ /* 0x000fc800078020ff */
[----:B------:R-:W-:-:S05]  /*4860*/  LEA.HI.X R25, R3, R5, R2, 0x4, P0 ;  /* 0x0000000503197211 */ /* 0x000fca00000f2402 */
[----:B------:R-:W2:Y:S04]  /*4870*/  LDG.E.64.CONSTANT R20, desc[UR10][R24.64] ;  /* 0x0000000a18147981 */ /* 0x000ea8000c1e9b00 */
[----:B------:R-:W3:Y:S04]  /*4880*/  LDG.E.64.CONSTANT R18, desc[UR10][R24.64+0x8] ;  /* 0x0000080a18127981 */ /* 0x000ee8000c1e9b00 */
[----:B------:R-:W4:Y:S04]  /*4890*/  LDG.E.64.CONSTANT R14, desc[UR10][R24.64+0x1000] ;  /* 0x0010000a180e7981 */ /* 0x000f28000c1e9b00 */
[----:B------:R-:W5:Y:S04]  /*48a0*/  LDG.E.64.CONSTANT R12, desc[UR10][R24.64+0x1008] ;  /* 0x0010080a180c7981 */ /* 0x000f68000c1e9b00 */
        /* <DEDUP_REMOVED lines=16> */
[----:B------:R-:W-:-:S11]  /*49b0*/  @P2 SEL R19, R23, R19, P0 ;  /* 0x0000001317132207 */ /* 0x000fd60000000000 */
[----:B-----5:R-:W-:-:S04]  /*49c0*/  @P1 ISETP.GE.U32.AND P0, PT, R18, R12, PT ;  /* 0x0000000c1200120c */ /* 0x020fc80003f06070 */
        /* <DEDUP_REMOVED lines=27> */
[----:B------:R-:W-:Y:S02]  /*4b80*/  @P1 SEL R5, R9, R5, P0 ;  /* 0x0000000509051207 */ /* 0x000fe40000000000 */
[----:B------:R-:W-:-:S05]  /*4b90*/  IADD3 R3, P1, PT, R3, 0x500, RZ ;  /* 0x0000050003037810 */ /* 0x000fca0007f3e0ff */
[----:B------:R-:W-:Y:S01]  /*4ba0*/  IMAD.X R2, RZ, RZ, R2, P1 ;  /* 0x000000ffff027224 */ /* 0x000fe200008e0602 */
[----:B--2---:R-:W-:-:S14]  /*4bb0*/  DSETP.GEU.AND P2, PT, |R6|, |R16|, PT ;  /* 0x400000100600722a */ /* 0x004fdc0003f4e200 */
[----:B------:R-:W-:-:S04]  /*4bc0*/  @P2 ISETP.GE.U32.AND P0, PT, R4, R26, PT ;  /* 0x0000001a0400220c */ /* 0x000fc80003f06070 */
[----:B------:R-:W-:-:S13]  /*4bd0*/  @P2 ISETP.GE.AND.EX P0, PT, R5, R27, PT, P0 ;  /* 0x0000001b0500220c */ /* 0x000fda0003f06300 */
[----:B------:R-:W-:-:S06]  /*4be0*/  @P2 DSETP.LT.OR P0, PT, |R16|, |R6|, !P0 ;  /* 0x400000061000222a */ /* 0x000fcc0004701600 */
[----:B------:R-:W-:Y:S02]  /*4bf0*/  @P2 FSEL R6, R6, R16, P0 ;  /* 0x0000001006062208 */ /* 0x000fe40000000000 */
[----:B------:R-:W-:Y:S02]  /*4c00*/  @P2 FSEL R7, R7, R17, P0 ;  /* 0x0000001107072208 */ /* 0x000fe40000000000 */
[----:B------:R-:W-:Y:S02]  /*4c10*/  @P2 SEL R26, R4, R26, P0 ;  /* 0x0000001a041a2207 */ /* 0x000fe40000000000 */
[----:B------:R-:W-:Y:S01]  /*4c20*/  @P2 SEL R27, R5, R27, P0 ;  /* 0x0000001b051b2207 */ /* 0x000fe20000000000 */
[----:B------:R-:W-:Y:S02]  /*4c30*/  @P2 IMAD.MOV.U32 R16, RZ, RZ, R6 ;  /* 0x000000ffff102224 */ /* 0x000fe400078e0006 */
[----:B------:R-:W-:Y:S02]  /*4c40*/  @P2 IMAD.MOV.U32 R17, RZ, RZ, R7 ;  /* 0x000000ffff112224 */ /* 0x000fe400078e0007 */
[----:B------:R-:W-:-:S02]  /*4c50*/  IMAD.MOV.U32 R22, RZ, RZ, R26 ;  /* 0x000000ffff167224 */ /* 0x000fc400078e001a */
[----:B------:R-:W-:-:S07]  /*4c60*/  IMAD.MOV.U32 R23, RZ, RZ, R27 ;  /* 0x000000ffff177224 */ /* 0x000fce00078e001b */
.L_x_71:
[----:B------:R-:W0:Y:S02]  /*4c70*/  LDCU UR4, c[0x0][0x390] ;  /* 0x00007200ff0477ac */ /* 0x000e240008000800 */
[----:B0-----:R-:W-:Y:S02]  /*4c80*/  USHF.R.S32.HI UR5, URZ, 0x1f, UR4 ;  /* 0x0000001fff057899 */ /* 0x001fe40008011404 */
[----:B------:R-:W-:-:S04]  /*4c90*/  ISETP.GE.U32.AND P0, PT, R3, UR4, PT ;  /* 0x0000000403007c0c */ /* 0x000fc8000bf06070 */
[----:B------:R-:W-:-:S13]  /*4ca0*/  ISETP.GE.AND.EX P0, PT, R2, UR5, PT, P0 ;  /* 0x0000000502007c0c */ /* 0x000fda000bf06300 */
[----:B------:R-:W-:Y:S05]  /*4cb0*/  @P0 BRA `(.L_x_74) ;  /* 0x00000008009c0947 */ /* 0x000fea0003800000 */
[----:B------:R-:W-:Y:S01]  /*4cc0*/  IADD3 R21, PT, PT, -R3, UR4, RZ ;  /* 0x0000000403157c10 */ /* 0x000fe2000fffe1ff */
[----:B------:R-:W-:Y:S03]  /*4cd0*/  BSSY.RECONVERGENT B1, `(.L_x_74) ;  /* 0x00000a5000017945 */ /* 0x000fe60003800200 */
[----:B------:R-:W-:-:S13]  /*4ce0*/  ISETP.GE.AND P0, PT, R0, R21, PT ;  /* 0x000000150000720c */ /* 0x000fda0003f06270 */
[----:B------:R-:W-:Y:S05]  /*4cf0*/  @P0 BRA `(.L_x_75) ;  /* 0x0000000800880947 */ /* 0x000fea0003800000 */
[----:B------:R-:W-:Y:S01]  /*4d00*/  LOP3.LUT R12, RZ, R0, RZ, 0x33, !PT ;  /* 0x00000000ff0c7212 */ /* 0x000fe200078e33ff */
[----:B------:R-:W-:Y:S01]  /*4d10*/  BSSY.RECONVERGENT B2, `(.L_x_76) ;  /* 0x0000032000027945 */ /* 0x000fe20003800200 */
[----:B------:R-:W-:Y:S02]  /*4d20*/  IMAD.MOV.U32 R20, RZ, RZ, R0 ;  /* 0x000000ffff147224 */ /* 0x000fe400078e0000 */
[----:B------:R-:W-:-:S04]  /*4d30*/  IADD3 R12, PT, PT, -R3, UR4, R12 ;  /* 0x00000004030c7c10 */ /* 0x000fc8000fffe10c */
[----:B------:R-:W-:-:S04]  /*4d40*/  LOP3.LUT R4, R12, 0x300, RZ, 0xc0, !PT ;  /* 0x000003000c047812 */ /* 0x000fc800078ec0ff */
[----:B------:R-:W-:-:S13]  /*4d50*/  ISETP.NE.AND P0, PT, R4, 0x300, PT ;  /* 0x000003000400780c */ /* 0x000fda0003f05270 */
[----:B------:R-:W-:Y:S05]  /*4d60*/  @!P0 BRA `(.L_x_77) ;  /* 0x0000000000b08947 */ /* 0x000fea0003800000 */
[----:B------:R-:W0:Y:S01]  /*4d70*/  LDCU.64 UR6, c[0x0][0x380] ;  /* 0x00007000ff0677ac */ /* 0x000e220008000a00 */
[----:B------:R-:W-:Y:S01]  /*4d80*/  IADD3 R5, P0, PT, R0, R3, RZ ;  /* 0x0000000300057210 */ /* 0x000fe20007f1e0ff */
[----:B------:R-:W-:Y:S01]  /*4d90*/  IMAD.MOV.U32 R20, RZ, RZ, R0 ;  /* 0x000000ffff147224 */ /* 0x000fe200078e0000 */
[----:B------:R-:W-:-:S03]  /*4da0*/  LEA.HI R4, R12, 0x1, RZ, 0x18 ;  /* 0x000000010c047811 */ /* 0x000fc600078fc0ff */
[----:B------:R-:W-:Y:S01]  /*4db0*/  IMAD.X R6, RZ, RZ, R2, P0 ;  /* 0x000000ffff067224 */ /* 0x000fe200000e0602 */
[----:B------:R-:W-:-:S05]  /*4dc0*/  LOP3.LUT R4, R4, 0x3, RZ, 0xc0, !PT ;  /* 0x0000000304047812 */ /* 0x000fca00078ec0ff */
[----:B------:R-:W-:Y:S01]  /*4dd0*/  IMAD.MOV R13, RZ, RZ, -R4 ;  /* 0x000000ffff0d7224 */ /* 0x000fe200078e0a04 */
[----:B0-----:R-:W-:-:S04]  /*4de0*/  LEA R14, P1, R5, UR6, 0x4 ;  /* 0x00000006050e7c11 */ /* 0x001fc8000f8220ff */
[----:B------:R-:W-:-:S09]  /*4df0*/  LEA.HI.X R5, R5, UR7, R6, 0x4, P1 ;  /* 0x0000000705057c11 */ /* 0x000fd200088f2406 */
.L_x_80:
[----:B------:R-:W-:-:S05]  /*4e00*/  IMAD.MOV.U32 R4, RZ, RZ, R14 ;  /* 0x000000ffff047224 */ /* 0x000fca00078e000e */
[----:B------:R-:W2:Y:S04]  /*4e10*/  LDG.E.64.CONSTANT R8, desc[UR10][R4.64] ;  /* 0x0000000a04087981 */ /* 0x000ea8000c1e9b00 */
[----:B------:R-:W3:Y:S01]  /*4e20*/  LDG.E.64.CONSTANT R6, desc[UR10][R4.64+0x8] ;  /* 0x0000080a04067981 */ /* 0x000ee2000c1e9b00 */
[----:B------:R-:W-:Y:S01]  /*4e30*/  VIADD R13, R13, 0x1 ;  /* 0x000000010d0d7836 */ /* 0x000fe20000000000 */
[----:B------:R-:W-:Y:S01]  /*4e40*/  BSSY.RECONVERGENT B3, `(.L_x_78) ;  /* 0x000001b000037945 */ /* 0x000fe20003800200 */
[----:B------:R-:W-:Y:S01]  /*4e50*/  IMAD.MOV.U32 R15, RZ, RZ, R22 ;  /* 0x000000ffff0f7224 */ /* 0x000fe200078e0016 */
        /* <DEDUP_REMOVED lines=25> */
.L_x_79:
[----:B------:R-:W-:Y:S05]  /*4ff0*/  BSYNC.RECONVERGENT B3 ;  /* 0x0000000000037941 */ /* 0x000fea0003800200 */
.L_x_78:
[----:B------:R-:W-:Y:S02]  /*5000*/  IMAD.X R5, RZ, RZ, R5, P3 ;  /* 0x000000ffff057224 */ /* 0x000fe400018e0605 */
[----:B------:R-:W-:Y:S01]  /*5010*/  VIADD R20, R20, 0x100 ;  /* 0x0000010014147836 */ /* 0x000fe20000000000 */
[----:B------:R-:W-:Y:S06]  /*5020*/  @P2 BRA `(.L_x_80) ;  /* 0xfffffffc00742947 */ /* 0x000fec000383ffff */
.L_x_77:
[----:B------:R-:W-:Y:S05]  /*5030*/  BSYNC.RECONVERGENT B2 ;  /* 0x0000000000027941 */ /* 0x000fea0003800200 */
.L_x_76:
[----:B------:R-:W-:-:S13]  /*5040*/  ISETP.GE.U32.AND P0, PT, R12, 0x300, PT ;  /* 0x000003000c00780c */ /* 0x000fda0003f06070 */
[----:B------:R-:W-:Y:S05]  /*5050*/  @!P0 BRA `(.L_x_75) ;  /* 0x0000000400b08947 */ /* 0x000fea0003800000 */
[----:B------:R-:W0:Y:S01]  /*5060*/  LDCU.64 UR6, c[0x0][0x380] ;  /* 0x00007000ff0677ac */ /* 0x000e220008000a00 */
[----:B------:R-:W-:-:S05]  /*5070*/  IADD3 R3, P0, PT, R20, R3, RZ ;  /* 0x0000000314037210 */ /* 0x000fca0007f1e0ff */
[----:B------:R-:W-:Y:S01]  /*5080*/  IMAD.X R2, RZ, RZ, R2, P0 ;  /* 0x000000ffff027224 */ /* 0x000fe200000e0602 */
[----:B0-----:R-:W-:-:S04]  /*5090*/  LEA R8, P1, R3, UR6, 0x4 ;  /* 0x0000000603087c11 */ /* 0x001fc8000f8220ff */
[----:B------:R-:W-:Y:S02]  /*50a0*/  IADD3 R8, P0, PT, R8, 0x3008, RZ ;  /* 0x0000300808087810 */ /* 0x000fe40007f1e0ff */
[----:B------:R-:W-:-:S05]  /*50b0*/  LEA.HI.X R9, R3, UR7, R2, 0x4, P1 ;  /* 0x0000000703097c11 */ /* 0x000fca00088f2402 */
[----:B------:R-:W-:-:S07]  /*50c0*/  IMAD.X R9, RZ, RZ, R9, P0 ;  /* 0x000000ffff097224 */ /* 0x000fce00000e0609 */
.L_x_89:
[----:B------:R-:W2:Y:S04]  /*50d0*/  LDG.E.64.CONSTANT R10, desc[UR10][R8.64+-0x3008] ;  /* 0xffcff80a080a7981 */ /* 0x000ea8000c1e9b00 */
[----:B------:R-:W3:Y:S04]  /*50e0*/  LDG.E.64.CONSTANT R12, desc[UR10][R8.64+-0x3000] ;  /* 0xffd0000a080c7981 */ /* 0x000ee8000c1e9b00 */
[----:B------:R0:W5:Y:S04]  /*50f0*/  LDG.E.64.CONSTANT R6, desc[UR10][R8.64+-0x2008] ;  /* 0xffdff80a08067981 */ /* 0x000168000c1e9b00 */
        /* <DEDUP_REMOVED lines=22> */
.L_x_82:
[----:B------:R-:W-:Y:S05]  /*5260*/  BSYNC.RECONVERGENT B2 ;  /* 0x0000000000027941 */ /* 0x000fea0003800200 */
.L_x_81:
        /* <DEDUP_REMOVED lines=25> */
.L_x_84:
[----:B------:R-:W-:Y:S05]  /*5400*/  BSYNC.RECONVERGENT B2 ;  /* 0x0000000000027941 */ /* 0x000fea0003800200 */
.L_x_83:
        /* <DEDUP_REMOVED lines=21> */
.L_x_86:
[----:B------:R-:W-:Y:S05]  /*5560*/  BSYNC.RECONVERGENT B2 ;  /* 0x0000000000027941 */ /* 0x000fea0003800200 */
.L_x_85:
        /* <DEDUP_REMOVED lines=21> */
.L_x_88:
[----:B------:R-:W-:Y:S05]  /*56c0*/  BSYNC.RECONVERGENT B2 ;  /* 0x0000000000027941 */ /* 0x000fea0003800200 */
.L_x_87:
[----:B------:R-:W-:Y:S01]  /*56d0*/  VIADD R20, R20, 0x400 ;  /* 0x0000040014147836 */ /* 0x000fe20000000000 */
[----:B------:R-:W-:-:S04]  /*56e0*/  IADD3 R8, P1, PT, R8, 0x4000, RZ ;  /* 0x0000400008087810 */ /* 0x000fc80007f3e0ff */
[----:B------:R-:W-:Y:S01]  /*56f0*/  ISETP.GE.AND P0, PT, R20, R21, PT ;  /* 0x000000151400720c */ /* 0x000fe20003f06270 */
[----:B------:R-:W-:-:S12]  /*5700*/  IMAD.X R9, RZ, RZ, R9, P1 ;  /* 0x000000ffff097224 */ /* 0x000fd800008e0609 */
[----:B------:R-:W-:Y:S05]  /*5710*/  @!P0 BRA `(.L_x_89) ;  /* 0xfffffff8006c8947 */ /* 0x000fea000383ffff */
.L_x_75:
[----:B------:R-:W-:Y:S05]  /*5720*/  BSYNC.RECONVERGENT B1 ;  /* 0x0000000000017941 */ /* 0x000fea0003800200 */
.L_x_74:
[----:B------:R-:W0:Y:S01]  /*5730*/  S2R R8, SR_LANEID ;  /* 0x0000000000087919 */ /* 0x000e220000000000 */
[----:B------:R-:W-:Y:S01]  /*5740*/  BSSY.RECONVERGENT B1, `(.L_x_90) ;  /* 0x000001f000017945 */ /* 0x000fe20003800200 */
[----:B------:R-:W-:Y:S01]  /*5750*/  IMAD.MOV.U32 R11, RZ, RZ, R22 ;  /* 0x000000ffff0b7224 */ /* 0x000fe200078e0016 */
[----:B------:R1:W2:Y:S01]  /*5760*/  SHFL.DOWN PT, R4, R16, 0x1, 0x1f ;  /* 0x08201f0010047f89 */ /* 0x0002a200000e0000 */
[----:B------:R-:W-:Y:S02]  /*5770*/  IMAD.MOV.U32 R12, RZ, RZ, R23 ;  /* 0x000000ffff0c7224 */ /* 0x000fe400078e0017 */
[----:B------:R-:W-:Y:S01]  /*5780*/  IMAD.MOV.U32 R2, RZ, RZ, R16 ;  /* 0x000000ffff027224 */ /* 0x000fe200078e0010 */
[----:B------:R1:W3:Y:S01]  /*5790*/  SHFL.DOWN PT, R5, R17, 0x1, 0x1f ;  /* 0x08201f0011057f89 */ /* 0x0002e200000e0000 */
        /* <DEDUP_REMOVED lines=25> */
.L_x_91:
[----:B------:R-:W-:Y:S05]  /*5930*/  BSYNC.RECONVERGENT B1 ;  /* 0x0000000000017941 */ /* 0x000fea0003800200 */
.L_x_90:
        /* <DEDUP_REMOVED lines=31> */
.L_x_93:
[----:B------:R-:W-:Y:S05]  /*5b30*/  BSYNC.RECONVERGENT B1 ;  /* 0x0000000000017941 */ /* 0x000fea0003800200 */
.L_x_92:
[----:B------:R-:W-:Y:S01]  /*5b40*/  ISETP.GT.AND P0, PT, R8, 0x1b, PT ;  /* 0x0000001b0800780c */ /* 0x000fe20003f04270 */
[----:B-1----:R1:W1:Y:S01]  /*5b50*/  SHFL.DOWN PT, R6, R4, 0x4, 0x1f ;  /* 0x08801f0004067f89 */ /* 0x00226200000e0000 */
[----:B------:R-:W-:Y:S01]  /*5b60*/  BSSY.RECONVERGENT B1, `(.L_x_94) ;  /* 0x000001d000017945 */ /* 0x000fe20003800200 */
[----:B0-----:R-:W-:Y:S02]  /*5b70*/  IMAD.MOV.U32 R11, RZ, RZ, R9 ;  /* 0x000000ffff0b7224 */ /* 0x001fe400078e0009 */
[----:B--2---:R0:W2:Y:S01]  /*5b80*/  SHFL.DOWN PT, R7, R5, 0x4, 0x1f ;  /* 0x08801f0005077f89 */ /* 0x0040a200000e0000 */
[----:B------:R-:W-:Y:S02]  /*5b90*/  IMAD.MOV.U32 R12, RZ, RZ, R10 ;  /* 0x000000ffff0c7224 */ /* 0x000fe400078e000a */
[----:B------:R-:W-:Y:S01]  /*5ba0*/  IMAD.MOV.U32 R2, RZ, RZ, R4 ;  /* 0x000000ffff027224 */ /* 0x000fe200078e0004 */
[----:B---3--:R0:W3:Y:S01]  /*5bb0*/  SHFL.DOWN PT, R14, R9, 0x4, 0x1f ;  /* 0x08801f00090e7f89 */ /* 0x0080e200000e0000 */
[----:B------:R-:W-:-:S03]  /*5bc0*/  IMAD.MOV.U32 R3, RZ, RZ, R5 ;  /* 0x000000ffff037224 */ /* 0x000fc600078e0005 */
[----:B----4-:R0:W4:Y:S01]  /*5bd0*/  SHFL.DOWN PT, R13, R10, 0x4, 0x1f ;  /* 0x08801f000a0d7f89 */ /* 0x01012200000e0000 */
        /* <DEDUP_REMOVED lines=21> */
.L_x_95:
[----:B------:R-:W-:Y:S05]  /*5d30*/  BSYNC.RECONVERGENT B1 ;  /* 0x0000000000017941 */ /* 0x000fea0003800200 */
.L_x_94:
        /* <DEDUP_REMOVED lines=31> */
.L_x_97:
[----:B------:R-:W-:Y:S05]  /*5f30*/  BSYNC.RECONVERGENT B1 ;  /* 0x0000000000017941 */ /* 0x000fea0003800200 */
.L_x_96:
[----:B------:R-:W-:Y:S01]  /*5f40*/  ISETP.GT.AND P0, PT, R8, 0xf, PT ;  /* 0x0000000f0800780c */ /* 0x000fe20003f04270 */
[----:B-1----:R1:W1:Y:S01]  /*5f50*/  SHFL.DOWN PT, R6, R4, 0x10, 0x1f ;  /* 0x0a001f0004067f89 */ /* 0x00226200000e0000 */
[----:B------:R-:W-:Y:S01]  /*5f60*/  BSSY.RECONVERGENT B1, `(.L_x_98) ;  /* 0x000001d000017945 */ /* 0x000fe20003800200 */
[----:B---3--:R-:W-:Y:S02]  /*5f70*/  IMAD.MOV.U32 R14, RZ, RZ, R9 ;  /* 0x000000ffff0e7224 */ /* 0x008fe400078e0009 */
[----:B--2---:R2:W3:Y:S01]  /*5f80*/  SHFL.DOWN PT, R7, R5, 0x10, 0x1f ;  /* 0x0a001f0005077f89 */ /* 0x0044e200000e0000 */
[----:B------:R-:W-:Y:S02]  /*5f90*/  IMAD.MOV.U32 R15, RZ, RZ, R10 ;  /* 0x000000ffff0f7224 */ /* 0x000fe400078e000a */
[----:B------:R-:W-:Y:S01]  /*5fa0*/  IMAD.MOV.U32 R2, RZ, RZ, R4 ;  /* 0x000000ffff027224 */ /* 0x000fe200078e0004 */
[----:B0-----:R2:W0:Y:S01]  /*5fb0*/  SHFL.DOWN PT, R12, R9, 0x10, 0x1f ;  /* 0x0a001f00090c7f89 */ /* 0x00142200000e0000 */
[----:B------:R-:W-:-:S03]  /*5fc0*/  IMAD.MOV.U32 R3, RZ, RZ, R5 ;  /* 0x000000ffff037224 */ /* 0x000fc600078e0005 */
[----:B------:R2:W0:Y:S01]  /*5fd0*/  SHFL.DOWN PT, R11, R10, 0x10, 0x1f ;  /* 0x0a001f000a0b7f89 */ /* 0x00042200000e0000 */
[----:B------:R-:W-:Y:S05]  /*5fe0*/  @P0 BRA `(.L_x_99) ;  /* 0x0000000000500947 */ /* 0x000fea0003800000 */
[----:B-1-3--:R-:W-:Y:S01]  /*5ff0*/  DSETP.GEU.AND P0, PT, |R4|, |R6|, PT ;  /* 0x400000060400722a */ /* 0x00afe20003f0e200 */
        /* <DEDUP_REMOVED lines=19> */
.L_x_99:
[----:B------:R-:W-:Y:S05]  /*6130*/  BSYNC.RECONVERGENT B1 ;  /* 0x0000000000017941 */ /* 0x000fea0003800200 */
.L_x_98:
[----:B------:R-:W-:Y:S01]  /*6140*/  ISETP.NE.AND P0, PT, R8, RZ, PT ;  /* 0x000000ff0800720c */ /* 0x000fe20003f05270 */
[----:B------:R-:W-:-:S12]  /*6150*/  BSSY.RECONVERGENT B1, `(.L_x_100) ;  /* 0x000000a000017945 */ /* 0x000fd80003800200 */
[----:B------:R-:W-:Y:S05]  /*6160*/  @P0 BRA `(.L_x_101) ;  /* 0x0000000000200947 */ /* 0x000fea0003800000 */
[----:B-1----:R-:W1:Y:S01]  /*6170*/  S2R R6, SR_CgaCtaId ;  /* 0x0000000000067919 */ /* 0x002e620000008800 */
[----:B--2---:R-:W-:Y:S02]  /*6180*/  MOV R5, 0x400 ;  /* 0x0000040000057802 */ /* 0x004fe40000000f00 */
[----:B------:R-:W-:-:S04]  /*6190*/  SHF.R.U32.HI R4, RZ, 0x1, R0 ;  /* 0x00000001ff047819 */ /* 0x000fc80000011600 */
[----:B------:R-:W-:Y:S02]  /*61a0*/  LOP3.LUT R4, R4, 0x1f0, RZ, 0xc0, !PT ;  /* 0x000001f004047812 */ /* 0x000fe400078ec0ff */
[----:B-1----:R-:W-:-:S05]  /*61b0*/  LEA R5, R6, R5, 0x18 ;  /* 0x0000000506057211 */ /* 0x002fca00078ec0ff */
[----:B------:R-:W-:-:S05]  /*61c0*/  IMAD.IADD R5, R4, 0x1, R5 ;  /* 0x0000000104057824 */ /* 0x000fca00078e0205 */
[----:B------:R1:W-:Y:S04]  /*61d0*/  STS.64 [R5+0x10], R14 ;  /* 0x0000100e05007388 */ /* 0x0003e80000000a00 */
[----:B------:R1:W-:Y:S02]  /*61e0*/  STS.64 [R5+0x8], R2 ;  /* 0x0000080205007388 */ /* 0x0003e40000000a00 */
.L_x_101:
[----:B------:R-:W-:Y:S05]  /*61f0*/  BSYNC.RECONVERGENT B1 ;  /* 0x0000000000017941 */ /* 0x000fea0003800200 */
.L_x_100:
[----:B------:R-:W-:Y:S01]  /*6200*/  BAR.SYNC.DEFER_BLOCKING 0x0 ;  /* 0x0000000000007b1d */ /* 0x000fe20000010000 */
[----:B------:R-:W-:-:S13]  /*6210*/  ISETP.NE.AND P1, PT, R0, RZ, PT ;  /* 0x000000ff0000720c */ /* 0x000fda0003f25270 */
[----:B------:R-:W-:Y:S05]  /*6220*/  @P1 BRA `(.L_x_34) ;  /* 0x00000008008c1947 */ /* 0x000fea0003800000 */
[----:B-12---:R-:W1:Y:S01]  /*6230*/  S2R R5, SR_CgaCtaId ;  /* 0x0000000000057919 */ /* 0x006e620000008800 */
[----:B------:R-:W-:Y:S01]  /*6240*/  MOV R0, 0x400 ;  /* 0x0000040000007802 */ /* 0x000fe20000000f00 */
[----:B------:R-:W-:Y:S03]  /*6250*/  BSSY.RECONVERGENT B1, `(.L_x_102) ;  /* 0x000001a000017945 */ /* 0x000fe60003800200 */
[----:B-1----:R-:W-:-:S05]  /*6260*/  LEA R0, R5, R0, 0x18 ;  /* 0x0000000005007211 */ /* 0x002fca00078ec0ff */
[----:B------:R-:W1:Y:S04]  /*6270*/  LDS.64 R16, [R0+0x18] ;  /* 0x0000180000107984 */ /* 0x000e680000000a00 */
[----:B---3--:R-:W2:Y:S04]  /*6280*/  LDS.128 R4, [R0+0x20] ;  /* 0x0000200000047984 */ /* 0x008ea80000000c00 */
[----:B0---4-:R0:W3:Y:S04]  /*6290*/  LDS.64 R12, [R0+0x80] ;  /* 0x00008000000c7984 */ /* 0x0110e80000000a00 */
[----:B------:R0:W4:Y:S01]  /*62a0*/  LDS.128 R8, [R0+0x30] ;  /* 0x0000300000087984 */ /* 0x0001220000000c00 */
[----:B-1----:R-:W-:Y:S01]  /*62b0*/  DSETP.GEU.AND P0, PT, |R2|, |R16|, PT ;  /* 0x400000100200722a */ /* 0x002fe20003f0e200 */
[----:B------:R-:W-:-:S02]  /*62c0*/  IMAD.MOV.U32 R24, RZ, RZ, R16 ;  /* 0x000000ffff187224 */ /* 0x000fc400078e0010 */
[----:B------:R-:W-:Y:S02]  /*62d0*/  IMAD.MOV.U32 R25, RZ, RZ, R17 ;  /* 0x000000ffff197224 */ /* 0x000fe400078e0011 */
[----:B--2---:R-:W-:Y:S02]  /*62e0*/  IMAD.MOV.U32 R27, RZ, RZ, R4 ;  /* 0x000000ffff1b7224 */ /* 0x004fe400078e0004 */
[----:B------:R-:W-:-:S07]  /*62f0*/  IMAD.MOV.U32 R29, RZ, RZ, R5 ;  /* 0x000000ffff1d7224 */ /* 0x000fce00078e0005 */
[----:B0--34-:R-:W-:Y:S05]  /*6300*/  @!P0 BRA `(.L_x_103) ;  /* 0x0000000000388947 */ /* 0x019fea0003800000 */
        /* <DEDUP_REMOVED lines=14> */
.L_x_103:
[----:B------:R-:W-:Y:S05]  /*63f0*/  BSYNC.RECONVERGENT B1 ;  /* 0x0000000000017941 */ /* 0x000fea0003800200 */
.L_x_102:
        /* <DEDUP_REMOVED lines=23> */
.L_x_105:
[----:B------:R-:W-:Y:S05]  /*6570*/  BSYNC.RECONVERGENT B1 ;  /* 0x0000000000017941 */ /* 0x000fea0003800200 */
.L_x_104:
        /* <DEDUP_REMOVED lines=21> */
.L_x_107:
[----:B------:R-:W-:Y:S05]  /*66d0*/  BSYNC.RECONVERGENT B1 ;  /* 0x0000000000017941 */ /* 0x000fea0003800200 */
.L_x_106:
        /* <DEDUP_REMOVED lines=23> */
.L_x_109:
[----:B------:R-:W-:Y:S05]  /*6850*/  BSYNC.RECONVERGENT B1 ;  /* 0x0000000000017941 */ /* 0x000fea0003800200 */
.L_x_108:
        /* <DEDUP_REMOVED lines=21> */
.L_x_111:
[----:B------:R-:W-:Y:S05]  /*69b0*/  BSYNC.RECONVERGENT B1 ;  /* 0x0000000000017941 */ /* 0x000fea0003800200 */
.L_x_110:
        /* <DEDUP_REMOVED lines=21> */
.L_x_113:
[----:B------:R-:W-:Y:S05]  /*6b10*/  BSYNC.RECONVERGENT B1 ;  /* 0x0000000000017941 */ /* 0x000fea0003800200 */
.L_x_112:
        /* <DEDUP_REMOVED lines=20> */
.L_x_34:
[----:B------:R-:W-:Y:S05]  /*6c60*/  BSYNC.RECONVERGENT B0 ;  /* 0x0000000000007941 */ /* 0x000fea0003800200 */
.L_x_1:
[----:B------:R-:W-:Y:S05]  /*6c70*/  @P1 EXIT ;  /* 0x000000000000194d */ /* 0x000fea0003800000 */
[----:B012---:R-:W0:Y:S02]  /*6c80*/  LDC.64 R4, c[0x0][0x388] ;  /* 0x0000e200ff047b82 */ /* 0x007e240000000a00 */
[----:B0-----:R-:W-:Y:S04]  /*6c90*/  STG.E.64 desc[UR10][R4.64], R2 ;  /* 0x0000000204007986 */ /* 0x001fe8000c101b0a */
[----:B------:R-:W-:Y:S01]  /*6ca0*/  STG.E.64 desc[UR10][R4.64+0x8], R14 ;  /* 0x0000080e04007986 */ /* 0x000fe2000c101b0a */
[----:B------:R-:W-:Y:S05]  /*6cb0*/  EXIT ;  /* 0x000000000000794d */ /* 0x000fea0003800000 */
.L_x_114:
        /* <DEDUP_REMOVED lines=12> */
.L_x_722:


//--------------------- .text._ZN6thrust24THRUST_300001_SM_1000_NS8cuda_cub4core6detail13_kernel_agentINS1_8__reduce10DrainAgentIlEEJN3cub18CUB_300001_SM_10009GridQueueIyEElEEEvDpT0_ --------------------------
	.section	.text._ZN6thrust24THRUST_300001_SM_1000_NS8cuda_cub4core6detail13_kernel_agentINS1_8__reduce10DrainAgentIlEEJN3cub18CUB_300001_SM_10009GridQueueIyEElEEEvDpT0_,"ax",@progbits
	.align	128
        .global         _ZN6thrust24THRUST_300001_SM_1000_NS8cuda_cub4core6detail13_kernel_agentINS1_8__reduce10DrainAgentIlEEJN3cub18CUB_300001_SM_10009GridQueueIyEElEEEvDpT0_
        .type           _ZN6thrust24THRUST_300001_SM_1000_NS8cuda_cub4core6detail13_kernel_agentINS1_8__reduce10DrainAgentIlEEJN3cub18CUB_300001_SM_10009GridQueueIyEElEEEvDpT0_,@function
        .size           _ZN6thrust24THRUST_300001_SM_1000_NS8cuda_cub4core6detail13_kernel_agentINS1_8__reduce10DrainAgentIlEEJN3cub18CUB_300001_SM_10009GridQueueIyEElEEEvDpT0_,(.L_x_723 - _ZN6thrust24THRUST_300001_SM_1000_NS8cuda_cub4core6detail13_kernel_agentINS1_8__reduce10DrainAgentIlEEJN3cub18CUB_300001_SM_10009GridQueueIyEElEEEvDpT0_)
        .other          _ZN6thrust24THRUST_300001_SM_1000_NS8cuda_cub4core6detail13_kernel_agentINS1_8__reduce10DrainAgentIlEEJN3cub18CUB_300001_SM_10009GridQueueIyEElEEEvDpT0_,@"STO_CUDA_ENTRY STV_DEFAULT"
_ZN6thrust24THRUST_300001_SM_1000_NS8cuda_cub4core6detail13_kernel_agentINS1_8__reduce10DrainAgentIlEEJN3cub18CUB_300001_SM_10009GridQueueIyEElEEEvDpT0_:
.text._ZN6thrust24THRUST_300001_SM_1000_NS8cuda_cub4core6detail13_kernel_agentINS1_8__reduce10DrainAgentIlEEJN3cub18CUB_300001_SM_10009GridQueueIyEElEEEvDpT0_:
[----:B------:R-:W-:Y:S08]  /*0000*/  LDC R1, c[0x0][0x37c] ;  /* 0x0000df00ff017b82 */ /* 0x000ff00000000800 */
[----:B------:R-:W0:Y:S01]  /*0010*/  LDC.64 R2, c[0x0][0x380] ;  /* 0x0000e000ff027b82 */ /* 0x000e220000000a00 */
[----:B------:R-:W0:Y:S07]  /*0020*/  LDCU.64 UR4, c[0x0][0x358] ;  /* 0x00006b00ff0477ac */ /* 0x000e2e0008000a00 */
[----:B------:R-:W1:Y:S01]  /*0030*/  LDC.64 R4, c[0x0][0x388] ;  /* 0x0000e200ff047b82 */ /* 0x000e620000000a00 */
[----:B0-----:R-:W-:Y:S04]  /*0040*/  STG.E.64 desc[UR4][R2.64+0x8], RZ ;  /* 0x000008ff02007986 */ /* 0x001fe8000c101b04 */
[----:B-1----:R-:W-:Y:S01]  /*0050*/  STG.E.64 desc[UR4][R2.64], R4 ;  /* 0x0000000402007986 */ /* 0x002fe2000c101b04 */
[----:B------:R-:W-:Y:S05]  /*0060*/  EXIT ;  /* 0x000000000000794d */ /* 0x000fea0003800000 */
.L_x_115:
        /* <DEDUP_REMOVED lines=9> */
.L_x_723:


//--------------------- .text._ZN6thrust24THRUST_300001_SM_1000_NS8cuda_cub4core6detail13_kernel_agentINS1_8__reduce11ReduceAgentINS0_12zip_iteratorIN4cuda3std3__45tupleIJNS0_10device_ptrIdEENS0_17counting_iteratorIlNS0_11use_defaultESF_SF_EEEEEEEPNSB_IJdlEEESJ_lNS1_9__extrema9arg_max_fIdl10comparatorEEEEJSI_SK_lN3cub18CUB_300001_SM_100013GridEvenShareIlEENSR_9GridQueueIyEESO_EEEvDpT0_ --------------------------
	.section	.text._ZN6thrust24THRUST_300001_SM_1000_NS8cuda_cub4core6detail13_kernel_agentINS1_8__reduce11ReduceAgentINS0_12zip_iteratorIN4cuda3std3__45tupleIJNS0_10device_ptrIdEENS0_17counting_iteratorIlNS0_11use_defaultESF_SF_EEEEEEEPNSB_IJdlEEESJ_lNS1_9__extrema9arg_max_fIdl10comparatorEEEEJSI_SK_lN3cub18CUB_300001_SM_100013GridEvenShareIlEENSR_9GridQueueIyEESO_EEEvDpT0_,"ax",@progbits
	.align	128
        .global         _ZN6thrust24THRUST_300001_SM_1000_NS8cuda_cub4core6detail13_kernel_agentINS1_8__reduce11ReduceAgentINS0_12zip_iteratorIN4cuda3std3__45tupleIJNS0_10device_ptrIdEENS0_17counting_iteratorIlNS0_11use_defaultESF_SF_EEEEEEEPNSB_IJdlEEESJ_lNS1_9__extrema9arg_max_fIdl10comparatorEEEEJSI_SK_lN3cub18CUB_300001_SM_100013GridEvenShareIlEENSR_9GridQueueIyEESO_EEEvDpT0_
        .type           _ZN6thrust24THRUST_300001_SM_1000_NS8cuda_cub4core6detail13_kernel_agentINS1_8__reduce11ReduceAgentINS0_12zip_iteratorIN4cuda3std3__45tupleIJNS0_10device_ptrIdEENS0_17counting_iteratorIlNS0_11use_defaultESF_SF_EEEEEEEPNSB_IJdlEEESJ_lNS1_9__extrema9arg_max_fIdl10comparatorEEEEJSI_SK_lN3cub18CUB_300001_SM_100013GridEvenShareIlEENSR_9GridQueueIyEESO_EEEvDpT0_,@function
        .size           _ZN6thrust24THRUST_300001_SM_1000_NS8cuda_cub4core6detail13_kernel_agentINS1_8__reduce11ReduceAgentINS0_12zip_iteratorIN4cuda3std3__45tupleIJNS0_10device_ptrIdEENS0_17counting_iteratorIlNS0_11use_defaultESF_SF_EEEEEEEPNSB_IJdlEEESJ_lNS1_9__extrema9arg_max_fIdl10comparatorEEEEJSI_SK_lN3cub18CUB_300001_SM_100013GridEvenShareIlEENSR_9GridQueueIyEESO_EEEvDpT0_,(.L_x_724 - _ZN6thrust24THRUST_300001_SM_1000_NS8cuda_cub4core6detail13_kernel_agentINS1_8__reduce11ReduceAgentINS0_12zip_iteratorIN4cuda3std3__45tupleIJNS0_10device_ptrIdEENS0_17counting_iteratorIlNS0_11use_defaultESF_SF_EEEEEEEPNSB_IJdlEEESJ_lNS1_9__extrema9arg_max_fIdl10comparatorEEEEJSI_SK_lN3cub18CUB_300001_SM_100013GridEvenShareIlEENSR_9GridQueueIyEESO_EEEvDpT0_)
        .other          _ZN6thrust24THRUST_300001_SM_1000_NS8cuda_cub4core6detail13_kernel_agentINS1_8__reduce11ReduceAgentINS0_12zip_iteratorIN4cuda3std3__45tupleIJNS0_10device_ptrIdEENS0_17counting_iteratorIlNS0_11use_defaultESF_SF_EEEEEEEPNSB_IJdlEEESJ_lNS1_9__extrema9arg_max_fIdl10comparatorEEEEJSI_SK_lN3cub18CUB_300001_SM_100013GridEvenShareIlEENSR_9GridQueueIyEESO_EEEvDpT0_,@"STO_CUDA_ENTRY STV_DEFAULT"
_ZN6thrust24THRUST_300001_SM_1000_NS8cuda_cub4core6detail13_kernel_agentINS1_8__reduce11ReduceAgentINS0_12zip_iteratorIN4cuda3std3__45tupleIJNS0_10device_ptrIdEENS0_17counting_iteratorIlNS0_11use_defaultESF_SF_EEEEEEEPNSB_IJdlEEESJ_lNS1_9__extrema9arg_max_fIdl10comparatorEEEEJSI_SK_lN3cub18CUB_300001_SM_100013GridEvenShareIlEENSR_9GridQueueIyEESO_EEEvDpT0_:
.text._ZN6thrust24THRUST_300001_SM_1000_NS8cuda_cub4core6detail13_kernel_agentINS1_8__reduce11ReduceAgentINS0_12zip_iteratorIN4cuda3std3__45tupleIJNS0_10device_ptrIdEENS0_17counting_iteratorIlNS0_11use_defaultESF_SF_EEEEEEEPNSB_IJdlEEESJ_lNS1_9__extrema9arg_max_fIdl10comparatorEEEEJSI_SK_lN3cub18CUB_300001_SM_100013GridEvenShareIlEENSR_9GridQueueIyEESO_EEEvDpT0_:
[----:B------:R-:W-:Y:S01]  /*0000*/  LDC R1, c[0x0][0x37c] ;  /* 0x0000df00ff017b82 */ /* 0x000fe20000000800 */
[----:B------:R-:W0:Y:S01]  /*0010*/  S2R R0, SR_CTAID.X ;  /* 0x0000000000007919 */ /* 0x000e220000002500 */
[----:B------:R-:W1:Y:S01]  /*0020*/  LDCU.64 UR4, c[0x0][0x398] ;  /* 0x00007300ff0477ac */ /* 0x000e620008000a00 */
[----:B------:R-:W-:Y:S01]  /*0030*/  BSSY.RECONVERGENT B0, `(.L_x_116) ;  /* 0x0000689000007945 */ /* 0x000fe20003800200 */
[----:B------:R-:W2:Y:S01]  /*0040*/  LDCU UR6, c[0x0][0x370] ;  /* 0x00006e00ff0677ac */ /* 0x000ea20008000800 */
[----:B------:R-:W3:Y:S01]  /*0050*/  LDCU.64 UR10, c[0x0][0x358] ;  /* 0x00006b00ff0a77ac */ /* 0x000ee20008000a00 */
[----:B-1----:R-:W-:Y:S02]  /*0060*/  IMAD.U32 R25, RZ, RZ, UR4 ;  /* 0x00000004ff197e24 */ /* 0x002fe4000f8e00ff */
[----:B------:R-:W-:Y:S01]  /*0070*/  IMAD.U32 R16, RZ, RZ, UR5 ;  /* 0x00000005ff107e24 */ /* 0x000fe2000f8e00ff */
[----:B--2---:R-:W-:Y:S01]  /*0080*/  UIMAD UR6, UR6, 0x500, URZ ;  /* 0x00000500060678a4 */ /* 0x004fe2000f8e02ff */
[----:B0-----:R-:W-:-:S05]  /*0090*/  IMAD R8, R0, 0x500, RZ ;  /* 0x0000050000087824 */ /* 0x001fca00078e02ff */
[----:B------:R-:W-:-:S04]  /*00a0*/  IADD3 R2, P1, PT, R8, 0x500, RZ ;  /* 0x0000050008027810 */ /* 0x000fc80007f3e0ff */
[----:B------:R-:W-:Y:S01]  /*00b0*/  ISETP.GT.U32.AND P0, PT, R2, R25, PT ;  /* 0x000000190200720c */ /* 0x000fe20003f04070 */
[----:B------:R-:W-:-:S05]  /*00c0*/  IMAD.X R3, RZ, RZ, RZ, P1 ;  /* 0x000000ffff037224 */ /* 0x000fca00008e06ff */
[----:B------:R-:W-:-:S13]  /*00d0*/  ISETP.GT.AND.EX P0, PT, R3, R16, PT, P0 ;  /* 0x000000100300720c */ /* 0x000fda0003f04300 */
[----:B---3--:R-:W-:Y:S05]  /*00e0*/  @!P0 BRA `(.L_x_117) ;  /* 0x0000003800e48947 */ /* 0x008fea0003800000 */
[----:B------:R-:W0:Y:S01]  /*00f0*/  S2R R10, SR_TID.X ;  /* 0x00000000000a7919 */ /* 0x000e220000002100 */
[----:B------:R-:W-:Y:S01]  /*0100*/  IMAD.IADD R9, R25, 0x1, -R8 ;  /* 0x0000000119097824 */ /* 0x000fe200078e0a08 */
[----:B------:R-:W-:Y:S01]  /*0110*/  BSSY.RECONVERGENT B1, `(.L_x_118) ;  /* 0x000000f000017945 */ /* 0x000fe20003800200 */
[----:B------:R-:W-:Y:S02]  /*0120*/  CS2R R20, SRZ ;  /* 0x0000000000147805 */ /* 0x000fe4000001ff00 */
[----:B------:R-:W-:Y:S02]  /*0130*/  CS2R R14, SRZ ;  /* 0x00000000000e7805 */ /* 0x000fe4000001ff00 */
[----:B0-----:R-:W-:Y:S01]  /*0140*/  ISETP.GE.AND P0, PT, R10, R9, PT ;  /* 0x000000090a00720c */ /* 0x001fe20003f06270 */
[----:B------:R-:W-:-:S12]  /*0150*/  IMAD.MOV.U32 R6, RZ, RZ, R10 ;  /* 0x000000ffff067224 */ /* 0x000fd800078e000a */
[----:B------:R-:W-:Y:S05]  /*0160*/  @P0 BRA `(.L_x_119) ;  /* 0x0000000000240947 */ /* 0x000fea0003800000 */
[----:B------:R-:W0:Y:S01]  /*0170*/  LDCU.128 UR4, c[0x0][0x380] ;  /* 0x00007000ff0477ac */ /* 0x000e220008000c00 */
[----:B------:R-:W-:-:S05]  /*0180*/  IADD3 R21, P0, PT, R8, R10, RZ ;  /* 0x0000000a08157210 */ /* 0x000fca0007f1e0ff */
[----:B------:R-:W-:Y:S01]  /*0190*/  IMAD.X R20, RZ, RZ, RZ, P0 ;  /* 0x000000ffff147224 */ /* 0x000fe200000e06ff */
[----:B0-----:R-:W-:-:S04]  /*01a0*/  LEA R14, P1, R21, UR4, 0x3 ;  /* 0x00000004150e7c11 */ /* 0x001fc8000f8218ff */
[----:B------:R-:W-:-:S06]  /*01b0*/  LEA.HI.X R15, R21, UR5, R20, 0x3, P1 ;  /* 0x00000005150f7c11 */ /* 0x000fcc00088f1c14 */
[----:B------:R-:W5:Y:S01]  /*01c0*/  LDG.E.64 R14, desc[UR10][R14.64] ;  /* 0x0000000a0e0e7981 */ /* 0x000f62000c1e1b00 */
[----:B------:R-:W-:Y:S01]  /*01d0*/  IADD3 R21, P0, PT, R21, UR6, RZ ;  /* 0x0000000615157c10 */ /* 0x000fe2000ff1e0ff */
[----:B------:R-:W-:-:S03]  /*01e0*/  VIADD R6, R10, 0x100 ;  /* 0x000001000a067836 */ /* 0x000fc60000000000 */
[----:B------:R-:W-:-:S09]  /*01f0*/  IADD3.X R20, PT, PT, R20, UR7, RZ, P0, !PT ;  /* 0x0000000714147c10 */ /* 0x000fd200087fe4ff */
.L_x_119:
[----:B------:R-:W-:Y:S05]  /*0200*/  BSYNC.RECONVERGENT B1 ;  /* 0x0000000000017941 */ /* 0x000fea0003800200 */
.L_x_118:
[----:B------:R-:W-:Y:S01]  /*0210*/  ISETP.GE.AND P0, PT, R6, R9, PT ;  /* 0x000000090600720c */ /* 0x000fe20003f06270 */
[----:B------:R-:W-:-:S12]  /*0220*/  BSSY.RECONVERGENT B1, `(.L_x_120) ;  /* 0x00000af000017945 */ /* 0x000fd80003800200 */
[----:B------:R-:W-:Y:S05]  /*0230*/  @P0 BRA `(.L_x_121) ;  /* 0x0000000800b40947 */ /* 0x000fea0003800000 */
[----:B------:R-:W-:Y:S01]  /*0240*/  LOP3.LUT R2, RZ, R6, RZ, 0x33, !PT ;  /* 0x00000006ff027212 */ /* 0x000fe200078e33ff */
[----:B------:R-:W-:Y:S03]  /*0250*/  BSSY.RECONVERGENT B2, `(.L_x_122) ;  /* 0x0000034000027945 */ /* 0x000fe60003800200 */
[----:B------:R-:W-:-:S04]  /*0260*/  IADD3 R25, PT, PT, -R8, R25, R2 ;  /* 0x0000001908197210 */ /* 0x000fc80007ffe102 */
[----:B------:R-:W-:-:S04]  /*0270*/  LOP3.LUT R2, R25, 0x300, RZ, 0xc0, !PT ;  /* 0x0000030019027812 */ /* 0x000fc800078ec0ff */
[----:B------:R-:W-:-:S13]  /*0280*/  ISETP.NE.AND P0, PT, R2, 0x300, PT ;  /* 0x000003000200780c */ /* 0x000fda0003f05270 */
[----:B------:R-:W-:Y:S05]  /*0290*/  @!P0 BRA `(.L_x_123) ;  /* 0x0000000000bc8947 */ /* 0x000fea0003800000 */
[----:B------:R-:W0:Y:S01]  /*02a0*/  LDCU.128 UR4, c[0x0][0x380] ;  /* 0x00007000ff0477ac */ /* 0x000e220008000c00 */
[----:B------:R-:W-:Y:S02]  /*02b0*/  IADD3 R12, P0, PT, R8, R6, RZ ;  /* 0x00000006080c7210 */ /* 0x000fe40007f1e0ff */
[----:B------:R-:W-:-:S03]  /*02c0*/  LEA.HI R2, R25, 0x1, RZ, 0x18 ;  /* 0x0000000119027811 */ /* 0x000fc600078fc0ff */
[----:B------:R-:W-:Y:S01]  /*02d0*/  IMAD.X R3, RZ, RZ, RZ, P0 ;  /* 0x000000ffff037224 */ /* 0x000fe200000e06ff */
[----:B------:R-:W-:-:S05]  /*02e0*/  LOP3.LUT R2, R2, 0x3, RZ, 0xc0, !PT ;  /* 0x0000000302027812 */ /* 0x000fca00078ec0ff */
[----:B------:R-:W-:Y:S01]  /*02f0*/  IMAD.MOV R7, RZ, RZ, -R2 ;  /* 0x000000ffff077224 */ /* 0x000fe200078e0a02 */
[C---:B0-----:R-:W-:Y:S02]  /*0300*/  IADD3 R13, P1, PT, R12.reuse, UR6, RZ ;  /* 0x000000060c0d7c10 */ /* 0x041fe4000ff3e0ff */
[C---:B------:R-:W-:Y:S02]  /*0310*/  LEA R11, P2, R12.reuse, UR4, 0x3 ;  /* 0x000000040c0b7c11 */ /* 0x040fe4000f8418ff */
[----:B------:R-:W-:Y:S02]  /*0320*/  IADD3.X R16, PT, PT, R3, UR7, RZ, P1, !PT ;  /* 0x0000000703107c10 */ /* 0x000fe40008ffe4ff */
[----:B------:R-:W-:-:S09]  /*0330*/  LEA.HI.X R12, R12, UR5, R3, 0x3, P2 ;  /* 0x000000050c0c7c11 */ /* 0x000fd200090f1c03 */
.L_x_126:
[----:B------:R-:W-:Y:S02]  /*0340*/  IMAD.MOV.U32 R2, RZ, RZ, R11 ;  /* 0x000000ffff027224 */ /* 0x000fe400078e000b */
[----:B------:R-:W-:-:S06]  /*0350*/  IMAD.MOV.U32 R3, RZ, RZ, R12 ;  /* 0x000000ffff037224 */ /* 0x000fcc00078e000c */
[----:B------:R-:W2:Y:S01]  /*0360*/  LDG.E.64 R2, desc[UR10][R2.64] ;  /* 0x0000000a02027981 */ /* 0x000ea2000c1e1b00 */
[----:B------:R-:W-:Y:S01]  /*0370*/  VIADD R7, R7, 0x1 ;  /* 0x0000000107077836 */ /* 0x000fe20000000000 */
[----:B------:R-:W-:Y:S01]  /*0380*/  BSSY.RECONVERGENT B3, `(.L_x_124) ;  /* 0x000001b000037945 */ /* 0x000fe20003800200 */
[----:B------:R-:W-:Y:S01]  /*0390*/  IMAD.MOV.U32 R18, RZ, RZ, R21 ;  /* 0x000000ffff127224 */ /* 0x000fe200078e0015 */
[----:B------:R-:W-:Y:S01]  /*03a0*/  IADD3 R11, P3, PT, R11, 0x800, RZ ;  /* 0x000008000b0b7810 */ /* 0x000fe20007f7e0ff */
[----:B------:R-:W-:Y:S01]  /*03b0*/  IMAD.MOV.U32 R17, RZ, RZ, R20 ;  /* 0x000000ffff117224 */ /* 0x000fe200078e0014 */
[----:B------:R-:W-:Y:S01]  /*03c0*/  ISETP.NE.AND P2, PT, R7, RZ, PT ;  /* 0x000000ff0700720c */ /* 0x000fe20003f45270 */
[----:B-----5:R-:W-:Y:S02]  /*03d0*/  IMAD.MOV.U32 R4, RZ, RZ, R14 ;  /* 0x000000ffff047224 */ /* 0x020fe400078e000e */
[----:B------:R-:W-:Y:S02]  /*03e0*/  IMAD.MOV.U32 R5, RZ, RZ, R15 ;  /* 0x000000ffff057224 */ /* 0x000fe400078e000f */
[----:B------:R-:W-:-:S02]  /*03f0*/  IMAD.MOV.U32 R21, RZ, RZ, R13 ;  /* 0x000000ffff157224 */ /* 0x000fc400078e000d */
[----:B------:R-:W-:Y:S01]  /*0400*/  IMAD.MOV.U32 R20, RZ, RZ, R16 ;  /* 0x000000ffff147224 */ /* 0x000fe200078e0010 */
[----:B--2---:R-:W-:Y:S01]  /*0410*/  DSETP.GEU.AND P0, PT, |R14|, |R2|, PT ;  /* 0x400000020e00722a */ /* 0x004fe20003f0e200 */
[----:B------:R-:W-:Y:S02]  /*0420*/  IMAD.MOV.U32 R14, RZ, RZ, R2 ;  /* 0x000000ffff0e7224 */ /* 0x000fe400078e0002 */
[----:B------:R-:W-:-:S11]  /*0430*/  IMAD.MOV.U32 R15, RZ, RZ, R3 ;  /* 0x000000ffff0f7224 */ /* 0x000fd600078e0003 */
        /* <DEDUP_REMOVED lines=15> */
.L_x_125:
[----:B------:R-:W-:Y:S05]  /*0530*/  BSYNC.RECONVERGENT B3 ;  /* 0x0000000000037941 */ /* 0x000fea0003800200 */
.L_x_124:
[----:B------:R-:W-:Y:S01]  /*0540*/  IADD3 R13, P0, PT, R13, 0x100, RZ ;  /* 0x000001000d0d7810 */ /* 0x000fe20007f1e0ff */
[----:B------:R-:W-:Y:S02]  /*0550*/  VIADD R6, R6, 0x100 ;  /* 0x0000010006067836 */ /* 0x000fe40000000000 */
[----:B------:R-:W-:Y:S02]  /*0560*/  IMAD.X R12, RZ, RZ, R12, P3 ;  /* 0x000000ffff0c7224 */ /* 0x000fe400018e060c */
[----:B------:R-:W-:Y:S01]  /*0570*/  IMAD.X R16, RZ, RZ, R16, P0 ;  /* 0x000000ffff107224 */ /* 0x000fe200000e0610 */
[----:B------:R-:W-:Y:S07]  /*0580*/  @P2 BRA `(.L_x_126) ;  /* 0xfffffffc006c2947 */ /* 0x000fee000383ffff */
.L_x_123:
[----:B------:R-:W-:Y:S05]  /*0590*/  BSYNC.RECONVERGENT B2 ;  /* 0x0000000000027941 */ /* 0x000fea0003800200 */
.L_x_122:
[----:B------:R-:W-:-:S13]  /*05a0*/  ISETP.GE.U32.AND P0, PT, R25, 0x300, PT ;  /* 0x000003001900780c */ /* 0x000fda0003f06070 */
[----:B------:R-:W-:Y:S05]  /*05b0*/  @!P0 BRA `(.L_x_121) ;  /* 0x0000000400d48947 */ /* 0x000fea0003800000 */
[----:B------:R-:W0:Y:S01]  /*05c0*/  LDC.64 R4, c[0x0][0x380] ;  /* 0x0000e000ff047b82 */ /* 0x000e220000000a00 */
[----:B------:R-:W-:-:S07]  /*05d0*/  VIADD R11, R6, 0x200 ;  /* 0x00000200060b7836 */ /* 0x000fce0000000000 */
[----:B------:R-:W1:Y:S02]  /*05e0*/  LDC.64 R2, c[0x0][0x388] ;  /* 0x0000e200ff027b82 */ /* 0x000e640000000a00 */
.L_x_135:
[----:B------:R-:W-:-:S05]  /*05f0*/  VIADD R7, R11, 0xfffffe00 ;  /* 0xfffffe000b077836 */ /* 0x000fca0000000000 */
[----:B------:R-:W-:-:S04]  /*0600*/  IADD3 R13, P0, PT, R8, R7, RZ ;  /* 0x00000007080d7210 */ /* 0x000fc80007f1e0ff */
[----:B------:R-:W-:Y:S02]  /*0610*/  LEA.HI.X.SX32 R12, R7, RZ, 0x1, P0 ;  /* 0x000000ff070c7211 */ /* 0x000fe400000f0eff */
[----:B0-----:R-:W-:-:S04]  /*0620*/  LEA R16, P0, R13, R4, 0x3 ;  /* 0x000000040d107211 */ /* 0x001fc800078018ff */
[----:B------:R-:W-:-:S05]  /*0630*/  LEA.HI.X R17, R13, R5, R12, 0x3, P0 ;  /* 0x000000050d117211 */ /* 0x000fca00000f1c0c */
[----:B------:R-:W2:Y:S04]  /*0640*/  LDG.E.64 R18, desc[UR10][R16.64] ;  /* 0x0000000a10127981 */ /* 0x000ea8000c1e1b00 */
[----:B-----5:R0:W5:Y:S01]  /*0650*/  LDG.E.64 R6, desc[UR10][R16.64+0x800] ;  /* 0x0008000a10067981 */ /* 0x020162000c1e1b00 */
[----:B-1----:R-:W-:Y:S01]  /*0660*/  IADD3 R24, P1, PT, R13, R2, RZ ;  /* 0x000000020d187210 */ /* 0x002fe20007f3e0ff */
[----:B------:R-:W-:Y:S04]  /*0670*/  BSSY.RECONVERGENT B2, `(.L_x_127) ;  /* 0x0000016000027945 */ /* 0x000fe80003800200 */
[----:B------:R-:W-:-:S02]  /*0680*/  IMAD.X R25, R12, 0x1, R3, P1 ;  /* 0x000000010c197824 */ /* 0x000fc400008e0603 */
[----:B------:R-:W-:Y:S02]  /*0690*/  IMAD.MOV.U32 R23, RZ, RZ, R24 ;  /* 0x000000ffff177224 */ /* 0x000fe400078e0018 */
[----:B------:R-:W-:Y:S01]  /*06a0*/  IMAD.MOV.U32 R22, RZ, RZ, R25 ;  /* 0x000000ffff167224 */ /* 0x000fe200078e0019 */
[----:B--2---:R-:W-:Y:S01]  /*06b0*/  DSETP.GEU.AND P0, PT, |R14|, |R18|, PT ;  /* 0x400000120e00722a */ /* 0x004fe20003f0e200 */
[----:B------:R-:W-:Y:S02]  /*06c0*/  IMAD.MOV.U32 R12, RZ, RZ, R18 ;  /* 0x000000ffff0c7224 */ /* 0x000fe400078e0012 */
[----:B------:R-:W-:-:S11]  /*06d0*/  IMAD.MOV.U32 R13, RZ, RZ, R19 ;  /* 0x000000ffff0d7224 */ /* 0x000fd600078e0013 */
        /* <DEDUP_REMOVED lines=15> */
.L_x_128:
[----:B------:R-:W-:Y:S05]  /*07d0*/  BSYNC.RECONVERGENT B2 ;  /* 0x0000000000027941 */ /* 0x000fea0003800200 */
.L_x_127:
[----:B------:R0:W5:Y:S04]  /*07e0*/  LDG.E.64 R14, desc[UR10][R16.64+0x1000] ;  /* 0x0010000a100e7981 */ /* 0x000168000c1e1b00 */
[----:B------:R0:W5:Y:S02]  /*07f0*/  LDG.E.64 R18, desc[UR10][R16.64+0x1800] ;  /* 0x0018000a10127981 */ /* 0x000164000c1e1b00 */
[----:B-----5:R-:W-:Y:S01]  /*0800*/  DSETP.GEU.AND P0, PT, |R12|, |R6|, PT ;  /* 0x400000060c00722a */ /* 0x020fe20003f0e200 */
[----:B------:R-:W-:Y:S01]  /*0810*/  VIADD R21, R11, 0xffffff00 ;  /* 0xffffff000b157836 */ /* 0x000fe20000000000 */
[----:B------:R-:W-:Y:S04]  /*0820*/  BSSY.RECONVERGENT B2, `(.L_x_129) ;  /* 0x0000017000027945 */ /* 0x000fe80003800200 */
[----:B------:R-:W-:-:S02]  /*0830*/  SHF.R.S32.HI R20, RZ, 0x1f, R21 ;  /* 0x0000001fff147819 */ /* 0x000fc40000011415 */
[----:B------:R-:W-:Y:S01]  /*0840*/  IADD3 R26, P1, P2, R21, R2, R8 ;  /* 0x00000002151a7210 */ /* 0x000fe20007a3e008 */
[----:B------:R-:W-:-:S03]  /*0850*/  IMAD.MOV.U32 R21, RZ, RZ, R7 ;  /* 0x000000ffff157224 */ /* 0x000fc600078e0007 */
[----:B------:R-:W-:Y:S01]  /*0860*/  IADD3.X R27, PT, PT, R20, R3, RZ, P1, P2 ;  /* 0x00000003141b7210 */ /* 0x000fe20000fe44ff */
[----:B------:R-:W-:Y:S02]  /*0870*/  IMAD.MOV.U32 R24, RZ, RZ, R26 ;  /* 0x000000ffff187224 */ /* 0x000fe400078e001a */
[----:B------:R-:W-:Y:S02]  /*0880*/  IMAD.MOV.U32 R20, RZ, RZ, R6 ;  /* 0x000000ffff147224 */ /* 0x000fe400078e0006 */
[----:B------:R-:W-:Y:S01]  /*0890*/  IMAD.MOV.U32 R25, RZ, RZ, R27 ;  /* 0x000000ffff197224 */ /* 0x000fe200078e001b */
[----:B0-----:R-:W-:Y:S06]  /*08a0*/  @!P0 BRA `(.L_x_130) ;  /* 0x0000000000388947 */ /* 0x001fec0003800000 */
        /* <DEDUP_REMOVED lines=14> */
.L_x_130:
[----:B------:R-:W-:Y:S05]  /*0990*/  BSYNC.RECONVERGENT B2 ;  /* 0x0000000000027941 */ /* 0x000fea0003800200 */
.L_x_129:
[----:B------:R-:W-:Y:S01]  /*09a0*/  DSETP.GEU.AND P0, PT, |R20|, |R14|, PT ;  /* 0x4000000e1400722a */ /* 0x000fe20003f0e200 */
[----:B------:R-:W-:Y:S01]  /*09b0*/  SHF.R.S32.HI R6, RZ, 0x1f, R11 ;  /* 0x0000001fff067819 */ /* 0x000fe2000001140b */
[----:B------:R-:W-:Y:S01]  /*09c0*/  BSSY.RECONVERGENT B2, `(.L_x_131) ;  /* 0x0000017000027945 */ /* 0x000fe20003800200 */
[C---:B------:R-:W-:Y:S01]  /*09d0*/  IADD3 R23, P1, P2, R11.reuse, R2, R8 ;  /* 0x000000020b177210 */ /* 0x040fe20007a3e008 */
[----:B------:R-:W-:Y:S02]  /*09e0*/  VIADD R17, R11, 0x100 ;  /* 0x000001000b117836 */ /* 0x000fe40000000000 */
[----:B------:R-:W-:Y:S01]  /*09f0*/  IMAD.MOV.U32 R7, RZ, RZ, R15 ;  /* 0x000000ffff077224 */ /* 0x000fe200078e000f */
[----:B------:R-:W-:Y:S01]  /*0a00*/  IADD3.X R16, PT, PT, R6, R3, RZ, P1, P2 ;  /* 0x0000000306107210 */ /* 0x000fe20000fe44ff */
[----:B------:R-:W-:Y:S02]  /*0a10*/  IMAD.MOV.U32 R12, RZ, RZ, R23 ;  /* 0x000000ffff0c7224 */ /* 0x000fe400078e0017 */
[----:B------:R-:W-:-:S02]  /*0a20*/  IMAD.MOV.U32 R6, RZ, RZ, R14 ;  /* 0x000000ffff067224 */ /* 0x000fc400078e000e */
[----:B------:R-:W-:Y:S02]  /*0a30*/  IMAD.MOV.U32 R13, RZ, RZ, R16 ;  /* 0x000000ffff0d7224 */ /* 0x000fe400078e0010 */
        /* <DEDUP_REMOVED lines=15> */
.L_x_132:
[----:B------:R-:W-:Y:S05]  /*0b30*/  BSYNC.RECONVERGENT B2 ;  /* 0x0000000000027941 */ /* 0x000fea0003800200 */
.L_x_131:
[----:B------:R-:W-:Y:S01]  /*0b40*/  DSETP.GEU.AND P0, PT, |R6|, |R18|, PT ;  /* 0x400000120600722a */ /* 0x000fe20003f0e200 */
[----:B------:R-:W-:Y:S01]  /*0b50*/  SHF.R.S32.HI R14, RZ, 0x1f, R17 ;  /* 0x0000001fff0e7819 */ /* 0x000fe20000011411 */
[----:B------:R-:W-:Y:S01]  /*0b60*/  BSSY.RECONVERGENT B2, `(.L_x_133) ;  /* 0x0000016000027945 */ /* 0x000fe20003800200 */
[----:B------:R-:W-:Y:S01]  /*0b70*/  IADD3 R17, P1, P2, R17, R2, R8 ;  /* 0x0000000211117210 */ /* 0x000fe20007a3e008 */
[----:B------:R-:W-:-:S03]  /*0b80*/  IMAD.MOV.U32 R15, RZ, RZ, R19 ;  /* 0x000000ffff0f7224 */ /* 0x000fc600078e0013 */
[----:B------:R-:W-:Y:S01]  /*0b90*/  IADD3.X R16, PT, PT, R14, R3, RZ, P1, P2 ;  /* 0x000000030e107210 */ /* 0x000fe20000fe44ff */
[----:B------:R-:W-:Y:S02]  /*0ba0*/  IMAD.MOV.U32 R21, RZ, RZ, R17 ;  /* 0x000000ffff157224 */ /* 0x000fe400078e0011 */
[----:B------:R-:W-:Y:S02]  /*0bb0*/  IMAD.MOV.U32 R14, RZ, RZ, R18 ;  /* 0x000000ffff0e7224 */ /* 0x000fe400078e0012 */
        /* <DEDUP_REMOVED lines=16> */
.L_x_134:
[----:B------:R-:W-:Y:S05]  /*0cc0*/  BSYNC.RECONVERGENT B2 ;  /* 0x0000000000027941 */ /* 0x000fea0003800200 */
.L_x_133:
[C---:B------:R-:W-:Y:S02]  /*0cd0*/  VIADD R6, R11.reuse, 0x200 ;  /* 0x000002000b067836 */ /* 0x040fe40000000000 */
[----:B------:R-:W-:-:S03]  /*0ce0*/  VIADD R11, R11, 0x400 ;  /* 0x000004000b0b7836 */ /* 0x000fc60000000000 */
[----:B------:R-:W-:-:S13]  /*0cf0*/  ISETP.GE.AND P0, PT, R6, R9, PT ;  /* 0x000000090600720c */ /* 0x000fda0003f06270 */
[----:B------:R-:W-:Y:S05]  /*0d00*/  @!P0 BRA `(.L_x_135) ;  /* 0xfffffff800388947 */ /* 0x000fea000383ffff */
.L_x_121:
[----:B------:R-:W-:Y:S05]  /*0d10*/  BSYNC.RECONVERGENT B1 ;  /* 0x0000000000017941 */ /* 0x000fea0003800200 */
.L_x_120:
[----:B------:R-:W-:-:S13]  /*0d20*/  ISETP.GE.AND P0, PT, R9, 0x100, PT ;  /* 0x000001000900780c */ /* 0x000fda0003f06270 */
[----:B------:R-:W-:Y:S05]  /*0d30*/  @!P0 BRA `(.L_x_136) ;  /* 0x0000001400508947 */ /* 0x000fea0003800000 */
[----:B------:R-:W0:Y:S01]  /*0d40*/  S2R R11, SR_LANEID ;  /* 0x00000000000b7919 */ /* 0x000e220000000000 */
[----:B------:R-:W-:Y:S01]  /*0d50*/  BSSY.RECONVERGENT B1, `(.L_x_137) ;  /* 0x000001f000017945 */ /* 0x000fe20003800200 */
[----:B------:R-:W-:Y:S01]  /*0d60*/  IMAD.MOV.U32 R12, RZ, RZ, R21 ;  /* 0x000000ffff0c7224 */ /* 0x000fe200078e0015 */
[----:B-----5:R1:W2:Y:S01]  /*0d70*/  SHFL.DOWN PT, R4, R14, 0x1, 0x1f ;  /* 0x08201f000e047f89 */ /* 0x0202a200000e0000 */
        /* <DEDUP_REMOVED lines=9> */
[----:B------:R-:W-:Y:S01]  /*0e10*/  IMAD.MOV.U32 R12, RZ, RZ, R6 ;  /* 0x000000ffff0c7224 */ /* 0x000fe200078e0006 */
[----:B------:R-:W-:Y:S01]  /*0e20*/  MOV R13, R7 ;  /* 0x00000007000d7202 */ /* 0x000fe20000000f00 */
[----:B------:R-:W-:Y:S02]  /*0e30*/  IMAD.MOV.U32 R2, RZ, RZ, R4 ;  /* 0x000000ffff027224 */ /* 0x000fe400078e0004 */
[----:B------:R-:W-:-:S09]  /*0e40*/  IMAD.MOV.U32 R3, RZ, RZ, R5 ;  /* 0x000000ffff037224 */ /* 0x000fd200078e0005 */
        /* <DEDUP_REMOVED lines=15> */
.L_x_138:
[----:B------:R-:W-:Y:S05]  /*0f40*/  BSYNC.RECONVERGENT B1 ;  /* 0x0000000000017941 */ /* 0x000fea0003800200 */
.L_x_137:
        /* <DEDUP_REMOVED lines=31> */
.L_x_140:
[----:B------:R-:W-:Y:S05]  /*1140*/  BSYNC.RECONVERGENT B1 ;  /* 0x0000000000017941 */ /* 0x000fea0003800200 */
.L_x_139:
[----:B------:R-:W-:Y:S01]  /*1150*/  ISETP.GT.AND P0, PT, R11, 0x1b, PT ;  /* 0x0000001b0b00780c */ /* 0x000fe20003f04270 */
[----:B-1----:R1:W1:Y:S01]  /*1160*/  SHFL.DOWN PT, R6, R4, 0x4, 0x1f ;  /* 0x08801f0004067f89 */ /* 0x00226200000e0000 */
[----:B------:R-:W-:Y:S01]  /*1170*/  BSSY.RECONVERGENT B1, `(.L_x_141) ;  /* 0x000001d000017945 */ /* 0x000fe20003800200 */
[----:B----4-:R-:W-:Y:S02]  /*1180*/  IMAD.MOV.U32 R14, RZ, RZ, R8 ;  /* 0x000000ffff0e7224 */ /* 0x010fe400078e0008 */
[----:B--2---:R2:W4:Y:S01]  /*1190*/  SHFL.DOWN PT, R7, R5, 0x4, 0x1f ;  /* 0x08801f0005077f89 */ /* 0x00452200000e0000 */
[----:B---3--:R-:W-:Y:S02]  /*11a0*/  IMAD.MOV.U32 R15, RZ, RZ, R9 ;  /* 0x000000ffff0f7224 */ /* 0x008fe400078e0009 */
[----:B0-----:R-:W-:Y:S01]  /*11b0*/  IMAD.MOV.U32 R2, RZ, RZ, R4 ;  /* 0x000000ffff027224 */ /* 0x001fe200078e0004 */
[----:B------:R2:W0:Y:S01]  /*11c0*/  SHFL.DOWN PT, R13, R8, 0x4, 0x1f ;  /* 0x08801f00080d7f89 */ /* 0x00042200000e0000 */
[----:B------:R-:W-:-:S03]  /*11d0*/  IMAD.MOV.U32 R3, RZ, RZ, R5 ;  /* 0x000000ffff037224 */ /* 0x000fc600078e0005 */
[----:B------:R2:W3:Y:S01]  /*11e0*/  SHFL.DOWN PT, R12, R9, 0x4, 0x1f ;  /* 0x08801f00090c7f89 */ /* 0x0004e200000e0000 */
[----:B------:R-:W-:Y:S05]  /*11f0*/  @P0 BRA `(.L_x_142) ;  /* 0x0000000000500947 */ /* 0x000fea0003800000 */
[----:B-1--4-:R-:W-:Y:S01]  /*1200*/  DSETP.GEU.AND P0, PT, |R4|, |R6|, PT ;  /* 0x400000060400722a */ /* 0x012fe20003f0e200 */
[----:B0-----:R-:W-:Y:S02]  /*1210*/  IMAD.MOV.U32 R14, RZ, RZ, R13 ;  /* 0x000000ffff0e7224 */ /* 0x001fe400078e000d */
        /* <DEDUP_REMOVED lines=18> */
.L_x_142:
[----:B------:R-:W-:Y:S05]  /*1340*/  BSYNC.RECONVERGENT B1 ;  /* 0x0000000000017941 */ /* 0x000fea0003800200 */
.L_x_141:
[----:B------:R-:W-:Y:S01]  /*1350*/  ISETP.GT.AND P0, PT, R11, 0x17, PT ;  /* 0x000000170b00780c */ /* 0x000fe20003f04270 */
[----:B-1----:R1:W1:Y:S01]  /*1360*/  SHFL.DOWN PT, R4, R2, 0x8, 0x1f ;  /* 0x09001f0002047f89 */ /* 0x00226200000e0000 */
[----:B------:R-:W-:Y:S01]  /*1370*/  BSSY.RECONVERGENT B1, `(.L_x_143) ;  /* 0x000001d000017945 */ /* 0x000fe20003800200 */
[----:B---3--:R-:W-:Y:S02]  /*1380*/  IMAD.MOV.U32 R12, RZ, RZ, R14 ;  /* 0x000000ffff0c7224 */ /* 0x008fe400078e000e */
[----:B--2---:R2:W3:Y:S01]  /*1390*/  SHFL.DOWN PT, R5, R3, 0x8, 0x1f ;  /* 0x09001f0003057f89 */ /* 0x0044e200000e0000 */
[----:B0-----:R-:W-:Y:S02]  /*13a0*/  IMAD.MOV.U32 R13, RZ, RZ, R15 ;  /* 0x000000ffff0d7224 */ /* 0x001fe400078e000f */
[----:B------:R-:W-:Y:S01]  /*13b0*/  IMAD.MOV.U32 R8, RZ, RZ, R2 ;  /* 0x000000ffff087224 */ /* 0x000fe200078e0002 */
[----:B----4-:R2:W0:Y:S01]  /*13c0*/  SHFL.DOWN PT, R7, R14, 0x8, 0x1f ;  /* 0x09001f000e077f89 */ /* 0x01042200000e0000 */
[----:B------:R-:W-:-:S03]  /*13d0*/  IMAD.MOV.U32 R9, RZ, RZ, R3 ;  /* 0x000000ffff097224 */ /* 0x000fc600078e0003 */
[----:B------:R2:W4:Y:S01]  /*13e0*/  SHFL.DOWN PT, R6, R15, 0x8, 0x1f ;  /* 0x09001f000f067f89 */ /* 0x00052200000e0000 */
[----:B------:R-:W-:Y:S05]  /*13f0*/  @P0 BRA `(.L_x_144) ;  /* 0x0000000000500947 */ /* 0x000fea0003800000 */
[----:B-1-3--:R-:W-:Y:S01]  /*1400*/  DSETP.GEU.AND P0, PT, |R2|, |R4|, PT ;  /* 0x400000040200722a */ /* 0x00afe20003f0e200 */
[----:B0-----:R-:W-:Y:S02]  /*1410*/  IMAD.MOV.U32 R12, RZ, RZ, R7 ;  /* 0x000000ffff0c7224 */ /* 0x001fe400078e0007 */
        /* <DEDUP_REMOVED lines=18> */
.L_x_144:
[----:B------:R-:W-:Y:S05]  /*1540*/  BSYNC.RECONVERGENT B1 ;  /* 0x0000000000017941 */ /* 0x000fea0003800200 */
.L_x_143:
[----:B------:R-:W-:Y:S01]  /*1550*/  ISETP.GT.AND P0, PT, R11, 0xf, PT ;  /* 0x0000000f0b00780c */ /* 0x000fe20003f04270 */
[----:B-1----:R1:W1:Y:S01]  /*1560*/  SHFL.DOWN PT, R2, R8, 0x10, 0x1f ;  /* 0x0a001f0008027f89 */ /* 0x00226200000e0000 */
[----:B------:R-:W-:Y:S01]  /*1570*/  BSSY.RECONVERGENT B1, `(.L_x_145) ;  /* 0x000001d000017945 */ /* 0x000fe20003800200 */
[----:B------:R-:W-:Y:S02]  /*1580*/  IMAD.MOV.U32 R4, RZ, RZ, R12 ;  /* 0x000000ffff047224 */ /* 0x000fe400078e000c */
[----:B--2---:R2:W1:Y:S01]  /*1590*/  SHFL.DOWN PT, R3, R9, 0x10, 0x1f ;  /* 0x0a001f0009037f89 */ /* 0x00446200000e0000 */
[----:B---3--:R-:W-:Y:S02]  /*15a0*/  IMAD.MOV.U32 R5, RZ, RZ, R13 ;  /* 0x000000ffff057224 */ /* 0x008fe400078e000d */
[----:B----4-:R-:W-:Y:S01]  /*15b0*/  IMAD.MOV.U32 R6, RZ, RZ, R8 ;  /* 0x000000ffff067224 */ /* 0x010fe200078e0008 */
[----:B------:R2:W3:Y:S01]  /*15c0*/  SHFL.DOWN PT, R15, R12, 0x10, 0x1f ;  /* 0x0a001f000c0f7f89 */ /* 0x0004e200000e0000 */
[----:B0-----:R-:W-:-:S03]  /*15d0*/  IMAD.MOV.U32 R7, RZ, RZ, R9 ;  /* 0x000000ffff077224 */ /* 0x001fc600078e0009 */
[----:B------:R2:W0:Y:S01]  /*15e0*/  SHFL.DOWN PT, R14, R13, 0x10, 0x1f ;  /* 0x0a001f000d0e7f89 */ /* 0x00042200000e0000 */
[----:B------:R-:W-:Y:S05]  /*15f0*/  @P0 BRA `(.L_x_146) ;  /* 0x0000000000500947 */ /* 0x000fea0003800000 */
[----:B-1----:R-:W-:Y:S01]  /*1600*/  DSETP.GEU.AND P0, PT, |R8|, |R2|, PT ;  /* 0x400000020800722a */ /* 0x002fe20003f0e200 */
[----:B---3--:R-:W-:Y:S02]  /*1610*/  IMAD.MOV.U32 R4, RZ, RZ, R15 ;  /* 0x000000ffff047224 */ /* 0x008fe400078e000f */
        /* <DEDUP_REMOVED lines=18> */
.L_x_146:
[----:B------:R-:W-:Y:S05]  /*1740*/  BSYNC.RECONVERGENT B1 ;  /* 0x0000000000017941 */ /* 0x000fea0003800200 */
.L_x_145:
        /* <DEDUP_REMOVED lines=11> */
.L_x_148:
[----:B------:R-:W-:Y:S05]  /*1800*/  BSYNC.RECONVERGENT B1 ;  /* 0x0000000000017941 */ /* 0x000fea0003800200 */
.L_x_147:
[----:B------:R-:W-:Y:S01]  /*1810*/  BAR.SYNC.DEFER_BLOCKING 0x0 ;  /* 0x0000000000007b1d */ /* 0x000fe20000010000 */
[----:B------:R-:W-:-:S13]  /*1820*/  ISETP.NE.AND P1, PT, R10, RZ, PT ;  /* 0x000000ff0a00720c */ /* 0x000fda0003f25270 */
[----:B------:R-:W-:Y:S05]  /*1830*/  @P1 BRA `(.L_x_149) ;  /* 0x0000005000201947 */ /* 0x000fea0003800000 */
[----:B-1--4-:R-:W1:Y:S01]  /*1840*/  S2R R3, SR_CgaCtaId ;  /* 0x0000000000037919 */ /* 0x012e620000008800 */
[----:B------:R-:W-:Y:S01]  /*1850*/  MOV R20, 0x400 ;  /* 0x0000040000147802 */ /* 0x000fe20000000f00 */
[----:B------:R-:W-:Y:S03]  /*1860*/  BSSY.RECONVERGENT B1, `(.L_x_150) ;  /* 0x000001a000017945 */ /* 0x000fe60003800200 */
[----:B-1----:R-:W-:-:S05]  /*1870*/  LEA R20, R3, R20, 0x18 ;  /* 0x0000001403147211 */ /* 0x002fca00078ec0ff */
[----:B------:R-:W1:Y:S04]  /*1880*/  LDS.64 R16, [R20+0x18] ;  /* 0x0000180014107984 */ /* 0x000e680000000a00 */
[----:B--2---:R-:W2:Y:S04]  /*1890*/  LDS.128 R8, [R20+0x20] ;  /* 0x0000200014087984 */ /* 0x004ea80000000c00 */
[----:B------:R4:W4:Y:S04]  /*18a0*/  LDS.64 R2, [R20+0x80] ;  /* 0x0000800014027984 */ /* 0x0009280000000a00 */
[----:B0--3--:R0:W3:Y:S01]  /*18b0*/  LDS.128 R12, [R20+0x30] ;  /* 0x00003000140c7984 */ /* 0x0090e20000000c00 */
[----:B-1----:R-:W-:Y:S01]  /*18c0*/  DSETP.GEU.AND P0, PT, |R6|, |R16|, PT ;  /* 0x400000100600722a */ /* 0x002fe20003f0e200 */
[----:B------:R-:W-:-:S02]  /*18d0*/  IMAD.MOV.U32 R22, RZ, RZ, R16 ;  /* 0x000000ffff167224 */ /* 0x000fc400078e0010 */
[----:B------:R-:W-:Y:S02]  /*18e0*/  IMAD.MOV.U32 R23, RZ, RZ, R17 ;  /* 0x000000ffff177224 */ /* 0x000fe400078e0011 */
[----:B--2---:R-:W-:Y:S02]  /*18f0*/  IMAD.MOV.U32 R24, RZ, RZ, R8 ;  /* 0x000000ffff187224 */ /* 0x004fe400078e0008 */
[----:B------:R-:W-:-:S07]  /*1900*/  IMAD.MOV.U32 R25, RZ, RZ, R9 ;  /* 0x000000ffff197224 */ /* 0x000fce00078e0009 */
[----:B0--34-:R-:W-:Y:S05]  /*1910*/  @!P0 BRA `(.L_x_151) ;  /* 0x0000000000388947 */ /* 0x019fea0003800000 */
[----:B------:R-:W-:Y:S01]  /*1920*/  DSETP.GEU.AND P0, PT, |R16|, |R6|, PT ;  /* 0x400000061000722a */ /* 0x000fe20003f0e200 */
[----:B------:R-:W-:Y:S01]  /*1930*/  IMAD.MOV.U32 R22, RZ, RZ, R6 ;  /* 0x000000ffff167224 */ /* 0x000fe200078e0006 */
[----:B------:R-:W-:Y:S01]  /*1940*/  MOV R25, R5 ;  /* 0x0000000500197202 */ /* 0x000fe20000000f00 */
[----:B------:R-:W-:Y:S02]  /*1950*/  IMAD.MOV.U32 R23, RZ, RZ, R7 ;  /* 0x000000ffff177224 */ /* 0x000fe400078e0007 */
[----:B------:R-:W-:-:S09]  /*1960*/  IMAD.MOV.U32 R24, RZ, RZ, R4 ;  /* 0x000000ffff187224 */ /* 0x000fd200078e0004 */
        /* <DEDUP_REMOVED lines=9> */
.L_x_151:
[----:B------:R-:W-:Y:S05]  /*1a00*/  BSYNC.RECONVERGENT B1 ;  /* 0x0000000000017941 */ /* 0x000fea0003800200 */
.L_x_150:
        /* <DEDUP_REMOVED lines=23> */
.L_x_153:
[----:B------:R-:W-:Y:S05]  /*1b80*/  BSYNC.RECONVERGENT B1 ;  /* 0x0000000000017941 */ /* 0x000fea0003800200 */
.L_x_152:
        /* <DEDUP_REMOVED lines=21> */
.L_x_155:
[----:B------:R-:W-:Y:S05]  /*1ce0*/  BSYNC.RECONVERGENT B1 ;  /* 0x0000000000017941 */ /* 0x000fea0003800200 */
.L_x_154:
        /* <DEDUP_REMOVED lines=23> */
.L_x_157:
[----:B------:R-:W-:Y:S05]  /*1e60*/  BSYNC.RECONVERGENT B1 ;  /* 0x0000000000017941 */ /* 0x000fea0003800200 */
.L_x_156:
        /* <DEDUP_REMOVED lines=21> */
.L_x_159:
[----:B------:R-:W-:Y:S05]  /*1fc0*/  BSYNC.RECONVERGENT B1 ;  /* 0x0000000000017941 */ /* 0x000fea0003800200 */
.L_x_158:
        /* <DEDUP_REMOVED lines=21> */
.L_x_161:
[----:B------:R-:W-:Y:S05]  /*2120*/  BSYNC.RECONVERGENT B1 ;  /* 0x0000000000017941 */ /* 0x000fea0003800200 */
.L_x_160:
        /* <DEDUP_REMOVED lines=21> */
.L_x_136:
[----:B------:R-:W0:Y:S01]  /*2280*/  S2R R2, SR_LANEID ;  /* 0x0000000000027919 */ /* 0x000e220000000000 */
[----:B------:R-:W-:Y:S01]  /*2290*/  LOP3.LUT R3, R10, 0x3e0, RZ, 0xc0, !PT ;  /* 0x000003e00a037812 */ /* 0x000fe200078ec0ff */
[----:B------:R-:W-:Y:S01]  /*22a0*/  BSSY.RECONVERGENT B1, `(.L_x_162) ;  /* 0x0000024000017945 */ /* 0x000fe20003800200 */
[----:B------:R-:W-:Y:S02]  /*22b0*/  IMAD.MOV.U32 R18, RZ, RZ, R21 ;  /* 0x000000ffff127224 */ /* 0x000fe400078e0015 */
[----:B------:R-:W-:Y:S01]  /*22c0*/  LOP3.LUT R6, RZ, R3, RZ, 0x33, !PT ;  /* 0x00000003ff067212 */ /* 0x000fe200078e33ff */
[----:B------:R-:W-:Y:S02]  /*22d0*/  VIADD R4, R3, 0x20 ;  /* 0x0000002003047836 */ /* 0x000fe40000000000 */
[----:B------:R-:W-:Y:S02]  /*22e0*/  IMAD.MOV.U32 R22, RZ, RZ, R20 ;  /* 0x000000ffff167224 */ /* 0x000fe400078e0014 */
[----:B------:R-:W-:Y:S01]  /*22f0*/  IMAD.IADD R3, R9, 0x1, R6 ;  /* 0x0000000109037824 */ /* 0x000fe200078e0206 */
[----:B------:R-:W-:Y:S01]  /*2300*/  ISETP.GT.AND P0, PT, R4, R9, PT ;  /* 0x000000090400720c */ /* 0x000fe20003f04270 */
[----:B-----5:R-:W-:-:S02]  /*2310*/  IMAD.MOV.U32 R4, RZ, RZ, R14 ;  /* 0x000000ffff047224 */ /* 0x020fc400078e000e */
[----:B------:R-:W-:Y:S01]  /*2320*/  IMAD.MOV.U32 R5, RZ, RZ, R15 ;  /* 0x000000ffff057224 */ /* 0x000fe200078e000f */
[----:B------:R-:W-:-:S05]  /*2330*/  SEL R3, R3, 0x1f, P0 ;  /* 0x0000001f03037807 */ /* 0x000fca0000000000 */
[----:B------:R1:W2:Y:S04]  /*2340*/  SHFL.DOWN PT, R6, R14, 0x1, R3 ;  /* 0x082000000e067989 */ /* 0x0002a800000e0003 */
[----:B------:R1:W3:Y:S04]  /*2350*/  SHFL.DOWN PT, R7, R15, 0x1, R3 ;  /* 0x082000000f077989 */ /* 0x0002e800000e0003 */
[----:B------:R1:W4:Y:S01]  /*2360*/  SHFL.DOWN PT, R8, R21, 0x1, R3 ;  /* 0x0820000015087989 */ /* 0x00032200000e0003 */
[----:B0-----:R-:W-:-:S03]  /*2370*/  ISETP.GE.AND P0, PT, R2, R3, PT ;  /* 0x000000030200720c */ /* 0x001fc60003f06270 */
[----:B------:R1:W0:Y:S10]  /*2380*/  SHFL.DOWN PT, R11, R20, 0x1, R3 ;  /* 0x08200000140b7989 */ /* 0x00023400000e0003 */
[----:B-12---:R-:W-:Y:S05]  /*2390*/  @P0 BRA `(.L_x_163) ;  /* 0x0000000000500947 */ /* 0x006fea0003800000 */
[----:B---3--:R-:W-:Y:S01]  /*23a0*/  DSETP.GEU.AND P0, PT, |R14|, |R6|, PT ;  /* 0x400000060e00722a */ /* 0x008fe20003f0e200 */
        /* <DEDUP_REMOVED lines=19> */
.L_x_163:
[----:B------:R-:W-:Y:S05]  /*24e0*/  BSYNC.RECONVERGENT B1 ;  /* 0x0000000000017941 */ /* 0x000fea0003800200 */
.L_x_162:
[----:B------:R-:W-:Y:S01]  /*24f0*/  IADD3 R6, PT, PT, R2, 0x2, RZ ;  /* 0x0000000202067810 */ /* 0x000fe20007ffe0ff */
[----:B------:R1:W2:Y:S01]  /*2500*/  SHFL.DOWN PT, R12, R4, 0x2, R3 ;  /* 0x08400000040c7989 */ /* 0x0002a200000e0003 */
[----:B------:R-:W-:Y:S01]  /*2510*/  BSSY.RECONVERGENT B1, `(.L_x_164) ;  /* 0x000001e000017945 */ /* 0x000fe20003800200 */
[----:B----4-:R-:W-:Y:S01]  /*2520*/  IMAD.MOV.U32 R8, RZ, RZ, R18 ;  /* 0x000000ffff087224 */ /* 0x010fe200078e0012 */
[----:B------:R-:W-:Y:S01]  /*2530*/  ISETP.GT.AND P0, PT, R6, R3, PT ;  /* 0x000000030600720c */ /* 0x000fe20003f04270 */
[----:B------:R1:W4:Y:S01]  /*2540*/  SHFL.DOWN PT, R13, R5, 0x2, R3 ;  /* 0x08400000050d7989 */ /* 0x00032200000e0003 */
[----:B------:R-:W-:Y:S02]  /*2550*/  IMAD.MOV.U32 R16, RZ, RZ, R22 ;  /* 0x000000ffff107224 */ /* 0x000fe400078e0016 */
[----:B------:R-:W-:Y:S01]  /*2560*/  IMAD.MOV.U32 R6, RZ, RZ, R4 ;  /* 0x000000ffff067224 */ /* 0x000fe200078e0004 */
[----:B0-----:R1:W0:Y:S01]  /*2570*/  SHFL.DOWN PT, R11, R18, 0x2, R3 ;  /* 0x08400000120b7989 */ /* 0x00122200000e0003 */
[----:B---3--:R-:W-:-:S03]  /*2580*/  IMAD.MOV.U32 R7, RZ, RZ, R5 ;  /* 0x000000ffff077224 */ /* 0x008fc600078e0005 */
[----:B------:R1:W3:Y:S04]  /*2590*/  SHFL.DOWN PT, R15, R22, 0x2, R3 ;  /* 0x08400000160f7989 */ /* 0x0002e800000e0003 */
[----:B------:R-:W-:Y:S05]  /*25a0*/  @P0 BRA `(.L_x_165) ;  /* 0x0000000000500947 */ /* 0x000fea0003800000 */
[----:B--2-4-:R-:W-:Y:S01]  /*25b0*/  DSETP.GEU.AND P0, PT, |R4|, |R12|, PT ;  /* 0x4000000c0400722a */ /* 0x014fe20003f0e200 */
        /* <DEDUP_REMOVED lines=19> */
.L_x_165:
[----:B------:R-:W-:Y:S05]  /*26f0*/  BSYNC.RECONVERGENT B1 ;  /* 0x0000000000017941 */ /* 0x000fea0003800200 */
.L_x_164:
[----:B-1----:R-:W-:Y:S01]  /*2700*/  VIADD R4, R2, 0x4 ;  /* 0x0000000402047836 */ /* 0x002fe20000000000 */
[----:B--2---:R1:W2:Y:S01]  /*2710*/  SHFL.DOWN PT, R12, R6, 0x4, R3 ;  /* 0x08800000060c7989 */ /* 0x0042a200000e0003 */
[----:B------:R-:W-:Y:S01]  /*2720*/  BSSY.RECONVERGENT B1, `(.L_x_166) ;  /* 0x000001e000017945 */ /* 0x000fe20003800200 */
[----:B------:R-:W-:Y:S02]  /*2730*/  IMAD.MOV.U32 R14, RZ, RZ, R8 ;  /* 0x000000ffff0e7224 */ /* 0x000fe400078e0008 */
[----:B------:R-:W-:Y:S01]  /*2740*/  ISETP.GT.AND P0, PT, R4, R3, PT ;  /* 0x000000030400720c */ /* 0x000fe20003f04270 */
[----:B----4-:R1:W4:Y:S01]  /*2750*/  SHFL.DOWN PT, R13, R7, 0x4, R3 ;  /* 0x08800000070d7989 */ /* 0x01032200000e0003 */
[----:B------:R-:W-:Y:S02]  /*2760*/  IMAD.MOV.U32 R18, RZ, RZ, R16 ;  /* 0x000000ffff127224 */ /* 0x000fe400078e0010 */
[----:B------:R-:W-:Y:S01]  /*2770*/  IMAD.MOV.U32 R4, RZ, RZ, R6 ;  /* 0x000000ffff047224 */ /* 0x000fe200078e0006 */
[----:B0-----:R1:W0:Y:S01]  /*2780*/  SHFL.DOWN PT, R11, R8, 0x4, R3 ;  /* 0x08800000080b7989 */ /* 0x00122200000e0003 */
[----:B------:R-:W-:-:S03]  /*2790*/  IMAD.MOV.U32 R5, RZ, RZ, R7 ;  /* 0x000000ffff057224 */ /* 0x000fc600078e0007 */
[----:B---3--:R1:W3:Y:S04]  /*27a0*/  SHFL.DOWN PT, R15, R16, 0x4, R3 ;  /* 0x08800000100f7989 */ /* 0x0082e800000e0003 */
        /* <DEDUP_REMOVED lines=21> */
.L_x_167:
[----:B------:R-:W-:Y:S05]  /*2900*/  BSYNC.RECONVERGENT B1 ;  /* 0x0000000000017941 */ /* 0x000fea0003800200 */
.L_x_166:
[----:B-1----:R-:W-:Y:S01]  /*2910*/  VIADD R8, R2, 0x8 ;  /* 0x0000000802087836 */ /* 0x002fe20000000000 */
[----:B------:R1:W1:Y:S01]  /*2920*/  SHFL.DOWN PT, R6, R4, 0x8, R3 ;  /* 0x0900000004067989 */ /* 0x00026200000e0003 */
[----:B------:R-:W-:Y:S01]  /*2930*/  BSSY.RECONVERGENT B1, `(.L_x_168) ;  /* 0x000001e000017945 */ /* 0x000fe20003800200 */
[----:B------:R-:W-:Y:S02]  /*2940*/  IMAD.MOV.U32 R16, RZ, RZ, R18 ;  /* 0x000000ffff107224 */ /* 0x000fe400078e0012 */
[----:B------:R-:W-:Y:S01]  /*2950*/  ISETP.GT.AND P0, PT, R8, R3, PT ;  /* 0x000000030800720c */ /* 0x000fe20003f04270 */
[----:B------:R1:W1:Y:S01]  /*2960*/  SHFL.DOWN PT, R7, R5, 0x8, R3 ;  /* 0x0900000005077989 */ /* 0x00026200000e0003 */
[----:B------:R-:W-:Y:S02]  /*2970*/  IMAD.MOV.U32 R8, RZ, RZ, R14 ;  /* 0x000000ffff087224 */ /* 0x000fe400078e000e */
[----:B--2---:R-:W-:Y:S01]  /*2980*/  IMAD.MOV.U32 R12, RZ, RZ, R4 ;  /* 0x000000ffff0c7224 */ /* 0x004fe200078e0004 */
[----:B0-----:R0:W2:Y:S01]  /*2990*/  SHFL.DOWN PT, R11, R14, 0x8, R3 ;  /* 0x090000000e0b7989 */ /* 0x0010a200000e0003 */
[----:B----4-:R-:W-:-:S03]  /*29a0*/  IMAD.MOV.U32 R13, RZ, RZ, R5 ;  /* 0x000000ffff0d7224 */ /* 0x010fc600078e0005 */
[----:B---3--:R0:W3:Y:S04]  /*29b0*/  SHFL.DOWN PT, R15, R18, 0x8, R3 ;  /* 0x09000000120f7989 */ /* 0x0080e800000e0003 */
[----:B------:R-:W-:Y:S05]  /*29c0*/  @P0 BRA `(.L_x_169) ;  /* 0x0000000000500947 */ /* 0x000fea0003800000 */
[----:B-1----:R-:W-:Y:S01]  /*29d0*/  DSETP.GEU.AND P0, PT, |R4|, |R6|, PT ;  /* 0x400000060400722a */ /* 0x002fe20003f0e200 */
[----:B--2---:R-:W-:Y:S02]  /*29e0*/  IMAD.MOV.U32 R8, RZ, RZ, R11 ;  /* 0x000000ffff087224 */ /* 0x004fe400078e000b */
        /* <DEDUP_REMOVED lines=18> */
.L_x_169:
[----:B------:R-:W-:Y:S05]  /*2b10*/  BSYNC.RECONVERGENT B1 ;  /* 0x0000000000017941 */ /* 0x000fea0003800200 */
.L_x_168:
[----:B-1----:R-:W-:Y:S01]  /*2b20*/  VIADD R4, R2, 0x10 ;  /* 0x0000001002047836 */ /* 0x002fe20000000000 */
[----:B0-----:R0:W1:Y:S01]  /*2b30*/  SHFL.DOWN PT, R14, R12, 0x10, R3 ;  /* 0x0a0000000c0e7989 */ /* 0x00106200000e0003 */
[----:B------:R-:W-:Y:S01]  /*2b40*/  BSSY.RECONVERGENT B1, `(.L_x_170) ;  /* 0x000001e000017945 */ /* 0x000fe20003800200 */
[----:B------:R-:W-:Y:S02]  /*2b50*/  IMAD.MOV.U32 R5, RZ, RZ, R16 ;  /* 0x000000ffff057224 */ /* 0x000fe400078e0010 */
[----:B------:R-:W-:Y:S01]  /*2b60*/  ISETP.GT.AND P0, PT, R4, R3, PT ;  /* 0x000000030400720c */ /* 0x000fe20003f04270 */
[----:B---3--:R0:W3:Y:S01]  /*2b70*/  SHFL.DOWN PT, R15, R13, 0x10, R3 ;  /* 0x0a0000000d0f7989 */ /* 0x0080e200000e0003 */
[----:B------:R-:W-:Y:S02]  /*2b80*/  IMAD.MOV.U32 R4, RZ, RZ, R8 ;  /* 0x000000ffff047224 */ /* 0x000fe400078e0008 */
[----:B------:R-:W-:Y:S01]  /*2b90*/  IMAD.MOV.U32 R6, RZ, RZ, R12 ;  /* 0x000000ffff067224 */ /* 0x000fe200078e000c */
[----:B--2---:R0:W2:Y:S01]  /*2ba0*/  SHFL.DOWN PT, R11, R8, 0x10, R3 ;  /* 0x0a000000080b7989 */ /* 0x0040a200000e0003 */
[----:B------:R-:W-:-:S03]  /*2bb0*/  IMAD.MOV.U32 R7, RZ, RZ, R13 ;  /* 0x000000ffff077224 */ /* 0x000fc600078e000d */
[----:B------:R0:W4:Y:S04]  /*2bc0*/  SHFL.DOWN PT, R17, R16, 0x10, R3 ;  /* 0x0a00000010117989 */ /* 0x00012800000e0003 */
[----:B------:R-:W-:Y:S05]  /*2bd0*/  @P0 BRA `(.L_x_171) ;  /* 0x0000000000500947 */ /* 0x000fea0003800000 */
[----:B-1-3--:R-:W-:Y:S01]  /*2be0*/  DSETP.GEU.AND P0, PT, |R12|, |R14|, PT ;  /* 0x4000000e0c00722a */ /* 0x00afe20003f0e200 */
        /* <DEDUP_REMOVED lines=19> */
.L_x_171:
[----:B------:R-:W-:Y:S05]  /*2d20*/  BSYNC.RECONVERGENT B1 ;  /* 0x0000000000017941 */ /* 0x000fea0003800200 */
.L_x_170:
[----:B------:R-:W-:Y:S01]  /*2d30*/  ISETP.NE.AND P0, PT, R2, RZ, PT ;  /* 0x000000ff0200720c */ /* 0x000fe20003f05270 */
[----:B------:R-:W-:-:S12]  /*2d40*/  BSSY.RECONVERGENT B1, `(.L_x_172) ;  /* 0x000000a000017945 */ /* 0x000fd80003800200 */
[----:B------:R-:W-:Y:S05]  /*2d50*/  @P0 BRA `(.L_x_173) ;  /* 0x0000000000200947 */ /* 0x000fea0003800000 */
[----:B0-----:R-:W0:Y:S01]  /*2d60*/  S2R R8, SR_CgaCtaId ;  /* 0x0000000000087919 */ /* 0x001e220000008800 */
[----:B------:R-:W-:Y:S02]  /*2d70*/  MOV R3, 0x400 ;  /* 0x0000040000037802 */ /* 0x000fe40000000f00 */
[----:B------:R-:W-:-:S04]  /*2d80*/  SHF.R.U32.HI R2, RZ, 0x1, R10 ;  /* 0x00000001ff027819 */ /* 0x000fc8000001160a */
[----:B------:R-:W-:Y:S02]  /*2d90*/  LOP3.LUT R2, R2, 0x1f0, RZ, 0xc0, !PT ;  /* 0x000001f002027812 */ /* 0x000fe400078ec0ff */
[----:B0-----:R-:W-:-:S05]  /*2da0*/  LEA R3, R8, R3, 0x18 ;  /* 0x0000000308037211 */ /* 0x001fca00078ec0ff */
[----:B------:R-:W-:-:S05]  /*2db0*/  IMAD.IADD R3, R2, 0x1, R3 ;  /* 0x0000000102037824 */ /* 0x000fca00078e0203 */
[----:B------:R0:W-:Y:S04]  /*2dc0*/  STS.64 [R3+0x10], R4 ;  /* 0x0000100403007388 */ /* 0x0001e80000000a00 */
[----:B------:R0:W-:Y:S02]  /*2dd0*/  STS.64 [R3+0x8], R6 ;  /* 0x0000080603007388 */ /* 0x0001e40000000a00 */
.L_x_173:
[----:B------:R-:W-:Y:S05]  /*2de0*/  BSYNC.RECONVERGENT B1 ;  /* 0x0000000000017941 */ /* 0x000fea0003800200 */
.L_x_172:
[----:B------:R-:W-:Y:S01]  /*2df0*/  BAR.SYNC.DEFER_BLOCKING 0x0 ;  /* 0x0000000000007b1d */ /* 0x000fe20000010000 */
[----:B------:R-:W-:-:S13]  /*2e00*/  ISETP.NE.AND P1, PT, R10, RZ, PT ;  /* 0x000000ff0a00720c */ /* 0x000fda0003f25270 */
[----:B------:R-:W-:Y:S05]  /*2e10*/  @P1 BRA `(.L_x_149) ;  /* 0x0000003800a81947 */ /* 0x000fea0003800000 */
[----:B------:R-:W-:Y:S01]  /*2e20*/  ISETP.GE.AND P0, PT, R9, 0x21, PT ;  /* 0x000000210900780c */ /* 0x000fe20003f06270 */
[----:B0-----:R-:W-:Y:S02]  /*2e30*/  IMAD.MOV.U32 R13, RZ, RZ, R4 ;  /* 0x000000ffff0d7224 */ /* 0x001fe400078e0004 */
[----:B------:R-:W-:Y:S02]  /*2e40*/  IMAD.MOV.U32 R8, RZ, RZ, R5 ;  /* 0x000000ffff087224 */ /* 0x000fe400078e0005 */
[----:B------:R-:W-:Y:S02]  /*2e50*/  IMAD.MOV.U32 R2, RZ, RZ, R6 ;  /* 0x000000ffff027224 */ /* 0x000fe400078e0006 */
[----:B------:R-:W-:-:S06]  /*2e60*/  IMAD.MOV.U32 R3, RZ, RZ, R7 ;  /* 0x000000ffff037224 */ /* 0x000fcc00078e0007 */
[----:B------:R-:W-:Y:S05]  /*2e70*/  @!P0 BRA `(.L_x_174) ;  /* 0x00000000006c8947 */ /* 0x000fea0003800000 */
[----:B------:R-:W0:Y:S01]  /*2e80*/  S2UR UR5, SR_CgaCtaId ;  /* 0x00000000000579c3 */ /* 0x000e220000008800 */
[----:B------:R-:W-:Y:S01]  /*2e90*/  UMOV UR4, 0x400 ;  /* 0x0000040000047882 */ /* 0x000fe20000000000 */
[----:B------:R-:W-:Y:S01]  /*2ea0*/  BSSY.RECONVERGENT B1, `(.L_x_174) ;  /* 0x0000018000017945 */ /* 0x000fe20003800200 */
[----:B0-----:R-:W-:-:S09]  /*2eb0*/  ULEA UR4, UR5, UR4, 0x18 ;  /* 0x0000000405047291 */ /* 0x001fd2000f8ec0ff */
[----:B--2---:R-:W0:Y:S04]  /*2ec0*/  LDS.64 R10, [UR4+0x18] ;  /* 0x00001804ff0a7984 */ /* 0x004e280008000a00 */
[----:B-1-3--:R-:W1:Y:S01]  /*2ed0*/  LDS.64 R14, [UR4+0x20] ;  /* 0x00002004ff0e7984 */ /* 0x00ae620008000a00 */
[----:B0-----:R-:W-:Y:S01]  /*2ee0*/  DSETP.GEU.AND P0, PT, |R6|, |R10|, PT ;  /* 0x4000000a0600722a */ /* 0x001fe20003f0e200 */
[----:B------:R-:W-:Y:S02]  /*2ef0*/  IMAD.MOV.U32 R2, RZ, RZ, R10 ;  /* 0x000000ffff027224 */ /* 0x000fe400078e000a */
[----:B------:R-:W-:Y:S02]  /*2f00*/  IMAD.MOV.U32 R3, RZ, RZ, R11 ;  /* 0x000000ffff037224 */ /* 0x000fe400078e000b */
[----:B-1----:R-:W-:-:S02]  /*2f10*/  IMAD.MOV.U32 R13, RZ, RZ, R14 ;  /* 0x000000ffff0d7224 */ /* 0x002fc400078e000e */
[----:B------:R-:W-:-:S07]  /*2f20*/  IMAD.MOV.U32 R8, RZ, RZ, R15 ;  /* 0x000000ffff087224 */ /* 0x000fce00078e000f */
[----:B------:R-:W-:Y:S05]  /*2f30*/  @!P0 BRA `(.L_x_175) ;  /* 0x0000000000388947 */ /* 0x000fea0003800000 */
        /* <DEDUP_REMOVED lines=14> */
.L_x_175:
[----:B------:R-:W-:Y:S05]  /*3020*/  BSYNC.RECONVERGENT B1 ;  /* 0x0000000000017941 */ /* 0x000fea0003800200 */
.L_x_174:
[----:B------:R-:W-:Y:S01]  /*3030*/  ISETP.GE.AND P0, PT, R9, 0x41, PT ;  /* 0x000000410900780c */ /* 0x000fe20003f06270 */
[----:B--2---:R-:W-:Y:S02]  /*3040*/  IMAD.MOV.U32 R11, RZ, RZ, R13 ;  /* 0x000000ffff0b7224 */ /* 0x004fe400078e000d */
        /* <DEDUP_REMOVED lines=8> */
[----:B------:R-:W0:Y:S04]  /*30d0*/  LDS.64 R6, [UR4+0x28] ;  /* 0x00002804ff067984 */ /* 0x000e280008000a00 */
        /* <DEDUP_REMOVED lines=21> */
.L_x_177:
[----:B------:R-:W-:Y:S05]  /*3230*/  BSYNC.RECONVERGENT B1 ;  /* 0x0000000000017941 */ /* 0x000fea0003800200 */
.L_x_176:
[----:B------:R-:W-:Y:S01]  /*3240*/  ISETP.GE.AND P0, PT, R9, 0x61, PT ;  /* 0x000000610900780c */ /* 0x000fe20003f06270 */
[----:B------:R-:W-:Y:S02]  /*3250*/  IMAD.MOV.U32 R13, RZ, RZ, R11 ;  /* 0x000000ffff0d7224 */ /* 0x000fe400078e000b */
        /* <DEDUP_REMOVED lines=30> */
.L_x_179:
[----:B------:R-:W-:Y:S05]  /*3440*/  BSYNC.RECONVERGENT B1 ;  /* 0x0000000000017941 */ /* 0x000fea0003800200 */
.L_x_178:
        /* <DEDUP_REMOVED lines=32> */
.L_x_181:
[----:B------:R-:W-:Y:S05]  /*3650*/  BSYNC.RECONVERGENT B1 ;  /* 0x0000000000017941 */ /* 0x000fea0003800200 */
.L_x_180:
        /* <DEDUP_REMOVED lines=32> */
.L_x_183:
[----:B------:R-:W-:Y:S05]  /*3860*/  BSYNC.RECONVERGENT B1 ;  /* 0x0000000000017941 */ /* 0x000fea0003800200 */
.L_x_182:
        /* <DEDUP_REMOVED lines=32> */
.L_x_185:
[----:B------:R-:W-:Y:S05]  /*3a70*/  BSYNC.RECONVERGENT B1 ;  /* 0x0000000000017941 */ /* 0x000fea0003800200 */
.L_x_184:
[----:B------:R-:W-:Y:S01]  /*3a80*/  ISETP.GE.AND P0, PT, R9, 0xe1, PT ;  /* 0x000000e10900780c */ /* 0x000fe20003f06270 */
[----:B------:R-:W-:Y:S01]  /*3a90*/  IMAD.MOV.U32 R5, RZ, RZ, R10 ;  /* 0x000000ffff057224 */ /* 0x000fe200078e000a */
[----:B------:R-:W-:Y:S01]  /*3aa0*/  MOV R4, R11 ;  /* 0x0000000b00047202 */ /* 0x000fe20000000f00 */
[----:B------:R-:W-:Y:S02]  /*3ab0*/  IMAD.MOV.U32 R6, RZ, RZ, R2 ;  /* 0x000000ffff067224 */ /* 0x000fe400078e0002 */
[----:B------:R-:W-:-:S08]  /*3ac0*/  IMAD.MOV.U32 R7, RZ, RZ, R3 ;  /* 0x000000ffff077224 */ /* 0x000fd000078e0003 */
[----:B------:R-:W-:Y:S05]  /*3ad0*/  @!P0 BRA `(.L_x_149) ;  /* 0x0000002c00788947 */ /* 0x000fea0003800000 */
[----:B------:R-:W0:Y:S01]  /*3ae0*/  S2UR UR5, SR_CgaCtaId ;  /* 0x00000000000579c3 */ /* 0x000e220000008800 */
[----:B------:R-:W-:Y:S02]  /*3af0*/  UMOV UR4, 0x400 ;  /* 0x0000040000047882 */ /* 0x000fe40000000000 */
[----:B0-----:R-:W-:-:S09]  /*3b00*/  ULEA UR4, UR5, UR4, 0x18 ;  /* 0x0000000405047291 */ /* 0x001fd2000f8ec0ff */
[----:B------:R-:W0:Y:S04]  /*3b10*/  LDS.64 R8, [UR4+0x78] ;  /* 0x00007804ff087984 */ /* 0x000e280008000a00 */
[----:B------:R-:W2:Y:S01]  /*3b20*/  LDS.64 R12, [UR4+0x80] ;  /* 0x00008004ff0c7984 */ /* 0x000ea20008000a00 */
[----:B0-----:R-:W-:Y:S01]  /*3b30*/  DSETP.GEU.AND P0, PT, |R2|, |R8|, PT ;  /* 0x400000080200722a */ /* 0x001fe20003f0e200 */
        /* <DEDUP_REMOVED lines=20> */
.L_x_117:
[----:B------:R-:W0:Y:S01]  /*3c80*/  S2R R3, SR_TID.X ;  /* 0x0000000000037919 */ /* 0x000e220000002100 */
[----:B------:R-:W1:Y:S02]  /*3c90*/  LDCU.128 UR12, c[0x0][0x380] ;  /* 0x00007000ff0c77ac */ /* 0x000e640008000c00 */
[----:B-1----:R-:W-:Y:S02]  /*3ca0*/  IMAD.U32 R2, RZ, RZ, UR12 ;  /* 0x0000000cff027e24 */ /* 0x002fe4000f8e00ff */
[----:B------:R-:W-:Y:S01]  /*3cb0*/  IMAD.U32 R4, RZ, RZ, UR13 ;  /* 0x0000000dff047e24 */ /* 0x000fe2000f8e00ff */
[----:B0-----:R-:W-:-:S05]  /*3cc0*/  IADD3 R5, P0, PT, R8, R3, RZ ;  /* 0x0000000308057210 */ /* 0x001fca0007f1e0ff */
[----:B------:R-:W-:Y:S01]  /*3cd0*/  IMAD.X R6, RZ, RZ, RZ, P0 ;  /* 0x000000ffff067224 */ /* 0x000fe200000e06ff */
[----:B------:R-:W-:-:S04]  /*3ce0*/  LEA R20, P0, R5, R2, 0x3 ;  /* 0x0000000205147211 */ /* 0x000fc800078018ff */
[----:B------:R-:W-:-:S05]  /*3cf0*/  LEA.HI.X R21, R5, R4, R6, 0x3, P0 ;  /* 0x0000000405157211 */ /* 0x000fca00000f1c06 */
[----:B------:R-:W2:Y:S04]  /*3d00*/  LDG.E.64 R6, desc[UR10][R20.64] ;  /* 0x0000000a14067981 */ /* 0x000ea8000c1e1b00 */
[----:B------:R-:W2:Y:S04]  /*3d10*/  LDG.E.64 R14, desc[UR10][R20.64+0x800] ;  /* 0x0008000a140e7981 */ /* 0x000ea8000c1e1b00 */
[----:B------:R-:W3:Y:S04]  /*3d20*/  LDG.E.64 R18, desc[UR10][R20.64+0x1000] ;  /* 0x0010000a14127981 */ /* 0x000ee8000c1e1b00 */
[----:B------:R-:W4:Y:S04]  /*3d30*/  LDG.E.64 R12, desc[UR10][R20.64+0x1800] ;  /* 0x0018000a140c7981 */ /* 0x000f28000c1e1b00 */
[----:B------:R-:W5:Y:S01]  /*3d40*/  LDG.E.64 R10, desc[UR10][R20.64+0x2000] ;  /* 0x0020000a140a7981 */ /* 0x000f62000c1e1b00 */
[----:B------:R-:W-:Y:S01]  /*3d50*/  IMAD.U32 R5, RZ, RZ, UR14 ;  /* 0x0000000eff057e24 */ /* 0x000fe2000f8e00ff */
[----:B------:R-:W-:Y:S01]  /*3d60*/  LOP3.LUT R9, R3, 0x400, RZ, 0xfc, !PT ;  /* 0x0000040003097812 */ /* 0x000fe200078efcff */
[----:B------:R-:W-:Y:S01]  /*3d70*/  BSSY.RECONVERGENT B1, `(.L_x_186) ;  /* 0x0000020000017945 */ /* 0x000fe20003800200 */
[----:B------:R-:W-:-:S04]  /*3d80*/  ISETP.LE.U32.AND P0, PT, R25, UR6, PT ;  /* 0x0000000619007c0c */ /* 0x000fc8000bf03070 */
[----:B------:R-:W-:Y:S01]  /*3d90*/  ISETP.GE.U32.AND.EX P0, PT, RZ, R16, PT, P0 ;  /* 0x00000010ff00720c */ /* 0x000fe20003f06100 */
[----:B--2---:R-:W-:-:S06]  /*3da0*/  DSETP.GEU.AND P2, PT, |R6|, |R14|, PT ;  /* 0x4000000e0600722a */ /* 0x004fcc0003f4e200 */
[----:B------:R-:W-:Y:S02]  /*3db0*/  FSEL R6, R6, R14, P2 ;  /* 0x0000000e06067208 */ /* 0x000fe40001000000 */
[----:B------:R-:W-:-:S06]  /*3dc0*/  FSEL R7, R7, R15, P2 ;  /* 0x0000000f07077208 */ /* 0x000fcc0001000000 */
[----:B---3--:R-:W-:-:S06]  /*3dd0*/  DSETP.GEU.AND P3, PT, |R6|, |R18|, PT ;  /* 0x400000120600722a */ /* 0x008fcc0003f6e200 */
[----:B------:R-:W-:Y:S01]  /*3de0*/  FSEL R14, R6, R18, P3 ;  /* 0x00000012060e7208 */ /* 0x000fe20001800000 */
[----:B------:R-:W-:Y:S01]  /*3df0*/  IMAD.U32 R6, RZ, RZ, UR15 ;  /* 0x0000000fff067e24 */ /* 0x000fe2000f8e00ff */
[----:B------:R-:W-:Y:S01]  /*3e00*/  FSEL R15, R7, R19, P3 ;  /* 0x00000013070f7208 */ /* 0x000fe20001800000 */
[----:B------:R-:W-:-:S05]  /*3e10*/  VIADD R18, R3, 0x100 ;  /* 0x0000010003127836 */ /* 0x000fca0000000000 */
[----:B----4-:R-:W-:-:S06]  /*3e20*/  DSETP.GEU.AND P1, PT, |R14|, |R12|, PT ;  /* 0x4000000c0e00722a */ /* 0x010fcc0003f2e200 */
[----:B------:R-:W-:Y:S01]  /*3e30*/  FSEL R12, R14, R12, P1 ;  /* 0x0000000c0e0c7208 */ /* 0x000fe20000800000 */
[----:B------:R-:W-:Y:S01]  /*3e40*/  VIADD R14, R3, 0x200 ;  /* 0x00000200030e7836 */ /* 0x000fe20000000000 */
[----:B------:R-:W-:Y:S02]  /*3e50*/  FSEL R13, R15, R13, P1 ;  /* 0x0000000d0f0d7208 */ /* 0x000fe40000800000 */
[----:B------:R-:W-:Y:S02]  /*3e60*/  IADD3 R15, P5, PT, R8, R5, RZ ;  /* 0x00000005080f7210 */ /* 0x000fe40007fbe0ff */
[----:B------:R-:W-:Y:S02]  /*3e70*/  @P3 SEL R14, R3, R18, P2 ;  /* 0x00000012030e3207 */ /* 0x000fe40001000000 */
[----:B-----5:R-:W-:Y:S01]  /*3e80*/  DSETP.GEU.AND P4, PT, |R12|, |R10|, PT ;  /* 0x4000000a0c00722a */ /* 0x020fe20003f8e200 */
[----:B------:R-:W-:Y:S01]  /*3e90*/  IMAD.X R17, RZ, RZ, R6, P5 ;  /* 0x000000ffff117224 */ /* 0x000fe200028e0606 */
[----:B------:R-:W-:Y:S01]  /*3ea0*/  IADD3 R7, P5, PT, R9, R15, RZ ;  /* 0x0000000f09077210 */ /* 0x000fe20007fbe0ff */
[----:B------:R-:W-:-:S04]  /*3eb0*/  @!P1 VIADD R14, R3, 0x300 ;  /* 0x00000300030e9836 */ /* 0x000fc80000000000 */
[----:B------:R-:W-:-:S07]  /*3ec0*/  IMAD.X R8, RZ, RZ, R17, P5 ;  /* 0x000000ffff087224 */ /* 0x000fce00028e0611 */
[----:B------:R-:W-:Y:S05]  /*3ed0*/  @!P4 BRA `(.L_x_187) ;  /* 0x000000000024c947 */ /* 0x000fea0003800000 */
[C---:B------:R-:W-:Y:S02]  /*3ee0*/  ISETP.GE.U32.AND P1, PT, R14.reuse, R9, PT ;  /* 0x000000090e00720c */ /* 0x040fe40003f26070 */
[----:B------:R-:W-:Y:S02]  /*3ef0*/  IADD3 R14, P2, PT, R14, R15, RZ ;  /* 0x0000000f0e0e7210 */ /* 0x000fe40007f5e0ff */
[----:B------:R-:W-:-:S03]  /*3f00*/  ISETP.GE.U32.AND.EX P1, PT, RZ, RZ, PT, P1 ;  /* 0x000000ffff00720c */ /* 0x000fc60003f26110 */
[----:B------:R-:W-:-:S10]  /*3f10*/  IMAD.X R9, RZ, RZ, R17, P2 ;  /* 0x000000ffff097224 */ /* 0x000fd400010e0611 */
[----:B------:R-:W-:-:S06]  /*3f20*/  DSETP.LT.OR P1, PT, |R10|, |R12|, !P1 ;  /* 0x4000000c0a00722a */ /* 0x000fcc0004f21600 */
[----:B------:R-:W-:Y:S02]  /*3f30*/  FSEL R10, R12, R10, P1 ;  /* 0x0000000a0c0a7208 */ /* 0x000fe40000800000 */
[----:B------:R-:W-:Y:S02]  /*3f40*/  FSEL R11, R13, R11, P1 ;  /* 0x0000000b0d0b7208 */ /* 0x000fe40000800000 */
[----:B------:R-:W-:Y:S02]  /*3f50*/  SEL R7, R14, R7, P1 ;  /* 0x000000070e077207 */ /* 0x000fe40000800000 */
[----:B------:R-:W-:-:S07]  /*3f60*/  SEL R8, R9, R8, P1 ;  /* 0x0000000809087207 */ /* 0x000fce0000800000 */
.L_x_187:
[----:B------:R-:W-:Y:S05]  /*3f70*/  BSYNC.RECONVERGENT B1 ;  /* 0x0000000000017941 */ /* 0x000fea0003800200 */
.L_x_186:
[----:B------:R-:W-:Y:S05]  /*3f80*/  @P0 BRA `(.L_x_188) ;  /* 0x0000001400000947 */ /* 0x000fea0003800000 */
[----:B------:R-:W0:Y:S01]  /*3f90*/  LDCU.64 UR8, c[0x0][0x3e8] ;  /* 0x00007d00ff0877ac */ /* 0x000e220008000a00 */
[----:B------:R-:W-:Y:S01]  /*3fa0*/  ISETP.NE.AND P0, PT, R3, RZ, PT ;  /* 0x000000ff0300720c */ /* 0x000fe20003f05270 */
[----:B------:R-:W-:Y:S01]  /*3fb0*/  BSSY.RECONVERGENT B1, `(.L_x_189) ;  /* 0x0000012000017945 */ /* 0x000fe20003800200 */
[----:B------:R-:W-:Y:S01]  /*3fc0*/  UMOV UR4, 0x8 ;  /* 0x0000000800047882 */ /* 0x000fe20000000000 */
[----:B------:R-:W-:Y:S02]  /*3fd0*/  UMOV UR5, 0x0 ;  /* 0x0000000000057882 */ /* 0x000fe40000000000 */
[----:B0-----:R-:W-:-:S04]  /*3fe0*/  UIMAD.WIDE.U32 UR4, UR8, 0x1, UR4 ;  /* 0x00000001080478a5 */ /* 0x001fc8000f8e0004 */
[----:B------:R-:W-:Y:S02]  /*3ff0*/  UIADD3 UR7, UPT, UPT, UR5, UR9, URZ ;  /* 0x0000000905077290 */ /* 0x000fe4000fffe0ff */
[----:B------:R-:W-:Y:S02]  /*4000*/  IMAD.U32 R13, RZ, RZ, UR5 ;  /* 0x00000005ff0d7e24 */ /* 0x000fe4000f8e00ff */
[----:B------:R-:W-:Y:S02]  /*4010*/  IMAD.U32 R12, RZ, RZ, UR4 ;  /* 0x00000004ff0c7e24 */ /* 0x000fe4000f8e00ff */
[----:B------:R-:W-:Y:S01]  /*4020*/  IMAD.U32 R13, RZ, RZ, UR7 ;  /* 0x00000007ff0d7e24 */ /* 0x000fe2000f8e00ff */
[----:B------:R-:W-:Y:S06]  /*4030*/  @P0 BRA `(.L_x_190) ;  /* 0x0000000000240947 */ /* 0x000fec0003800000 */
[----:B------:R-:W-:Y:S02]  /*4040*/  IMAD.MOV.U32 R18, RZ, RZ, 0x500 ;  /* 0x00000500ff127424 */ /* 0x000fe400078e00ff */
[----:B------:R-:W-:-:S05]  /*4050*/  IMAD.MOV.U32 R19, RZ, RZ, 0x0 ;  /* 0x00000000ff137424 */ /* 0x000fca00078e00ff */
[----:B------:R-:W2:Y:S01]  /*4060*/  ATOMG.E.ADD.64.STRONG.GPU PT, R14, desc[UR10][R12.64], R18 ;  /* 0x800000120c0e79a8 */ /* 0x000ea200081ef50a */
[----:B------:R-:W0:Y:S01]  /*4070*/  S2UR UR5, SR_CgaCtaId ;  /* 0x00000000000579c3 */ /* 0x000e220000008800 */
[----:B------:R-:W-:Y:S02]  /*4080*/  UMOV UR4, 0x400 ;  /* 0x0000040000047882 */ /* 0x000fe40000000000 */
[----:B0-----:R-:W-:Y:S01]  /*4090*/  ULEA UR4, UR5, UR4, 0x18 ;  /* 0x0000000405047291 */ /* 0x001fe2000f8ec0ff */
[----:B--2---:R-:W-:-:S05]  /*40a0*/  IADD3 R14, P0, PT, R14, UR6, RZ ;  /* 0x000000060e0e7c10 */ /* 0x004fca000ff1e0ff */
[----:B------:R-:W-:-:S05]  /*40b0*/  IMAD.X R15, RZ, RZ, R15, P0 ;  /* 0x000000ffff0f7224 */ /* 0x000fca00000e060f */
[----:B------:R0:W-:Y:S03]  /*40c0*/  STS.64 [UR4+0x98], R14 ;  /* 0x0000980eff007988 */ /* 0x0001e60008000a04 */
.L_x_190:
[----:B------:R-:W-:Y:S05]  /*40d0*/  BSYNC.RECONVERGENT B1 ;  /* 0x0000000000017941 */ /* 0x000fea0003800200 */
.L_x_189:
[----:B------:R-:W1:Y:S08]  /*40e0*/  S2UR UR5, SR_CgaCtaId ;  /* 0x00000000000579c3 */ /* 0x000e700000008800 */
[----:B------:R-:W-:Y:S06]  /*40f0*/  BAR.SYNC.DEFER_BLOCKING 0x0 ;  /* 0x0000000000007b1d */ /* 0x000fec0000010000 */
[----:B------:R-:W-:-:S02]  /*4100*/  UMOV UR4, 0x400 ;  /* 0x0000040000047882 */ /* 0x000fc40000000000 */
[----:B-1----:R-:W-:-:S06]  /*4110*/  ULEA UR4, UR5, UR4, 0x18 ;  /* 0x0000000405047291 */ /* 0x002fcc000f8ec0ff */
[----:B------:R-:W-:-:S05]  /*4120*/  IMAD.U32 R9, RZ, RZ, UR4 ;  /* 0x00000004ff097e24 */ /* 0x000fca000f8e00ff */
[----:B------:R-:W0:Y:S02]  /*4130*/  LDS.64 R18, [R9+0x98] ;  /* 0x0000980009127984 */ /* 0x000e240000000a00 */
[----:B0-----:R-:W-:-:S04]  /*4140*/  IADD3 R14, P1, PT, R18, 0x500, RZ ;  /* 0x00000500120e7810 */ /* 0x001fc80007f3e0ff */
[----:B------:R-:W-:Y:S01]  /*4150*/  ISETP.GT.U32.AND P0, PT, R14, R25, PT ;  /* 0x000000190e00720c */ /* 0x000fe20003f04070 */
[----:B------:R-:W-:-:S05]  /*4160*/  IMAD.X R15, RZ, RZ, R19, P1 ;  /* 0x000000ffff0f7224 */ /* 0x000fca00008e0613 */
[----:B------:R-:W-:-:S13]  /*4170*/  ISETP.GT.AND.EX P0, PT, R15, R16, PT, P0 ;  /* 0x000000100f00720c */ /* 0x000fda0003f04300 */
[----:B------:R-:W-:Y:S05]  /*4180*/  @P0 BRA `(.L_x_191) ;  /* 0x0000000400b40947 */ /* 0x000fea0003800000 */
[----:B------:R-:W-:Y:S01]  /*4190*/  BSSY.RECONVERGENT B1, `(.L_x_191) ;  /* 0x000006c000017945 */ /* 0x000fe20003800200 */
[----:B------:R-:W-:Y:S01]  /*41a0*/  IMAD.MOV.U32 R20, RZ, RZ, R10 ;  /* 0x000000ffff147224 */ /* 0x000fe200078e000a */
[----:B------:R-:W0:Y:S01]  /*41b0*/  LDCU.64 UR8, c[0x0][0x398] ;  /* 0x00007300ff0877ac */ /* 0x000e220008000a00 */
[----:B------:R-:W-:Y:S02]  /*41c0*/  IMAD.MOV.U32 R21, RZ, RZ, R11 ;  /* 0x000000ffff157224 */ /* 0x000fe400078e000b */
[----:B------:R-:W-:Y:S01]  /*41d0*/  IMAD.MOV.U32 R15, RZ, RZ, R7 ;  /* 0x000000ffff0f7224 */ /* 0x000fe200078e0007 */
[----:B------:R-:W1:Y:S01]  /*41e0*/  LDCU.128 UR12, c[0x0][0x380] ;  /* 0x00007000ff0c77ac */ /* 0x000e620008000c00 */
[----:B------:R-:W-:-:S07]  /*41f0*/  IMAD.MOV.U32 R14, RZ, RZ, R8 ;  /* 0x000000ffff0e7224 */ /* 0x000fce00078e0008 */
.L_x_194:
[----:B------:R-:W-:Y:S01]  /*4200*/  IADD3 R7, P0, PT, R3, R18, RZ ;  /* 0x0000001203077210 */ /* 0x000fe20007f1e0ff */
[----:B-1----:R-:W-:Y:S02]  /*4210*/  IMAD.U32 R2, RZ, RZ, UR12 ;  /* 0x0000000cff027e24 */ /* 0x002fe4000f8e00ff */
[----:B------:R-:W-:Y:S02]  /*4220*/  IMAD.U32 R4, RZ, RZ, UR13 ;  /* 0x0000000dff047e24 */ /* 0x000fe4000f8e00ff */
[----:B------:R-:W-:Y:S01]  /*4230*/  IMAD.X R25, RZ, RZ, R19, P0 ;  /* 0x000000ffff197224 */ /* 0x000fe200000e0613 */
[----:B------:R-:W-:-:S04]  /*4240*/  LEA R10, P0, R7, R2, 0x3 ;  /* 0x00000002070a7211 */ /* 0x000fc800078018ff */
[----:B------:R-:W-:-:S05]  /*4250*/  LEA.HI.X R11, R7, R4, R25, 0x3, P0 ;  /* 0x00000004070b7211 */ /* 0x000fca00000f1c19 */
[----:B------:R-:W2:Y:S04]  /*4260*/  LDG.E.64 R16, desc[UR10][R10.64] ;  /* 0x0000000a0a107981 */ /* 0x000ea8000c1e1b00 */
[----:B------:R-:W3:Y:S01]  /*4270*/  LDG.E.64 R18, desc[UR10][R10.64+0x800] ;  /* 0x0008000a0a127981 */ /* 0x000ee2000c1e1b00 */
[----:B------:R-:W-:Y:S02]  /*4280*/  IMAD.U32 R5, RZ, RZ, UR14 ;  /* 0x0000000eff057e24 */ /* 0x000fe4000f8e00ff */
[----:B------:R-:W-:-:S03]  /*4290*/  IMAD.U32 R6, RZ, RZ, UR15 ;  /* 0x0000000fff067e24 */ /* 0x000fc6000f8e00ff */
[----:B------:R-:W-:-:S04]  /*42a0*/  IADD3 R24, P0, PT, R7, R5, RZ ;  /* 0x0000000507187210 */ /* 0x000fc80007f1e0ff */
[----:B------:R-:W-:Y:S01]  /*42b0*/  IADD3 R27, P3, PT, R24, 0x100, RZ ;  /* 0x00000100181b7810 */ /* 0x000fe20007f7e0ff */
[----:B------:R-:W-:-:S04]  /*42c0*/  IMAD.X R25, R25, 0x1, R6, P0 ;  /* 0x0000000119197824 */ /* 0x000fc800000e0606 */
[----:B------:R-:W-:Y:S01]  /*42d0*/  IMAD.X R26, RZ, RZ, R25, P3 ;  /* 0x000000ffff1a7224 */ /* 0x000fe200018e0619 */
[----:B--2---:R-:W-:-:S14]  /*42e0*/  DSETP.GEU.AND P2, PT, |R20|, |R16|, PT ;  /* 0x400000101400722a */ /* 0x004fdc0003f4e200 */
[----:B------:R-:W-:-:S04]  /*42f0*/  @P2 ISETP.GE.U32.AND P0, PT, R15, R24, PT ;  /* 0x000000180f00220c */ /* 0x000fc80003f06070 */
[----:B------:R-:W-:-:S13]  /*4300*/  @P2 ISETP.GE.AND.EX P0, PT, R14, R25, PT, P0 ;  /* 0x000000190e00220c */ /* 0x000fda0003f06300 */
[----:B------:R-:W-:-:S06]  /*4310*/  @P2 DSETP.LT.OR P0, PT, |R16|, |R20|, !P0 ;  /* 0x400000141000222a */ /* 0x000fcc0004701600 */
[----:B------:R-:W-:Y:S02]  /*4320*/  @P2 FSEL R7, R20, R16, P0 ;  /* 0x0000001014072208 */ /* 0x000fe40000000000 */
[----:B------:R-:W-:Y:S02]  /*4330*/  @P2 FSEL R20, R21, R17, P0 ;  /* 0x0000001115142208 */ /* 0x000fe40000000000 */
[C---:B------:R-:W-:Y:S01]  /*4340*/  IADD3 R21, P5, PT, R24.reuse, 0x300, RZ ;  /* 0x0000030018157810 */ /* 0x040fe20007fbe0ff */
[----:B------:R-:W-:Y:S01]  /*4350*/  @P2 IMAD.MOV.U32 R16, RZ, RZ, R7 ;  /* 0x000000ffff102224 */ /* 0x000fe200078e0007 */
[C---:B------:R-:W-:Y:S01]  /*4360*/  IADD3 R7, P6, PT, R24.reuse, 0x400, RZ ;  /* 0x0000040018077810 */ /* 0x040fe20007fde0ff */
[----:B------:R-:W-:Y:S01]  /*4370*/  @P2 IMAD.MOV.U32 R17, RZ, RZ, R20 ;  /* 0x000000ffff112224 */ /* 0x000fe200078e0014 */
[----:B------:R-:W-:Y:S01]  /*4380*/  IADD3 R20, P4, PT, R24, 0x200, RZ ;  /* 0x0000020018147810 */ /* 0x000fe20007f9e0ff */
[--C-:B------:R-:W-:Y:S01]  /*4390*/  IMAD.X R23, RZ, RZ, R25.reuse, P5 ;  /* 0x000000ffff177224 */ /* 0x100fe200028e0619 */
[----:B------:R-:W-:Y:S01]  /*43a0*/  @P2 SEL R24, R15, R24, P0 ;  /* 0x000000180f182207 */ /* 0x000fe20000000000 */
[----:B------:R-:W-:-:S02]  /*43b0*/  IMAD.X R8, RZ, RZ, R25, P6 ;  /* 0x000000ffff087224 */ /* 0x000fc400030e0619 */
[----:B------:R-:W-:Y:S01]  /*43c0*/  IMAD.X R22, RZ, RZ, R25, P4 ;  /* 0x000000ffff167224 */ /* 0x000fe200020e0619 */
[----:B------:R-:W-:Y:S01]  /*43d0*/  @P2 SEL R25, R14, R25, P0 ;  /* 0x000000190e192207 */ /* 0x000fe20000000000 */
[----:B---3--:R-:W-:Y:S01]  /*43e0*/  DSETP.GEU.AND P1, PT, |R16|, |R18|, PT ;  /* 0x400000121000722a */ /* 0x008fe20003f2e200 */
[----:B------:R-:W2:-:S13]  /*43f0*/  LDG.E.64 R14, desc[UR10][R10.64+0x1000] ;  /* 0x0010000a0a0e7981 */ /* 0x000e9a000c1e1b00 */
[----:B------:R-:W-:-:S04]  /*4400*/  @P1 ISETP.GE.U32.AND P0, PT, R24, R27, PT ;  /* 0x0000001b1800120c */ /* 0x000fc80003f06070 */
[----:B------:R-:W-:-:S13]  /*4410*/  @P1 ISETP.GE.AND.EX P0, PT, R25, R26, PT, P0 ;  /* 0x0000001a1900120c */ /* 0x000fda0003f06300 */
[----:B------:R-:W-:-:S06]  /*4420*/  @P1 DSETP.LT.OR P0, PT, |R18|, |R16|, !P0 ;  /* 0x400000101200122a */ /* 0x000fcc0004701600 */
[----:B------:R-:W-:Y:S02]  /*4430*/  @P1 FSEL R28, R16, R18, P0 ;  /* 0x00000012101c1208 */ /* 0x000fe40000000000 */
[----:B------:R-:W-:Y:S02]  /*4440*/  @P1 FSEL R29, R17, R19, P0 ;  /* 0x00000013111d1208 */ /* 0x000fe40000000000 */
[----:B------:R-:W3:Y:S01]  /*4450*/  LDG.E.64 R16, desc[UR10][R10.64+0x1800] ;  /* 0x0018000a0a107981 */ /* 0x000ee2000c1e1b00 */
[----:B------:R-:W-:Y:S02]  /*4460*/  @P1 IMAD.MOV.U32 R18, RZ, RZ, R28 ;  /* 0x000000ffff121224 */ /* 0x000fe400078e001c */
[----:B------:R-:W-:Y:S01]  /*4470*/  @P1 IMAD.MOV.U32 R19, RZ, RZ, R29 ;  /* 0x000000ffff131224 */ /* 0x000fe200078e001d */
[----:B------:R-:W-:Y:S02]  /*4480*/  @P1 SEL R27, R24, R27, P0 ;  /* 0x0000001b181b1207 */ /* 0x000fe40000000000 */
[----:B------:R-:W-:Y:S01]  /*4490*/  @P1 SEL R26, R25, R26, P0 ;  /* 0x0000001a191a1207 */ /* 0x000fe20000000000 */
[----:B------:R-:W-:Y:S01]  /*44a0*/  BSSY.RECONVERGENT B2, `(.L_x_192) ;  /* 0x000001d000027945 */ /* 0x000fe20003800200 */
[----:B------:R-:W5:Y:S01]  /*44b0*/  LDG.E.64 R10, desc[UR10][R10.64+0x2000] ;  /* 0x0020000a0a0a7981 */ /* 0x000f62000c1e1b00 */
[----:B------:R-:W-:Y:S06]  /*44c0*/  BAR.SYNC.DEFER_BLOCKING 0x0 ;  /* 0x0000000000007b1d */ /* 0x000fec0000010000 */
[----:B--2---:R-:W-:-:S14]  /*44d0*/  DSETP.GEU.AND P2, PT, |R18|, |R14|, PT ;  /* 0x4000000e1200722a */ /* 0x004fdc0003f4e200 */
[----:B------:R-:W-:-:S04]  /*44e0*/  @P2 ISETP.GE.U32.AND P0, PT, R27, R20, PT ;  /* 0x000000141b00220c */ /* 0x000fc80003f06070 */
[----:B------:R-:W-:-:S13]  /*44f0*/  @P2 ISETP.GE.AND.EX P0, PT, R26, R22, PT, P0 ;  /* 0x000000161a00220c */ /* 0x000fda0003f06300 */
[----:B------:R-:W-:-:S06]  /*4500*/  @P2 DSETP.LT.OR P0, PT, |R14|, |R18|, !P0 ;  /* 0x400000120e00222a */ /* 0x000fcc0004701600 */
[----:B------:R-:W-:Y:S02]  /*4510*/  @P2 FSEL R18, R18, R14, P0 ;  /* 0x0000000e12122208 */ /* 0x000fe40000000000 */
[----:B------:R-:W-:-:S03]  /*4520*/  @P2 FSEL R19, R19, R15, P0 ;  /* 0x0000000f13132208 */ /* 0x000fc60000000000 */
[----:B------:R-:W-:Y:S02]  /*4530*/  @P2 IMAD.MOV.U32 R14, RZ, RZ, R18 ;  /* 0x000000ffff0e2224 */ /* 0x000fe400078e0012 */
[----:B------:R-:W-:-:S06]  /*4540*/  @P2 IMAD.MOV.U32 R15, RZ, RZ, R19 ;  /* 0x000000ffff0f2224 */ /* 0x000fcc00078e0013 */
[----:B---3--:R-:W-:Y:S01]  /*4550*/  DSETP.GEU.AND P1, PT, |R14|, |R16|, PT ;  /* 0x400000100e00722a */ /* 0x008fe20003f2e200 */
[----:B------:R-:W-:Y:S02]  /*4560*/  @P2 SEL R20, R27, R20, P0 ;  /* 0x000000141b142207 */ /* 0x000fe40000000000 */
[----:B------:R-:W-:Y:S02]  /*4570*/  @P2 SEL R22, R26, R22, P0 ;  /* 0x000000161a162207 */ /* 0x000fe40000000000 */
[----:B------:R-:W-:-:S09]  /*4580*/  ISETP.NE.AND P2, PT, R3, RZ, PT ;  /* 0x000000ff0300720c */ /* 0x000fd20003f45270 */
[----:B------:R-:W-:-:S04]  /*4590*/  @P1 ISETP.GE.U32.AND P0, PT, R20, R21, PT ;  /* 0x000000151400120c */ /* 0x000fc80003f06070 */
[----:B------:R-:W-:-:S13]  /*45a0*/  @P1 ISETP.GE.AND.EX P0, PT, R22, R23, PT, P0 ;  /* 0x000000171600120c */ /* 0x000fda0003f06300 */
[----:B------:R-:W-:Y:S01]  /*45b0*/  @P1 DSETP.LT.OR P0, PT, |R16|, |R14|, !P0 ;  /* 0x4000000e1000122a */ /* 0x000fe20004701600 */
[----:B------:R-:W-:-:S13]  /*45c0*/  @P2 BRA `(.L_x_193) ;  /* 0x0000000000282947 */ /* 0x000fda0003800000 */
[----:B------:R-:W-:Y:S02]  /*45d0*/  IMAD.MOV.U32 R24, RZ, RZ, 0x500 ;  /* 0x00000500ff187424 */ /* 0x000fe400078e00ff */
[----:B------:R-:W-:-:S06]  /*45e0*/  IMAD.MOV.U32 R25, RZ, RZ, 0x0 ;  /* 0x00000000ff197424 */ /* 0x000fcc00078e00ff */
[----:B------:R-:W2:Y:S01]  /*45f0*/  ATOMG.E.ADD.64.STRONG.GPU PT, R24, desc[UR10][R12.64], R24 ;  /* 0x800000180c1879a8 */ /* 0x000ea200081ef50a */
[----:B------:R-:W1:Y:S01]  /*4600*/  S2UR UR5, SR_CgaCtaId ;  /* 0x00000000000579c3 */ /* 0x000e620000008800 */
[----:B------:R-:W-:Y:S02]  /*4610*/  UMOV UR4, 0x400 ;  /* 0x0000040000047882 */ /* 0x000fe40000000000 */
[----:B-1----:R-:W-:-:S06]  /*4620*/  ULEA UR4, UR5, UR4, 0x18 ;  /* 0x0000000405047291 */ /* 0x002fcc000f8ec0ff */
[----:B------:R-:W-:Y:S01]  /*4630*/  IMAD.U32 R9, RZ, RZ, UR4 ;  /* 0x00000004ff097e24 */ /* 0x000fe2000f8e00ff */
[----:B--2---:R-:W-:-:S05]  /*4640*/  IADD3 R18, P2, PT, R24, UR6, RZ ;  /* 0x0000000618127c10 */ /* 0x004fca000ff5e0ff */
[----:B------:R-:W-:-:S05]  /*4650*/  IMAD.X R19, RZ, RZ, R25, P2 ;  /* 0x000000ffff137224 */ /* 0x000fca00010e0619 */
[----:B------:R1:W-:Y:S03]  /*4660*/  STS.64 [R9+0x98], R18 ;  /* 0x0000981209007388 */ /* 0x0003e60000000a00 */
.L_x_193:
[----:B0-----:R-:W-:Y:S05]  /*4670*/  BSYNC.RECONVERGENT B2 ;  /* 0x0000000000027941 */ /* 0x001fea0003800200 */
.L_x_192:
[----:B------:R-:W-:Y:S01]  /*4680*/  BAR.SYNC.DEFER_BLOCKING 0x0 ;  /* 0x0000000000007b1d */ /* 0x000fe20000010000 */
[----:B------:R-:W-:Y:S01]  /*4690*/  @P1 FSEL R14, R14, R16, P0 ;  /* 0x000000100e0e1208 */ /* 0x000fe20000000000 */
[----:B------:R-:W-:Y:S01]  /*46a0*/  IMAD.U32 R25, RZ, RZ, UR8 ;  /* 0x00000008ff197e24 */ /* 0x000fe2000f8e00ff */
[----:B------:R-:W-:Y:S02]  /*46b0*/  @P1 FSEL R15, R15, R17, P0 ;  /* 0x000000110f0f1208 */ /* 0x000fe40000000000 */
[----:B------:R-:W-:Y:S01]  /*46c0*/  @P1 SEL R21, R20, R21, P0 ;  /* 0x0000001514151207 */ /* 0x000fe20000000000 */
[----:B------:R-:W-:Y:S01]  /*46d0*/  @P1 IMAD.MOV.U32 R16, RZ, RZ, R14 ;  /* 0x000000ffff101224 */ /* 0x000fe200078e000e */
[----:B------:R-:W-:Y:S01]  /*46e0*/  @P1 SEL R23, R22, R23, P0 ;  /* 0x0000001716171207 */ /* 0x000fe20000000000 */
[----:B------:R-:W-:-:S06]  /*46f0*/  @P1 IMAD.MOV.U32 R17, RZ, RZ, R15 ;  /* 0x000000ffff111224 */ /* 0x000fcc00078e000f */
[----:B-----5:R-:W-:Y:S01]  /*4700*/  DSETP.GEU.AND P2, PT, |R16|, |R10|, PT ;  /* 0x4000000a1000722a */ /* 0x020fe20003f4e200 */
[----:B-1----:R-:W0:-:S13]  /*4710*/  LDS.64 R18, [R9+0x98] ;  /* 0x0000980009127984 */ /* 0x002e1a0000000a00 */
[----:B------:R-:W-:-:S04]  /*4720*/  @P2 ISETP.GE.U32.AND P0, PT, R21, R7, PT ;  /* 0x000000071500220c */ /* 0x000fc80003f06070 */
[----:B------:R-:W-:-:S13]  /*4730*/  @P2 ISETP.GE.AND.EX P0, PT, R23, R8, PT, P0 ;  /* 0x000000081700220c */ /* 0x000fda0003f06300 */
[----:B------:R-:W-:-:S06]  /*4740*/  @P2 DSETP.LT.OR P0, PT, |R10|, |R16|, !P0 ;  /* 0x400000100a00222a */ /* 0x000fcc0004701600 */
[----:B------:R-:W-:Y:S02]  /*4750*/  @P2 FSEL R17, R17, R11, P0 ;  /* 0x0000000b11112208 */ /* 0x000fe40000000000 */
[----:B------:R-:W-:Y:S02]  /*4760*/  @P2 SEL R7, R21, R7, P0 ;  /* 0x0000000715072207 */ /* 0x000fe40000000000 */
[----:B------:R-:W-:Y:S01]  /*4770*/  @P2 SEL R8, R23, R8, P0 ;  /* 0x0000000817082207 */ /* 0x000fe20000000000 */
[----:B------:R-:W-:-:S04]  /*4780*/  @P2 IMAD.MOV.U32 R11, RZ, RZ, R17 ;  /* 0x000000ffff0b2224 */ /* 0x000fc800078e0011 */
[----:B------:R-:W-:Y:S01]  /*4790*/  IMAD.MOV.U32 R21, RZ, RZ, R11 ;  /* 0x000000ffff157224 */ /* 0x000fe200078e000b */
[----:B0-----:R-:W-:-:S04]  /*47a0*/  IADD3 R14, P3, PT, R18, 0x500, RZ ;  /* 0x00000500120e7810 */ /* 0x001fc80007f7e0ff */
[----:B------:R-:W-:Y:S01]  /*47b0*/  ISETP.GT.U32.AND P1, PT, R14, R25, PT ;  /* 0x000000190e00720c */ /* 0x000fe20003f24070 */
[----:B------:R-:W-:Y:S01]  /*47c0*/  IMAD.X R15, RZ, RZ, R19, P3 ;  /* 0x000000ffff0f7224 */ /* 0x000fe200018e0613 */
[----:B------:R-:W-:Y:S01]  /*47d0*/  @P2 FSEL R14, R16, R10, P0 ;  /* 0x0000000a100e2208 */ /* 0x000fe20000000000 */
[----:B------:R-:W-:-:S04]  /*47e0*/  IMAD.U32 R16, RZ, RZ, UR9 ;  /* 0x00000009ff107e24 */ /* 0x000fc8000f8e00ff */
[----:B------:R-:W-:Y:S01]  /*47f0*/  @P2 IMAD.MOV.U32 R10, RZ, RZ, R14 ;  /* 0x000000ffff0a2224 */ /* 0x000fe200078e000e */
[----:B------:R-:W-:Y:S01]  /*4800*/  ISETP.GT.AND.EX P0, PT, R15, R16, PT, P1 ;  /* 0x000000100f00720c */ /* 0x000fe20003f04310 */
[----:B------:R-:W-:Y:S01]  /*4810*/  IMAD.MOV.U32 R14, RZ, RZ, R8 ;  /* 0x000000ffff0e7224 */ /* 0x000fe200078e0008 */
[----:B------:R-:W-:Y:S01]  /*4820*/  MOV R15, R7 ;  /* 0x00000007000f7202 */ /* 0x000fe20000000f00 */
[----:B------:R-:W-:-:S10]  /*4830*/  IMAD.MOV.U32 R20, RZ, RZ, R10 ;  /* 0x000000ffff147224 */ /* 0x000fd400078e000a */
[----:B------:R-:W-:Y:S05]  /*4840*/  @!P0 BRA `(.L_x_194) ;  /* 0xfffffff8006c8947 */ /* 0x000fea000383ffff */
[----:B------:R-:W-:Y:S05]  /*4850*/  BSYNC.RECONVERGENT B1 ;  /* 0x0000000000017941 */ /* 0x000fea0003800200 */
.L_x_191:
[----:B------:R-:W-:Y:S01]  /*4860*/  ISETP.GE.U32.AND P0, PT, R18, R25, PT ;  /* 0x000000191200720c */ /* 0x000fe20003f06070 */
[----:B------:R-:W-:Y:S03]  /*4870*/  BSSY.RECONVERGENT B1, `(.L_x_188) ;  /* 0x00000b1000017945 */ /* 0x000fe60003800200 */
[----:B------:R-:W-:-:S13]  /*4880*/  ISETP.GE.AND.EX P0, PT, R19, R16, PT, P0 ;  /* 0x000000101300720c */ /* 0x000fda0003f06300 */
[----:B------:R-:W-:Y:S05]  /*4890*/  @P0 BRA `(.L_x_195) ;  /* 0x0000000800b80947 */ /* 0x000fea0003800000 */
[----:B------:R-:W-:-:S05]  /*48a0*/  IMAD.IADD R20, R25, 0x1, -R18 ;  /* 0x0000000119147824 */ /* 0x000fca00078e0a12 */
[----:B------:R-:W-:-:S13]  /*48b0*/  ISETP.GE.AND P0, PT, R3, R20, PT ;  /* 0x000000140300720c */ /* 0x000fda0003f06270 */
[----:B------:R-:W-:Y:S05]  /*48c0*/  @P0 BRA `(.L_x_195) ;  /* 0x0000000800ac0947 */ /* 0x000fea0003800000 */
[----:B------:R-:W-:Y:S01]  /*48d0*/  LOP3.LUT R9, RZ, R3, RZ, 0x33, !PT ;  /* 0x00000003ff097212 */ /* 0x000fe200078e33ff */
[----:B------:R-:W-:Y:S03]  /*48e0*/  BSSY.RECONVERGENT B2, `(.L_x_196) ;  /* 0x0000035000027945 */ /* 0x000fe60003800200 */
[----:B------:R-:W-:-:S04]  /*48f0*/  IADD3 R25, PT, PT, -R18, R25, R9 ;  /* 0x0000001912197210 */ /* 0x000fc80007ffe109 */
[----:B------:R-:W-:-:S04]  /*4900*/  LOP3.LUT R9, R25, 0x300, RZ, 0xc0, !PT ;  /* 0x0000030019097812 */ /* 0x000fc800078ec0ff */
[----:B------:R-:W-:Y:S01]  /*4910*/  ISETP.NE.AND P0, PT, R9, 0x300, PT ;  /* 0x000003000900780c */ /* 0x000fe20003f05270 */
[----:B------:R-:W-:-:S12]  /*4920*/  IMAD.MOV.U32 R9, RZ, RZ, R3 ;  /* 0x000000ffff097224 */ /* 0x000fd800078e0003 */
[----:B------:R-:W-:Y:S05]  /*4930*/  @!P0 BRA `(.L_x_197) ;  /* 0x0000000000bc8947 */ /* 0x000fea0003800000 */
[----:B------:R-:W-:Y:S02]  /*4940*/  IADD3 R15, P0, PT, R3, R18, RZ ;  /* 0x00000012030f7210 */ /* 0x000fe40007f1e0ff */
[----:B------:R-:W-:Y:S02]  /*4950*/  LEA.HI R9, R25, 0x1, RZ, 0x18 ;  /* 0x0000000119097811 */ /* 0x000fe400078fc0ff */
[C---:B------:R-:W-:Y:S01]  /*4960*/  LEA R2, P1, R15.reuse, R2, 0x3 ;  /* 0x000000020f027211 */ /* 0x040fe200078218ff */
[----:B------:R-:W-:Y:S01]  /*4970*/  IMAD.X R13, RZ, RZ, R19, P0 ;  /* 0x000000ffff0d7224 */ /* 0x000fe200000e0613 */
[----:B------:R-:W-:Y:S02]  /*4980*/  IADD3 R14, P0, PT, R15, R5, RZ ;  /* 0x000000050f0e7210 */ /* 0x000fe40007f1e0ff */
[----:B------:R-:W-:Y:S01]  /*4990*/  LOP3.LUT R5, R9, 0x3, RZ, 0xc0, !PT ;  /* 0x0000000309057812 */ /* 0x000fe200078ec0ff */
[----:B------:R-:W-:Y:S01]  /*49a0*/  IMAD.MOV.U32 R9, RZ, RZ, R3 ;  /* 0x000000ffff097224 */ /* 0x000fe200078e0003 */
[----:B------:R-:W-:Y:S01]  /*49b0*/  LEA.HI.X R15, R15, R4, R13, 0x3, P1 ;  /* 0x000000040f0f7211 */ /* 0x000fe200008f1c0d */
[----:B------:R-:W-:-:S02]  /*49c0*/  IMAD.X R16, R13, 0x1, R6, P0 ;  /* 0x000000010d107824 */ /* 0x000fc400000e0606 */
[----:B------:R-:W-:-:S07]  /*49d0*/  IMAD.MOV R6, RZ, RZ, -R5 ;  /* 0x000000ffff067224 */ /* 0x000fce00078e0a05 */
.L_x_200:
        /* <DEDUP_REMOVED lines=9> */
[----:B------:R-:W-:Y:S02]  /*4a70*/  IMAD.MOV.U32 R4, RZ, RZ, R10 ;  /* 0x000000ffff047224 */ /* 0x000fe400078e000a */
        /* <DEDUP_REMOVED lines=21> */
.L_x_199:
[----:B------:R-:W-:Y:S05]  /*4bd0*/  BSYNC.RECONVERGENT B3 ;  /* 0x0000000000037941 */ /* 0x000fea0003800200 */
.L_x_198:
[----:B------:R-:W-:Y:S01]  /*4be0*/  IADD3 R14, P0, PT, R14, 0x100, RZ ;  /* 0x000001000e0e7810 */ /* 0x000fe20007f1e0ff */
[----:B------:R-:W-:Y:S02]  /*4bf0*/  VIADD R9, R9, 0x100 ;  /* 0x0000010009097836 */ /* 0x000fe40000000000 */
[----:B------:R-:W-:Y:S02]  /*4c00*/  IMAD.X R15, RZ, RZ, R15, P3 ;  /* 0x000000ffff0f7224 */ /* 0x000fe400018e060f */
[----:B------:R-:W-:Y:S01]  /*4c10*/  IMAD.X R16, RZ, RZ, R16, P0 ;  /* 0x000000ffff107224 */ /* 0x000fe200000e0610 */
[----:B------:R-:W-:Y:S07]  /*4c20*/  @P2 BRA `(.L_x_200) ;  /* 0xfffffffc006c2947 */ /* 0x000fee000383ffff */
.L_x_197:
[----:B------:R-:W-:Y:S05]  /*4c30*/  BSYNC.RECONVERGENT B2 ;  /* 0x0000000000027941 */ /* 0x000fea0003800200 */
.L_x_196:
[----:B------:R-:W-:-:S13]  /*4c40*/  ISETP.GE.U32.AND P0, PT, R25, 0x300, PT ;  /* 0x000003001900780c */ /* 0x000fda0003f06070 */
[----:B------:R-:W-:Y:S05]  /*4c50*/  @!P0 BRA `(.L_x_195) ;  /* 0x0000000400c88947 */ /* 0x000fea0003800000 */
[----:B------:R-:W0:Y:S01]  /*4c60*/  LDC.64 R16, c[0x0][0x380] ;  /* 0x0000e000ff107b82 */ /* 0x000e220000000a00 */
[----:B------:R-:W-:-:S07]  /*4c70*/  VIADD R21, R9, 0x200 ;  /* 0x0000020009157836 */ /* 0x000fce0000000000 */
[----:B------:R-:W1:Y:S02]  /*4c80*/  LDC.64 R14, c[0x0][0x388] ;  /* 0x0000e200ff0e7b82 */ /* 0x000e640000000a00 */
.L_x_209:
[----:B------:R-:W-:-:S05]  /*4c90*/  VIADD R5, R21, 0xfffffe00 ;  /* 0xfffffe0015057836 */ /* 0x000fca0000000000 */
[----:B------:R-:W-:-:S05]  /*4ca0*/  IADD3 R5, P0, PT, R5, R18, RZ ;  /* 0x0000001205057210 */ /* 0x000fca0007f1e0ff */
[----:B------:R-:W-:Y:S01]  /*4cb0*/  IMAD.X R2, RZ, RZ, R19, P0 ;  /* 0x000000ffff027224 */ /* 0x000fe200000e0613 */
[----:B0-----:R-:W-:-:S04]  /*4cc0*/  LEA R22, P0, R5, R16, 0x3 ;  /* 0x0000001005167211 */ /* 0x001fc800078018ff */
[----:B------:R-:W-:-:S05]  /*4cd0*/  LEA.HI.X R23, R5, R17, R2, 0x3, P0 ;  /* 0x0000001105177211 */ /* 0x000fca00000f1c02 */
[----:B------:R-:W2:Y:S04]  /*4ce0*/  LDG.E.64 R24, desc[UR10][R22.64] ;  /* 0x0000000a16187981 */ /* 0x000ea8000c1e1b00 */
[----:B------:R0:W5:Y:S01]  /*4cf0*/  LDG.E.64 R12, desc[UR10][R22.64+0x800] ;  /* 0x0008000a160c7981 */ /* 0x000162000c1e1b00 */
        /* <DEDUP_REMOVED lines=23> */
.L_x_202:
[----:B------:R-:W-:Y:S05]  /*4e70*/  BSYNC.RECONVERGENT B2 ;  /* 0x0000000000027941 */ /* 0x000fea0003800200 */
.L_x_201:
[----:B------:R0:W5:Y:S04]  /*4e80*/  LDG.E.64 R6, desc[UR10][R22.64+0x1000] ;  /* 0x0010000a16067981 */ /* 0x000168000c1e1b00 */
[----:B------:R0:W5:Y:S02]  /*4e90*/  LDG.E.64 R24, desc[UR10][R22.64+0x1800] ;  /* 0x0018000a16187981 */ /* 0x000164000c1e1b00 */
[----:B-----5:R-:W-:Y:S01]  /*4ea0*/  DSETP.GEU.AND P0, PT, |R4|, |R12|, PT ;  /* 0x4000000c0400722a */ /* 0x020fe20003f0e200 */
[----:B------:R-:W-:Y:S01]  /*4eb0*/  VIADD R11, R21, 0xffffff00 ;  /* 0xffffff00150b7836 */ /* 0x000fe20000000000 */
[----:B------:R-:W-:Y:S01]  /*4ec0*/  BSSY.RECONVERGENT B2, `(.L_x_203) ;  /* 0x0000016000027945 */ /* 0x000fe20003800200 */
[----:B------:R-:W-:-:S03]  /*4ed0*/  IMAD.MOV.U32 R10, RZ, RZ, R12 ;  /* 0x000000ffff0a7224 */ /* 0x000fc600078e000c */
[----:B------:R-:W-:Y:S01]  /*4ee0*/  IADD3 R28, P1, P2, R18, R14, R11 ;  /* 0x0000000e121c7210 */ /* 0x000fe20007a3e00b */
[----:B------:R-:W-:-:S03]  /*4ef0*/  IMAD.MOV.U32 R11, RZ, RZ, R13 ;  /* 0x000000ffff0b7224 */ /* 0x000fc600078e000d */
[----:B------:R-:W-:Y:S01]  /*4f00*/  IADD3.X R27, PT, PT, R19, R15, RZ, P1, P2 ;  /* 0x0000000f131b7210 */ /* 0x000fe20000fe44ff */
[----:B------:R-:W-:-:S04]  /*4f10*/  IMAD.MOV.U32 R8, RZ, RZ, R28 ;  /* 0x000000ffff087224 */ /* 0x000fc800078e001c */
        /* <DEDUP_REMOVED lines=16> */
.L_x_204:
[----:B------:R-:W-:Y:S05]  /*5020*/  BSYNC.RECONVERGENT B2 ;  /* 0x0000000000027941 */ /* 0x000fea0003800200 */
.L_x_203:
[----:B------:R-:W-:Y:S01]  /*5030*/  DSETP.GEU.AND P0, PT, |R10|, |R6|, PT ;  /* 0x400000060a00722a */ /* 0x000fe20003f0e200 */
[----:B------:R-:W-:Y:S01]  /*5040*/  IADD3 R23, P1, P2, R18, R14, R21 ;  /* 0x0000000e12177210 */ /* 0x000fe20007a3e015 */
[----:B------:R-:W-:Y:S01]  /*5050*/  BSSY.RECONVERGENT B2, `(.L_x_205) ;  /* 0x0000016000027945 */ /* 0x000fe20003800200 */
[----:B------:R-:W-:Y:S02]  /*5060*/  VIADD R13, R21, 0x100 ;  /* 0x00000100150d7836 */ /* 0x000fe40000000000 */
[----:B------:R-:W-:Y:S01]  /*5070*/  IADD3.X R27, PT, PT, R19, R15, RZ, P1, P2 ;  /* 0x0000000f131b7210 */ /* 0x000fe20000fe44ff */
[----:B------:R-:W-:Y:S02]  /*5080*/  IMAD.MOV.U32 R2, RZ, RZ, R23 ;  /* 0x000000ffff027224 */ /* 0x000fe400078e0017 */
        /* <DEDUP_REMOVED lines=18> */
.L_x_206:
[----:B------:R-:W-:Y:S05]  /*51b0*/  BSYNC.RECONVERGENT B2 ;  /* 0x0000000000027941 */ /* 0x000fea0003800200 */
.L_x_205:
[----:B------:R-:W-:Y:S01]  /*51c0*/  DSETP.GEU.AND P0, PT, |R4|, |R24|, PT ;  /* 0x400000180400722a */ /* 0x000fe20003f0e200 */
[----:B------:R-:W-:Y:S01]  /*51d0*/  IADD3 R13, P1, P2, R18, R14, R13 ;  /* 0x0000000e120d7210 */ /* 0x000fe20007a3e00d */
[----:B------:R-:W-:Y:S01]  /*51e0*/  BSSY.RECONVERGENT B2, `(.L_x_207) ;  /* 0x0000015000027945 */ /* 0x000fe20003800200 */
[----:B------:R-:W-:Y:S02]  /*51f0*/  IMAD.MOV.U32 R10, RZ, RZ, R24 ;  /* 0x000000ffff0a7224 */ /* 0x000fe400078e0018 */
[----:B------:R-:W-:Y:S01]  /*5200*/  IADD3.X R6, PT, PT, R19, R15, RZ, P1, P2 ;  /* 0x0000000f13067210 */ /* 0x000fe20000fe44ff */
[----:B------:R-:W-:Y:S02]  /*5210*/  IMAD.MOV.U32 R7, RZ, RZ, R13 ;  /* 0x000000ffff077224 */ /* 0x000fe400078e000d */
[----:B------:R-:W-:Y:S02]  /*5220*/  IMAD.MOV.U32 R11, RZ, RZ, R25 ;  /* 0x000000ffff0b7224 */ /* 0x000fe400078e0019 */
[----:B------:R-:W-:-:S04]  /*5230*/  IMAD.MOV.U32 R8, RZ, RZ, R6 ;  /* 0x000000ffff087224 */ /* 0x000fc800078e0006 */
[----:B------:R-:W-:Y:S05]  /*5240*/  @!P0 BRA `(.L_x_208) ;  /* 0x0000000000388947 */ /* 0x000fea0003800000 */
[----:B------:R-:W-:Y:S01]  /*5250*/  DSETP.GEU.AND P0, PT, |R24|, |R4|, PT ;  /* 0x400000041800722a */ /* 0x000fe20003f0e200 */
[----:B------:R-:W-:Y:S01]  /*5260*/  MOV R7, R2 ;  /* 0x0000000200077202 */ /* 0x000fe20000000f00 */
[----:B------:R-:W-:Y:S02]  /*5270*/  IMAD.MOV.U32 R8, RZ, RZ, R9 ;  /* 0x000000ffff087224 */ /* 0x000fe400078e0009 */
[----:B------:R-:W-:Y:S02]  /*5280*/  IMAD.MOV.U32 R10, RZ, RZ, R4 ;  /* 0x000000ffff0a7224 */ /* 0x000fe400078e0004 */
[----:B------:R-:W-:-:S08]  /*5290*/  IMAD.MOV.U32 R11, RZ, RZ, R5 ;  /* 0x000000ffff0b7224 */ /* 0x000fd000078e0005 */
        /* <DEDUP_REMOVED lines=9> */
.L_x_208:
[----:B------:R-:W-:Y:S05]  /*5330*/  BSYNC.RECONVERGENT B2 ;  /* 0x0000000000027941 */ /* 0x000fea0003800200 */
.L_x_207:
[C---:B------:R-:W-:Y:S02]  /*5340*/  VIADD R5, R21.reuse, 0x200 ;  /* 0x0000020015057836 */ /* 0x040fe40000000000 */
[----:B------:R-:W-:-:S03]  /*5350*/  VIADD R21, R21, 0x400 ;  /* 0x0000040015157836 */ /* 0x000fc60000000000 */
[----:B------:R-:W-:-:S13]  /*5360*/  ISETP.GE.AND P0, PT, R5, R20, PT ;  /* 0x000000140500720c */ /* 0x000fda0003f06270 */
[----:B------:R-:W-:Y:S05]  /*5370*/  @!P0 BRA `(.L_x_209) ;  /* 0xfffffff800448947 */ /* 0x000fea000383ffff */
.L_x_195:
[----:B------:R-:W-:Y:S05]  /*5380*/  BSYNC.RECONVERGENT B1 ;  /* 0x0000000000017941 */ /* 0x000fea0003800200 */
.L_x_188:
        /* <DEDUP_REMOVED lines=32> */
.L_x_211:
[----:B------:R-:W-:Y:S05]  /*5590*/  BSYNC.RECONVERGENT B1 ;  /* 0x0000000000017941 */ /* 0x000fea0003800200 */
.L_x_210:
        /* <DEDUP_REMOVED lines=31> */
.L_x_213:
[----:B------:R-:W-:Y:S05]  /*5790*/  BSYNC.RECONVERGENT B1 ;  /* 0x0000000000017941 */ /* 0x000fea0003800200 */
.L_x_212:
        /* <DEDUP_REMOVED lines=31> */
.L_x_215:
[----:B------:R-:W-:Y:S05]  /*5990*/  BSYNC.RECONVERGENT B1 ;  /* 0x0000000000017941 */ /* 0x000fea0003800200 */
.L_x_214:
[----:B------:R-:W-:Y:S01]  /*59a0*/  ISETP.GT.AND P0, PT, R2, 0x17, PT ;  /* 0x000000170200780c */ /* 0x000fe20003f04270 */
[----:B-1----:R1:W1:Y:S01]  /*59b0*/  SHFL.DOWN PT, R6, R4, 0x8, 0x1f ;  /* 0x09001f0004067f89 */ /* 0x00226200000e0000 */
[----:B------:R-:W-:Y:S01]  /*59c0*/  BSSY.RECONVERGENT B1, `(.L_x_216) ;  /* 0x000001d000017945 */ /* 0x000fe20003800200 */
[----:B--2---:R-:W-:Y:S02]  /*59d0*/  IMAD.MOV.U32 R12, RZ, RZ, R10 ;  /* 0x000000ffff0c7224 */ /* 0x004fe400078e000a */
[----:B------:R2:W1:Y:S01]  /*59e0*/  SHFL.DOWN PT, R7, R5, 0x8, 0x1f ;  /* 0x09001f0005077f89 */ /* 0x00046200000e0000 */
[----:B------:R-:W-:Y:S02]  /*59f0*/  IMAD.MOV.U32 R13, RZ, RZ, R11 ;  /* 0x000000ffff0d7224 */ /* 0x000fe400078e000b */
[----:B------:R-:W-:Y:S01]  /*5a00*/  IMAD.MOV.U32 R8, RZ, RZ, R4 ;  /* 0x000000ffff087224 */ /* 0x000fe200078e0004 */
[----:B0-----:R2:W0:Y:S01]  /*5a10*/  SHFL.DOWN PT, R15, R10, 0x8, 0x1f ;  /* 0x09001f000a0f7f89 */ /* 0x00142200000e0000 */
[----:B----4-:R-:W-:-:S03]  /*5a20*/  IMAD.MOV.U32 R9, RZ, RZ, R5 ;  /* 0x000000ffff097224 */ /* 0x010fc600078e0005 */
[----:B---3--:R2:W3:Y:S01]  /*5a30*/  SHFL.DOWN PT, R14, R11, 0x8, 0x1f ;  /* 0x09001f000b0e7f89 */ /* 0x0084e200000e0000 */
[----:B------:R-:W-:Y:S05]  /*5a40*/  @P0 BRA `(.L_x_217) ;  /* 0x0000000000500947 */ /* 0x000fea0003800000 */
[----:B-1----:R-:W-:Y:S01]  /*5a50*/  DSETP.GEU.AND P0, PT, |R4|, |R6|, PT ;  /* 0x400000060400722a */ /* 0x002fe20003f0e200 */
        /* <DEDUP_REMOVED lines=19> */
.L_x_217:
[----:B------:R-:W-:Y:S05]  /*5b90*/  BSYNC.RECONVERGENT B1 ;  /* 0x0000000000017941 */ /* 0x000fea0003800200 */
.L_x_216:
[----:B------:R-:W-:Y:S01]  /*5ba0*/  ISETP.GT.AND P0, PT, R2, 0xf, PT ;  /* 0x0000000f0200780c */ /* 0x000fe20003f04270 */
[----:B--2---:R2:W4:Y:S01]  /*5bb0*/  SHFL.DOWN PT, R10, R8, 0x10, 0x1f ;  /* 0x0a001f00080a7f89 */ /* 0x00452200000e0000 */
[----:B------:R-:W-:Y:S01]  /*5bc0*/  BSSY.RECONVERGENT B1, `(.L_x_218) ;  /* 0x000001d000017945 */ /* 0x000fe20003800200 */
[----:B-1----:R-:W-:Y:S02]  /*5bd0*/  IMAD.MOV.U32 R4, RZ, RZ, R12 ;  /* 0x000000ffff047224 */ /* 0x002fe400078e000c */
[----:B------:R2:W1:Y:S01]  /*5be0*/  SHFL.DOWN PT, R11, R9, 0x10, 0x1f ;  /* 0x0a001f00090b7f89 */ /* 0x00046200000e0000 */
[----:B------:R-:W-:Y:S02]  /*5bf0*/  IMAD.MOV.U32 R5, RZ, RZ, R13 ;  /* 0x000000ffff057224 */ /* 0x000fe400078e000d */
[----:B------:R-:W-:Y:S01]  /*5c00*/  IMAD.MOV.U32 R6, RZ, RZ, R8 ;  /* 0x000000ffff067224 */ /* 0x000fe200078e0008 */
[----:B0-----:R2:W0:Y:S01]  /*5c10*/  SHFL.DOWN PT, R15, R12, 0x10, 0x1f ;  /* 0x0a001f000c0f7f89 */ /* 0x00142200000e0000 */
[----:B------:R-:W-:-:S03]  /*5c20*/  IMAD.MOV.U32 R7, RZ, RZ, R9 ;  /* 0x000000ffff077224 */ /* 0x000fc600078e0009 */
[----:B---3--:R2:W3:Y:S01]  /*5c30*/  SHFL.DOWN PT, R14, R13, 0x10, 0x1f ;  /* 0x0a001f000d0e7f89 */ /* 0x0084e200000e0000 */
        /* <DEDUP_REMOVED lines=21> */
.L_x_219:
[----:B------:R-:W-:Y:S05]  /*5d90*/  BSYNC.RECONVERGENT B1 ;  /* 0x0000000000017941 */ /* 0x000fea0003800200 */
.L_x_218:
[----:B------:R-:W-:Y:S01]  /*5da0*/  ISETP.NE.AND P0, PT, R2, RZ, PT ;  /* 0x000000ff0200720c */ /* 0x000fe20003f05270 */
[----:B------:R-:W-:-:S12]  /*5db0*/  BSSY.RECONVERGENT B1, `(.L_x_220) ;  /* 0x000000a000017945 */ /* 0x000fd80003800200 */
[----:B------:R-:W-:Y:S05]  /*5dc0*/  @P0 BRA `(.L_x_221) ;  /* 0x0000000000200947 */ /* 0x000fea0003800000 */
[----:B--2---:R-:W2:Y:S01]  /*5dd0*/  S2R R9, SR_CgaCtaId ;  /* 0x0000000000097919 */ /* 0x004ea20000008800 */
[----:B------:R-:W-:Y:S02]  /*5de0*/  MOV R8, 0x400 ;  /* 0x0000040000087802 */ /* 0x000fe40000000f00 */
[----:B------:R-:W-:-:S04]  /*5df0*/  SHF.R.U32.HI R2, RZ, 0x1, R3 ;  /* 0x00000001ff027819 */ /* 0x000fc80000011603 */
[----:B------:R-:W-:Y:S02]  /*5e00*/  LOP3.LUT R2, R2, 0x1f0, RZ, 0xc0, !PT ;  /* 0x000001f002027812 */ /* 0x000fe400078ec0ff */
[----:B--2---:R-:W-:-:S05]  /*5e10*/  LEA R9, R9, R8, 0x18 ;  /* 0x0000000809097211 */ /* 0x004fca00078ec0ff */
[----:B------:R-:W-:-:S05]  /*5e20*/  IMAD.IADD R9, R2, 0x1, R9 ;  /* 0x0000000102097824 */ /* 0x000fca00078e0209 */
[----:B------:R2:W-:Y:S04]  /*5e30*/  STS.64 [R9+0x10], R4 ;  /* 0x0000100409007388 */ /* 0x0005e80000000a00 */
[----:B------:R2:W-:Y:S02]  /*5e40*/  STS.64 [R9+0x8], R6 ;  /* 0x0000080609007388 */ /* 0x0005e40000000a00 */
.L_x_221:
[----:B------:R-:W-:Y:S05]  /*5e50*/  BSYNC.RECONVERGENT B1 ;  /* 0x0000000000017941 */ /* 0x000fea0003800200 */
.L_x_220:
[----:B------:R-:W-:Y:S01]  /*5e60*/  BAR.SYNC.DEFER_BLOCKING 0x0 ;  /* 0x0000000000007b1d */ /* 0x000fe20000010000 */
[----:B------:R-:W-:-:S13]  /*5e70*/  ISETP.NE.AND P1, PT, R3, RZ, PT ;  /* 0x000000ff0300720c */ /* 0x000fda0003f25270 */
[----:B------:R-:W-:Y:S05]  /*5e80*/  @P1 BRA `(.L_x_149) ;  /* 0x00000008008c1947 */ /* 0x000fea0003800000 */
[----:B------:R-:W5:Y:S01]  /*5e90*/  S2R R3, SR_CgaCtaId ;  /* 0x0000000000037919 */ /* 0x000f620000008800 */
[----:B------:R-:W-:Y:S01]  /*5ea0*/  MOV R20, 0x400 ;  /* 0x0000040000147802 */ /* 0x000fe20000000f00 */
[----:B------:R-:W-:Y:S03]  /*5eb0*/  BSSY.RECONVERGENT B1, `(.L_x_222) ;  /* 0x000001a000017945 */ /* 0x000fe60003800200 */
[----:B-----5:R-:W-:-:S05]  /*5ec0*/  LEA R20, R3, R20, 0x18 ;  /* 0x0000001403147211 */ /* 0x020fca00078ec0ff */
[----:B------:R-:W5:Y:S04]  /*5ed0*/  LDS.64 R16, [R20+0x18] ;  /* 0x0000180014107984 */ /* 0x000f680000000a00 */
[----:B-12-4-:R-:W1:Y:S04]  /*5ee0*/  LDS.128 R8, [R20+0x20] ;  /* 0x0000200014087984 */ /* 0x016e680000000c00 */
[----:B------:R2:W4:Y:S04]  /*5ef0*/  LDS.64 R2, [R20+0x80] ;  /* 0x0000800014027984 */ /* 0x0005280000000a00 */
[----:B0--3--:R2:W0:Y:S01]  /*5f00*/  LDS.128 R12, [R20+0x30] ;  /* 0x00003000140c7984 */ /* 0x0094220000000c00 */
[----:B-----5:R-:W-:Y:S01]  /*5f10*/  DSETP.GEU.AND P0, PT, |R6|, |R16|, PT ;  /* 0x400000100600722a */ /* 0x020fe20003f0e200 */
[----:B------:R-:W-:-:S02]  /*5f20*/  IMAD.MOV.U32 R22, RZ, RZ, R16 ;  /* 0x000000ffff167224 */ /* 0x000fc400078e0010 */
[----:B------:R-:W-:Y:S02]  /*5f30*/  IMAD.MOV.U32 R23, RZ, RZ, R17 ;  /* 0x000000ffff177224 */ /* 0x000fe400078e0011 */
[----:B-1----:R-:W-:Y:S02]  /*5f40*/  IMAD.MOV.U32 R25, RZ, RZ, R8 ;  /* 0x000000ffff197224 */ /* 0x002fe400078e0008 */
[----:B------:R-:W-:-:S07]  /*5f50*/  IMAD.MOV.U32 R21, RZ, RZ, R9 ;  /* 0x000000ffff157224 */ /* 0x000fce00078e0009 */
[----:B0-2-4-:R-:W-:Y:S05]  /*5f60*/  @!P0 BRA `(.L_x_223) ;  /* 0x0000000000388947 */ /* 0x015fea0003800000 */
        /* <DEDUP_REMOVED lines=14> */
.L_x_223:
[----:B------:R-:W-:Y:S05]  /*6050*/  BSYNC.RECONVERGENT B1 ;  /* 0x0000000000017941 */ /* 0x000fea0003800200 */
.L_x_222:
        /* <DEDUP_REMOVED lines=23> */
.L_x_225:
[----:B------:R-:W-:Y:S05]  /*61d0*/  BSYNC.RECONVERGENT B1 ;  /* 0x0000000000017941 */ /* 0x000fea0003800200 */
.L_x_224:
        /* <DEDUP_REMOVED lines=21> */
.L_x_227:
[----:B------:R-:W-:Y:S05]  /*6330*/  BSYNC.RECONVERGENT B1 ;  /* 0x0000000000017941 */ /* 0x000fea0003800200 */
.L_x_226:
        /* <DEDUP_REMOVED lines=23> */
.L_x_229:
[----:B------:R-:W-:Y:S05]  /*64b0*/  BSYNC.RECONVERGENT B1 ;  /* 0x0000000000017941 */ /* 0x000fea0003800200 */
.L_x_228:
        /* <DEDUP_REMOVED lines=21> */
.L_x_231:
[----:B------:R-:W-:Y:S05]  /*6610*/  BSYNC.RECONVERGENT B1 ;  /* 0x0000000000017941 */ /* 0x000fea0003800200 */
.L_x_230:
        /* <DEDUP_REMOVED lines=21> */
.L_x_233:
[----:B------:R-:W-:Y:S05]  /*6770*/  BSYNC.RECONVERGENT B1 ;  /* 0x0000000000017941 */ /* 0x000fea0003800200 */
.L_x_232:
        /* <DEDUP_REMOVED lines=20> */
.L_x_149:
[----:B------:R-:W-:Y:S05]  /*68c0*/  BSYNC.RECONVERGENT B0 ;  /* 0x0000000000007941 */ /* 0x000fea0003800200 */
.L_x_116:
[----:B------:R-:W-:Y:S05]  /*68d0*/  @P1 EXIT ;  /* 0x000000000000194d */ /* 0x000fea0003800000 */
[----:B01--4-:R-:W0:Y:S02]  /*68e0*/  LDC.64 R2, c[0x0][0x390] ;  /* 0x0000e400ff027b82 */ /* 0x013e240000000a00 */
[----:B0-----:R-:W-:-:S05]  /*68f0*/  IMAD.WIDE.U32 R2, R0, 0x10, R2 ;  /* 0x0000001000027825 */ /* 0x001fca00078e0002 */
[----:B------:R-:W-:Y:S04]  /*6900*/  STG.E.64 desc[UR10][R2.64], R6 ;  /* 0x0000000602007986 */ /* 0x000fe8000c101b0a */
[----:B------:R-:W-:Y:S01]  /*6910*/  STG.E.64 desc[UR10][R2.64+0x8], R4 ;  /* 0x0000080402007986 */ /* 0x000fe2000c101b0a */
[----:B------:R-:W-:Y:S05]  /*6920*/  EXIT ;  /* 0x000000000000794d */ /* 0x000fea0003800000 */
.L_x_234:
        /* <DEDUP_REMOVED lines=13> */
.L_x_724:


//--------------------- .text._ZN6thrust24THRUST_300001_SM_1000_NS8cuda_cub4core6detail13_kernel_agentINS1_8__reduce11ReduceAgentINS0_12zip_iteratorIN4cuda3std3__45tupleIJNS0_10device_ptrIdEENS0_17counting_iteratorIlNS0_11use_defaultESF_SF_EEEEEEEPNSB_IJdlEEESJ_lNS1_9__extrema9arg_max_fIdl10comparatorEEEEJSI_SK_lSO_EEEvDpT0_ --------------------------
	.section	.text._ZN6thrust24THRUST_300001_SM_1000_NS8cuda_cub4core6detail13_kernel_agentINS1_8__reduce11ReduceAgentINS0_12zip_iteratorIN4cuda3std3__45tupleIJNS0_10device_ptrIdEENS0_17counting_iteratorIlNS0_11use_defaultESF_SF_EEEEEEEPNSB_IJdlEEESJ_lNS1_9__extrema9arg_max_fIdl10comparatorEEEEJSI_SK_lSO_EEEvDpT0_,"ax",@progbits
	.align	128
        .global         _ZN6thrust24THRUST_300001_SM_1000_NS8cuda_cub4core6detail13_kernel_agentINS1_8__reduce11ReduceAgentINS0_12zip_iteratorIN4cuda3std3__45tupleIJNS0_10device_ptrIdEENS0_17counting_iteratorIlNS0_11use_defaultESF_SF_EEEEEEEPNSB_IJdlEEESJ_lNS1_9__extrema9arg_max_fIdl10comparatorEEEEJSI_SK_lSO_EEEvDpT0_
        .type           _ZN6thrust24THRUST_300001_SM_1000_NS8cuda_cub4core6detail13_kernel_agentINS1_8__reduce11ReduceAgentINS0_12zip_iteratorIN4cuda3std3__45tupleIJNS0_10device_ptrIdEENS0_17counting_iteratorIlNS0_11use_defaultESF_SF_EEEEEEEPNSB_IJdlEEESJ_lNS1_9__extrema9arg_max_fIdl10comparatorEEEEJSI_SK_lSO_EEEvDpT0_,@function
        .size           _ZN6thrust24THRUST_300001_SM_1000_NS8cuda_cub4core6detail13_kernel_agentINS1_8__reduce11ReduceAgentINS0_12zip_iteratorIN4cuda3std3__45tupleIJNS0_10device_ptrIdEENS0_17counting_iteratorIlNS0_11use_defaultESF_SF_EEEEEEEPNSB_IJdlEEESJ_lNS1_9__extrema9arg_max_fIdl10comparatorEEEEJSI_SK_lSO_EEEvDpT0_,(.L_x_725 - _ZN6thrust24THRUST_300001_SM_1000_NS8cuda_cub4core6detail13_kernel_agentINS1_8__reduce11ReduceAgentINS0_12zip_iteratorIN4cuda3std3__45tupleIJNS0_10device_ptrIdEENS0_17counting_iteratorIlNS0_11use_defaultESF_SF_EEEEEEEPNSB_IJdlEEESJ_lNS1_9__extrema9arg_max_fIdl10comparatorEEEEJSI_SK_lSO_EEEvDpT0_)
        .other          _ZN6thrust24THRUST_300001_SM_1000_NS8cuda_cub4core6detail13_kernel_agentINS1_8__reduce11ReduceAgentINS0_12zip_iteratorIN4cuda3std3__45tupleIJNS0_10device_ptrIdEENS0_17counting_iteratorIlNS0_11use_defaultESF_SF_EEEEEEEPNSB_IJdlEEESJ_lNS1_9__extrema9arg_max_fIdl10comparatorEEEEJSI_SK_lSO_EEEvDpT0_,@"STO_CUDA_ENTRY STV_DEFAULT"
_ZN6thrust24THRUST_300001_SM_1000_NS8cuda_cub4core6detail13_kernel_agentINS1_8__reduce11ReduceAgentINS0_12zip_iteratorIN4cuda3std3__45tupleIJNS0_10device_ptrIdEENS0_17counting_iteratorIlNS0_11use_defaultESF_SF_EEEEEEEPNSB_IJdlEEESJ_lNS1_9__extrema9arg_max_fIdl10comparatorEEEEJSI_SK_lSO_EEEvDpT0_:
.text._ZN6thrust24THRUST_300001_SM_1000_NS8cuda_cub4core6detail13_kernel_agentINS1_8__reduce11ReduceAgentINS0_12zip_iteratorIN4cuda3std3__45tupleIJNS0_10device_ptrIdEENS0_17counting_iteratorIlNS0_11use_defaultESF_SF_EEEEEEEPNSB_IJdlEEESJ_lNS1_9__extrema9arg_max_fIdl10comparatorEEEEJSI_SK_lSO_EEEvDpT0_:
[----:B------:R-:W-:Y:S01]  /*0000*/  LDC R1, c[0x0][0x37c] ;  /* 0x0000df00ff017b82 */ /* 0x000fe20000000800 */
[----:B------:R-:W0:Y:S02]  /*0010*/  LDCU.64 UR4, c[0x0][0x398] ;  /* 0x00007300ff0477ac */ /* 0x000e240008000a00 */
[----:B0-----:R-:W-:-:S04]  /*0020*/  ISETP.NE.U32.AND P0, PT, RZ, UR4, PT ;  /* 0x00000004ff007c0c */ /* 0x001fc8000bf05070 */
[----:B------:R-:W-:-:S13]  /*0030*/  ISETP.NE.AND.EX P0, PT, RZ, UR5, PT, P0 ;  /* 0x00000005ff007c0c */ /* 0x000fda000bf05300 */
[----:B------:R-:W-:Y:S05]  /*0040*/  @!P0 EXIT ;  /* 0x000000000000894d */ /* 0x000fea0003800000 */
[----:B------:R-:W-:Y:S01]  /*0050*/  UISETP.GT.U32.AND UP0, UPT, UR4, 0x4ff, UPT ;  /* 0x000004ff0400788c */ /* 0x000fe2000bf04070 */
[----:B------:R-:W-:Y:S01]  /*0060*/  BSSY.RECONVERGENT B0, `(.L_x_235) ;  /* 0x000063e000007945 */ /* 0x000fe20003800200 */
[----:B------:R-:W0:Y:S02]  /*0070*/  LDCU.64 UR8, c[0x0][0x358] ;  /* 0x00006b00ff0877ac */ /* 0x000e240008000a00 */
[----:B------:R-:W-:-:S09]  /*0080*/  UISETP.GT.AND.EX UP0, UPT, UR5, URZ, UPT, UP0 ;  /* 0x000000ff0500728c */ /* 0x000fd2000bf04300 */
        /* <DEDUP_REMOVED lines=9> */
[----:B------:R-:W1:Y:S01]  /*0120*/  LDC.64 R2, c[0x0][0x380] ;  /* 0x0000e000ff027b82 */ /* 0x000e620000000a00 */
[----:B------:R-:W2:Y:S01]  /*0130*/  LDCU.64 UR6, c[0x0][0x388] ;  /* 0x00007100ff0677ac */ /* 0x000ea20008000a00 */
[----:B-1----:R-:W-:-:S06]  /*0140*/  IMAD.WIDE.U32 R2, R0, 0x8, R2 ;  /* 0x0000000800027825 */ /* 0x002fcc00078e0002 */
[----:B0-----:R-:W5:Y:S01]  /*0150*/  LDG.E.64 R2, desc[UR8][R2.64] ;  /* 0x0000000802027981 */ /* 0x001f62000c1e1b00 */
[C---:B--2---:R-:W-:Y:S01]  /*0160*/  IADD3 R9, P0, PT, R0.reuse, UR6, RZ ;  /* 0x0000000600097c10 */ /* 0x044fe2000ff1e0ff */
[----:B------:R-:W-:-:S04]  /*0170*/  VIADD R10, R0, 0x100 ;  /* 0x00000100000a7836 */ /* 0x000fc80000000000 */
[----:B------:R-:W-:-:S08]  /*0180*/  IMAD.X R8, RZ, RZ, UR7, P0 ;  /* 0x00000007ff087e24 */ /* 0x000fd000080e06ff */
.L_x_238:
[----:B0-----:R-:W-:Y:S05]  /*0190*/  BSYNC.RECONVERGENT B1 ;  /* 0x0000000000017941 */ /* 0x001fea0003800200 */
.L_x_237:
[----:B------:R-:W-:Y:S01]  /*01a0*/  ISETP.GE.AND P0, PT, R10, UR4, PT ;  /* 0x000000040a007c0c */ /* 0x000fe2000bf06270 */
[----:B------:R-:W-:-:S12]  /*01b0*/  BSSY.RECONVERGENT B1, `(.L_x_239) ;  /* 0x00000a9000017945 */ /* 0x000fd80003800200 */
[----:B------:R-:W-:Y:S05]  /*01c0*/  @P0 BRA `(.L_x_240) ;  /* 0x00000008009c0947 */ /* 0x000fea0003800000 */
[----:B------:R-:W-:Y:S01]  /*01d0*/  LOP3.LUT R4, RZ, R10, RZ, 0x33, !PT ;  /* 0x0000000aff047212 */ /* 0x000fe200078e33ff */
[----:B------:R-:W-:Y:S04]  /*01e0*/  BSSY.RECONVERGENT B2, `(.L_x_241) ;  /* 0x0000034000027945 */ /* 0x000fe80003800200 */
[----:B------:R-:W-:-:S05]  /*01f0*/  VIADD R16, R4, UR4 ;  /* 0x0000000404107c36 */ /* 0x000fca0008000000 */
[----:B------:R-:W-:-:S04]  /*0200*/  LOP3.LUT R4, R16, 0x300, RZ, 0xc0, !PT ;  /* 0x0000030010047812 */ /* 0x000fc800078ec0ff */
[----:B------:R-:W-:-:S13]  /*0210*/  ISETP.NE.AND P0, PT, R4, 0x300, PT ;  /* 0x000003000400780c */ /* 0x000fda0003f05270 */
[----:B------:R-:W-:Y:S05]  /*0220*/  @!P0 BRA `(.L_x_242) ;  /* 0x0000000000bc8947 */ /* 0x000fea0003800000 */
[----:B------:R-:W0:Y:S01]  /*0230*/  LDC.64 R4, c[0x0][0x380] ;  /* 0x0000e000ff047b82 */ /* 0x000e220000000a00 */
[----:B------:R-:W1:Y:S01]  /*0240*/  LDCU.64 UR6, c[0x0][0x388] ;  /* 0x00007100ff0677ac */ /* 0x000e620008000a00 */
[----:B------:R-:W-:-:S04]  /*0250*/  LEA.HI R6, R16, 0x1, RZ, 0x18 ;  /* 0x0000000110067811 */ /* 0x000fc800078fc0ff */
[----:B------:R-:W-:-:S05]  /*0260*/  LOP3.LUT R6, R6, 0x3, RZ, 0xc0, !PT ;  /* 0x0000000306067812 */ /* 0x000fca00078ec0ff */
[----:B------:R-:W-:Y:S01]  /*0270*/  IMAD.MOV R11, RZ, RZ, -R6 ;  /* 0x000000ffff0b7224 */ /* 0x000fe200078e0a06 */
[C---:B-1----:R-:W-:Y:S01]  /*0280*/  IADD3 R14, P0, PT, R10.reuse, UR6, RZ ;  /* 0x000000060a0e7c10 */ /* 0x042fe2000ff1e0ff */
[----:B0-----:R-:W-:-:S04]  /*0290*/  IMAD.WIDE.U32 R4, R10, 0x8, R4 ;  /* 0x000000080a047825 */ /* 0x001fc800078e0004 */
[----:B------:R-:W-:Y:S02]  /*02a0*/  IMAD.MOV.U32 R12, RZ, RZ, R4 ;  /* 0x000000ffff0c7224 */ /* 0x000fe400078e0004 */
[----:B------:R-:W-:Y:S02]  /*02b0*/  IMAD.MOV.U32 R13, RZ, RZ, R5 ;  /* 0x000000ffff0d7224 */ /* 0x000fe400078e0005 */
[----:B------:R-:W-:-:S07]  /*02c0*/  IMAD.X R15, RZ, RZ, UR7, P0 ;  /* 0x00000007ff0f7e24 */ /* 0x000fce00080e06ff */
.L_x_245:
        /* <DEDUP_REMOVED lines=31> */
.L_x_244:
[----:B------:R-:W-:Y:S05]  /*04c0*/  BSYNC.RECONVERGENT B3 ;  /* 0x0000000000037941 */ /* 0x000fea0003800200 */
.L_x_243:
[----:B------:R-:W-:Y:S01]  /*04d0*/  IADD3 R14, P0, PT, R14, 0x100, RZ ;  /* 0x000001000e0e7810 */ /* 0x000fe20007f1e0ff */
[----:B------:R-:W-:Y:S02]  /*04e0*/  VIADD R10, R10, 0x100 ;  /* 0x000001000a0a7836 */ /* 0x000fe40000000000 */
[----:B------:R-:W-:Y:S02]  /*04f0*/  IMAD.X R13, RZ, RZ, R13, P3 ;  /* 0x000000ffff0d7224 */ /* 0x000fe400018e060d */
[----:B------:R-:W-:Y:S01]  /*0500*/  IMAD.X R15, RZ, RZ, R15, P0 ;  /* 0x000000ffff0f7224 */ /* 0x000fe200000e060f */
[----:B------:R-:W-:Y:S07]  /*0510*/  @P2 BRA `(.L_x_245) ;  /* 0xfffffffc006c2947 */ /* 0x000fee000383ffff */
.L_x_242:
[----:B------:R-:W-:Y:S05]  /*0520*/  BSYNC.RECONVERGENT B2 ;  /* 0x0000000000027941 */ /* 0x000fea0003800200 */
.L_x_241:
[----:B------:R-:W-:-:S13]  /*0530*/  ISETP.GE.U32.AND P0, PT, R16, 0x300, PT ;  /* 0x000003001000780c */ /* 0x000fda0003f06070 */
[----:B------:R-:W-:Y:S05]  /*0540*/  @!P0 BRA `(.L_x_240) ;  /* 0x0000000400bc8947 */ /* 0x000fea0003800000 */
[----:B------:R-:W0:Y:S01]  /*0550*/  LDC.64 R4, c[0x0][0x380] ;  /* 0x0000e000ff047b82 */ /* 0x000e220000000a00 */
[----:B------:R-:W-:-:S07]  /*0560*/  VIADD R20, R10, 0x200 ;  /* 0x000002000a147836 */ /* 0x000fce0000000000 */
[----:B------:R-:W1:Y:S02]  /*0570*/  LDC.64 R6, c[0x0][0x388] ;  /* 0x0000e200ff067b82 */ /* 0x000e640000000a00 */
.L_x_254:
[----:B------:R-:W-:-:S04]  /*0580*/  VIADD R17, R20, 0xfffffe00 ;  /* 0xfffffe0014117836 */ /* 0x000fc80000000000 */
[----:B0-----:R-:W-:-:S05]  /*0590*/  IMAD.WIDE R24, R17, 0x8, R4 ;  /* 0x0000000811187825 */ /* 0x001fca00078e0204 */
[----:B------:R-:W2:Y:S04]  /*05a0*/  LDG.E.64 R18, desc[UR8][R24.64] ;  /* 0x0000000818127981 */ /* 0x000ea8000c1e1b00 */
[----:B-----5:R0:W5:Y:S04]  /*05b0*/  LDG.E.64 R14, desc[UR8][R24.64+0x800] ;  /* 0x00080008180e7981 */ /* 0x020168000c1e1b00 */
[----:B------:R0:W5:Y:S04]  /*05c0*/  LDG.E.64 R12, desc[UR8][R24.64+0x1000] ;  /* 0x00100008180c7981 */ /* 0x000168000c1e1b00 */
[----:B------:R0:W5:Y:S01]  /*05d0*/  LDG.E.64 R10, desc[UR8][R24.64+0x1800] ;  /* 0x00180008180a7981 */ /* 0x000162000c1e1b00 */
[----:B-1----:R-:W-:Y:S01]  /*05e0*/  IADD3 R26, P1, PT, R17, R6, RZ ;  /* 0x00000006111a7210 */ /* 0x002fe20007f3e0ff */
[----:B------:R-:W-:Y:S01]  /*05f0*/  BSSY.RECONVERGENT B2, `(.L_x_246) ;  /* 0x0000017000027945 */ /* 0x000fe20003800200 */
[----:B------:R-:W-:-:S02]  /*0600*/  VIADD R23, R20, 0xffffff00 ;  /* 0xffffff0014177836 */ /* 0x000fc40000000000 */
[----:B------:R-:W-:Y:S01]  /*0610*/  LEA.HI.X.SX32 R27, R17, R7, 0x1, P1 ;  /* 0x00000007111b7211 */ /* 0x000fe200008f0eff */
[----:B------:R-:W-:-:S04]  /*0620*/  IMAD.MOV.U32 R22, RZ, RZ, R26 ;  /* 0x000000ffff167224 */ /* 0x000fc800078e001a */
        /* <DEDUP_REMOVED lines=19> */
.L_x_247:
[----:B------:R-:W-:Y:S05]  /*0760*/  BSYNC.RECONVERGENT B2 ;  /* 0x0000000000027941 */ /* 0x000fea0003800200 */
.L_x_246:
[----:B-----5:R-:W-:Y:S01]  /*0770*/  DSETP.GEU.AND P0, PT, |R16|, |R14|, PT ;  /* 0x4000000e1000722a */ /* 0x020fe20003f0e200 */
[C---:B------:R-:W-:Y:S01]  /*0780*/  IADD3 R19, P1, PT, R23.reuse, R6, RZ ;  /* 0x0000000617137210 */ /* 0x040fe20007f3e0ff */
[----:B------:R-:W-:Y:S01]  /*0790*/  BSSY.RECONVERGENT B2, `(.L_x_248) ;  /* 0x0000015000027945 */ /* 0x000fe20003800200 */
[----:B------:R-:W-:Y:S02]  /*07a0*/  IMAD.MOV.U32 R2, RZ, RZ, R14 ;  /* 0x000000ffff027224 */ /* 0x000fe400078e000e */
[----:B------:R-:W-:Y:S01]  /*07b0*/  LEA.HI.X.SX32 R18, R23, R7, 0x1, P1 ;  /* 0x0000000717127211 */ /* 0x000fe200008f0eff */
[----:B------:R-:W-:Y:S02]  /*07c0*/  IMAD.MOV.U32 R9, RZ, RZ, R19 ;  /* 0x000000ffff097224 */ /* 0x000fe400078e0013 */
[----:B------:R-:W-:Y:S01]  /*07d0*/  IMAD.MOV.U32 R3, RZ, RZ, R15 ;  /* 0x000000ffff037224 */ /* 0x000fe200078e000f */
[----:B------:R-:W-:-:S05]  /*07e0*/  MOV R8, R18 ;  /* 0x0000001200087202 */ /* 0x000fca0000000f00 */
        /* <DEDUP_REMOVED lines=15> */
.L_x_249:
[----:B------:R-:W-:Y:S05]  /*08e0*/  BSYNC.RECONVERGENT B2 ;  /* 0x0000000000027941 */ /* 0x000fea0003800200 */
.L_x_248:
[----:B------:R-:W-:Y:S01]  /*08f0*/  DSETP.GEU.AND P0, PT, |R2|, |R12|, PT ;  /* 0x4000000c0200722a */ /* 0x000fe20003f0e200 */
[CC--:B------:R-:W-:Y:S01]  /*0900*/  IADD3 R22, P1, PT, R20.reuse, R6.reuse, RZ ;  /* 0x0000000614167210 */ /* 0x0c0fe20007f3e0ff */
[C---:B------:R-:W-:Y:S01]  /*0910*/  VIADD R16, R20.reuse, 0x100 ;  /* 0x0000010014107836 */ /* 0x040fe20000000000 */
[----:B------:R-:W-:Y:S01]  /*0920*/  BSSY.RECONVERGENT B2, `(.L_x_250) ;  /* 0x0000016000027945 */ /* 0x000fe20003800200 */
[----:B------:R-:W-:Y:S01]  /*0930*/  IMAD.MOV.U32 R14, RZ, RZ, R12 ;  /* 0x000000ffff0e7224 */ /* 0x000fe200078e000c */
[----:B------:R-:W-:Y:S01]  /*0940*/  LEA.HI.X.SX32 R19, R20, R7, 0x1, P1 ;  /* 0x0000000714137211 */ /* 0x000fe200008f0eff */
[----:B------:R-:W-:Y:S01]  /*0950*/  IMAD.MOV.U32 R17, RZ, RZ, R22 ;  /* 0x000000ffff117224 */ /* 0x000fe200078e0016 */
[----:B------:R-:W-:Y:S01]  /*0960*/  IADD3 R24, P2, PT, R16, R6, RZ ;  /* 0x0000000610187210 */ /* 0x000fe20007f5e0ff */
[----:B------:R-:W-:Y:S02]  /*0970*/  IMAD.MOV.U32 R15, RZ, RZ, R13 ;  /* 0x000000ffff0f7224 */ /* 0x000fe400078e000d */
[----:B------:R-:W-:-:S04]  /*0980*/  IMAD.MOV.U32 R18, RZ, RZ, R19 ;  /* 0x000000ffff127224 */ /* 0x000fc800078e0013 */
[----:B------:R-:W-:Y:S06]  /*0990*/  @!P0 BRA `(.L_x_251) ;  /* 0x0000000000388947 */ /* 0x000fec0003800000 */
        /* <DEDUP_REMOVED lines=14> */
.L_x_251:
[----:B------:R-:W-:Y:S05]  /*0a80*/  BSYNC.RECONVERGENT B2 ;  /* 0x0000000000027941 */ /* 0x000fea0003800200 */
.L_x_250:
[----:B------:R-:W-:Y:S01]  /*0a90*/  DSETP.GEU.AND P0, PT, |R14|, |R10|, PT ;  /* 0x4000000a0e00722a */ /* 0x000fe20003f0e200 */
[----:B------:R-:W-:Y:S01]  /*0aa0*/  LEA.HI.X.SX32 R13, R16, R7, 0x1, P2 ;  /* 0x00000007100d7211 */ /* 0x000fe200010f0eff */
[----:B------:R-:W-:Y:S01]  /*0ab0*/  BSSY.RECONVERGENT B2, `(.L_x_252) ;  /* 0x0000014000027945 */ /* 0x000fe20003800200 */
[----:B------:R-:W-:Y:S02]  /*0ac0*/  IMAD.MOV.U32 R9, RZ, RZ, R24 ;  /* 0x000000ffff097224 */ /* 0x000fe400078e0018 */
[----:B------:R-:W-:Y:S02]  /*0ad0*/  IMAD.MOV.U32 R2, RZ, RZ, R10 ;  /* 0x000000ffff027224 */ /* 0x000fe400078e000a */
[----:B------:R-:W-:Y:S02]  /*0ae0*/  IMAD.MOV.U32 R8, RZ, RZ, R13 ;  /* 0x000000ffff087224 */ /* 0x000fe400078e000d */
[----:B------:R-:W-:-:S05]  /*0af0*/  IMAD.MOV.U32 R3, RZ, RZ, R11 ;  /* 0x000000ffff037224 */ /* 0x000fca00078e000b */
        /* <DEDUP_REMOVED lines=15> */
.L_x_253:
[----:B------:R-:W-:Y:S05]  /*0bf0*/  BSYNC.RECONVERGENT B2 ;  /* 0x0000000000027941 */ /* 0x000fea0003800200 */
.L_x_252:
[C---:B------:R-:W-:Y:S02]  /*0c00*/  VIADD R10, R20.reuse, 0x200 ;  /* 0x00000200140a7836 */ /* 0x040fe40000000000 */
[----:B------:R-:W-:-:S03]  /*0c10*/  VIADD R20, R20, 0x400 ;  /* 0x0000040014147836 */ /* 0x000fc60000000000 */
[----:B------:R-:W-:-:S13]  /*0c20*/  ISETP.GE.AND P0, PT, R10, UR5, PT ;  /* 0x000000050a007c0c */ /* 0x000fda000bf06270 */
[----:B------:R-:W-:Y:S05]  /*0c30*/  @!P0 BRA `(.L_x_254) ;  /* 0xfffffff800508947 */ /* 0x000fea000383ffff */
.L_x_240:
[----:B------:R-:W-:Y:S05]  /*0c40*/  BSYNC.RECONVERGENT B1 ;  /* 0x0000000000017941 */ /* 0x000fea0003800200 */
.L_x_239:
[----:B------:R-:W0:Y:S02]  /*0c50*/  LDCU UR6, c[0x0][0x398] ;  /* 0x00007300ff0677ac */ /* 0x000e240008000800 */
[----:B0-----:R-:W-:-:S09]  /*0c60*/  UISETP.GE.AND UP0, UPT, UR6, 0x100, UPT ;  /* 0x000001000600788c */ /* 0x001fd2000bf06270 */
[----:B------:R-:W-:Y:S05]  /*0c70*/  BRA.U !UP0, `(.L_x_255) ;  /* 0x0000001508507547 */ /* 0x000fea000b800000 */
        /* <DEDUP_REMOVED lines=32> */
.L_x_257:
[----:B------:R-:W-:Y:S05]  /*0e80*/  BSYNC.RECONVERGENT B1 ;  /* 0x0000000000017941 */ /* 0x000fea0003800200 */
.L_x_256:
        /* <DEDUP_REMOVED lines=31> */
.L_x_259:
[----:B------:R-:W-:Y:S05]  /*1080*/  BSYNC.RECONVERGENT B1 ;  /* 0x0000000000017941 */ /* 0x000fea0003800200 */
.L_x_258:
[----:B------:R-:W-:Y:S01]  /*1090*/  ISETP.GT.AND P0, PT, R10, 0x1b, PT ;  /* 0x0000001b0a00780c */ /* 0x000fe20003f04270 */
[----:B-1----:R1:W1:Y:S01]  /*10a0*/  SHFL.DOWN PT, R6, R2, 0x4, 0x1f ;  /* 0x08801f0002067f89 */ /* 0x00226200000e0000 */
[----:B------:R-:W-:Y:S01]  /*10b0*/  BSSY.RECONVERGENT B1, `(.L_x_260) ;  /* 0x000001d000017945 */ /* 0x000fe20003800200 */
[----:B0-----:R-:W-:Y:S02]  /*10c0*/  IMAD.MOV.U32 R11, RZ, RZ, R8 ;  /* 0x000000ffff0b7224 */ /* 0x001fe400078e0008 */
[----:B--2---:R0:W2:Y:S01]  /*10d0*/  SHFL.DOWN PT, R7, R3, 0x4, 0x1f ;  /* 0x08801f0003077f89 */ /* 0x0040a200000e0000 */
[----:B------:R-:W-:Y:S02]  /*10e0*/  IMAD.MOV.U32 R12, RZ, RZ, R9 ;  /* 0x000000ffff0c7224 */ /* 0x000fe400078e0009 */
[----:B------:R-:W-:Y:S01]  /*10f0*/  IMAD.MOV.U32 R4, RZ, RZ, R2 ;  /* 0x000000ffff047224 */ /* 0x000fe200078e0002 */
[----:B----4-:R0:W4:Y:S01]  /*1100*/  SHFL.DOWN PT, R13, R8, 0x4, 0x1f ;  /* 0x08801f00080d7f89 */ /* 0x01012200000e0000 */
[----:B------:R-:W-:-:S03]  /*1110*/  IMAD.MOV.U32 R5, RZ, RZ, R3 ;  /* 0x000000ffff057224 */ /* 0x000fc600078e0003 */
[----:B---3--:R0:W3:Y:S01]  /*1120*/  SHFL.DOWN PT, R14, R9, 0x4, 0x1f ;  /* 0x08801f00090e7f89 */ /* 0x0080e200000e0000 */
[----:B------:R-:W-:Y:S05]  /*1130*/  @P0 BRA `(.L_x_261) ;  /* 0x0000000000500947 */ /* 0x000fea0003800000 */
[----:B-12---:R-:W-:Y:S01]  /*1140*/  DSETP.GEU.AND P0, PT, |R2|, |R6|, PT ;  /* 0x400000060200722a */ /* 0x006fe20003f0e200 */
[----:B----4-:R-:W-:Y:S02]  /*1150*/  IMAD.MOV.U32 R11, RZ, RZ, R13 ;  /* 0x000000ffff0b7224 */ /* 0x010fe400078e000d */
        /* <DEDUP_REMOVED lines=18> */
.L_x_261:
[----:B------:R-:W-:Y:S05]  /*1280*/  BSYNC.RECONVERGENT B1 ;  /* 0x0000000000017941 */ /* 0x000fea0003800200 */
.L_x_260:
        /* <DEDUP_REMOVED lines=31> */
.L_x_263:
[----:B------:R-:W-:Y:S05]  /*1480*/  BSYNC.RECONVERGENT B1 ;  /* 0x0000000000017941 */ /* 0x000fea0003800200 */
.L_x_262:
[----:B------:R-:W-:Y:S01]  /*1490*/  ISETP.GT.AND P0, PT, R10, 0xf, PT ;  /* 0x0000000f0a00780c */ /* 0x000fe20003f04270 */
[----:B-1----:R1:W1:Y:S01]  /*14a0*/  SHFL.DOWN PT, R4, R2, 0x10, 0x1f ;  /* 0x0a001f0002047f89 */ /* 0x00226200000e0000 */
[----:B------:R-:W-:Y:S01]  /*14b0*/  BSSY.RECONVERGENT B1, `(.L_x_264) ;  /* 0x000001d000017945 */ /* 0x000fe20003800200 */
[----:B---3--:R-:W-:Y:S01]  /*14c0*/  MOV R14, R8 ;  /* 0x00000008000e7202 */ /* 0x008fe20000000f00 */
[----:B------:R-:W-:Y:S01]  /*14d0*/  IMAD.MOV.U32 R15, RZ, RZ, R9 ;  /* 0x000000ffff0f7224 */ /* 0x000fe200078e0009 */
[----:B0-----:R0:W3:Y:S01]  /*14e0*/  SHFL.DOWN PT, R5, R3, 0x10, 0x1f ;  /* 0x0a001f0003057f89 */ /* 0x0010e200000e0000 */
[----:B------:R-:W-:Y:S02]  /*14f0*/  IMAD.MOV.U32 R12, RZ, RZ, R2 ;  /* 0x000000ffff0c7224 */ /* 0x000fe400078e0002 */
[----:B----4-:R-:W-:Y:S01]  /*1500*/  IMAD.MOV.U32 R13, RZ, RZ, R3 ;  /* 0x000000ffff0d7224 */ /* 0x010fe200078e0003 */
[----:B--2---:R0:W2:Y:S04]  /*1510*/  SHFL.DOWN PT, R7, R8, 0x10, 0x1f ;  /* 0x0a001f0008077f89 */ /* 0x0040a800000e0000 */
[----:B------:R0:W4:Y:S01]  /*1520*/  SHFL.DOWN PT, R6, R9, 0x10, 0x1f ;  /* 0x0a001f0009067f89 */ /* 0x00012200000e0000 */
        /* <DEDUP_REMOVED lines=21> */
.L_x_265:
[----:B------:R-:W-:Y:S05]  /*1680*/  BSYNC.RECONVERGENT B1 ;  /* 0x0000000000017941 */ /* 0x000fea0003800200 */
.L_x_264:
        /* <DEDUP_REMOVED lines=11> */
.L_x_267:
[----:B------:R-:W-:Y:S05]  /*1740*/  BSYNC.RECONVERGENT B1 ;  /* 0x0000000000017941 */ /* 0x000fea0003800200 */
.L_x_266:
        /* <DEDUP_REMOVED lines=8> */
[----:B-1234-:R-:W1:Y:S04]  /*17d0*/  LDS.128 R4, [R0+0x20] ;  /* 0x0000200000047984 */ /* 0x01ee680000000c00 */
[----:B------:R2:W3:Y:S04]  /*17e0*/  LDS.64 R2, [R0+0x80] ;  /* 0x0000800000027984 */ /* 0x0004e80000000a00 */
[----:B------:R2:W4:Y:S01]  /*17f0*/  LDS.128 R8, [R0+0x30] ;  /* 0x0000300000087984 */ /* 0x0005220000000c00 */
        /* <DEDUP_REMOVED lines=20> */
.L_x_270:
[----:B------:R-:W-:Y:S05]  /*1940*/  BSYNC.RECONVERGENT B1 ;  /* 0x0000000000017941 */ /* 0x000fea0003800200 */
.L_x_269:
        /* <DEDUP_REMOVED lines=23> */
.L_x_272:
[----:B------:R-:W-:Y:S05]  /*1ac0*/  BSYNC.RECONVERGENT B1 ;  /* 0x0000000000017941 */ /* 0x000fea0003800200 */
.L_x_271:
        /* <DEDUP_REMOVED lines=21> */
.L_x_274:
[----:B------:R-:W-:Y:S05]  /*1c20*/  BSYNC.RECONVERGENT B1 ;  /* 0x0000000000017941 */ /* 0x000fea0003800200 */
.L_x_273:
[----:B------:R0:W1:Y:S01]  /*1c30*/  LDS.128 R8, [R0+0x60] ;  /* 0x0000600000087984 */ /* 0x0000620000000c00 */
[----:B------:R-:W-:Y:S01]  /*1c40*/  DSETP.GEU.AND P0, PT, |R20|, |R14|, PT ;  /* 0x4000000e1400722a */ /* 0x000fe20003f0e200 */
[----:B------:R-:W-:Y:S01]  /*1c50*/  BSSY.RECONVERGENT B1, `(.L_x_275) ;  /* 0x0000015000017945 */ /* 0x000fe20003800200 */
[----:B------:R-:W-:Y:S01]  /*1c60*/  MOV R12, R14 ;  /* 0x0000000e000c7202 */ /* 0x000fe20000000f00 */
        /* <DEDUP_REMOVED lines=19> */
.L_x_276:
[----:B------:R-:W-:Y:S05]  /*1da0*/  BSYNC.RECONVERGENT B1 ;  /* 0x0000000000017941 */ /* 0x000fea0003800200 */
.L_x_275:
        /* <DEDUP_REMOVED lines=21> */
.L_x_278:
[----:B------:R-:W-:Y:S05]  /*1f00*/  BSYNC.RECONVERGENT B1 ;  /* 0x0000000000017941 */ /* 0x000fea0003800200 */
.L_x_277:
        /* <DEDUP_REMOVED lines=21> */
.L_x_280:
[----:B------:R-:W-:Y:S05]  /*2060*/  BSYNC.RECONVERGENT B1 ;  /* 0x0000000000017941 */ /* 0x000fea0003800200 */
.L_x_279:
        /* <DEDUP_REMOVED lines=21> */
.L_x_255:
[----:B------:R-:W0:Y:S01]  /*21c0*/  S2R R4, SR_LANEID ;  /* 0x0000000000047919 */ /* 0x000e220000000000 */
[----:B------:R-:W-:Y:S01]  /*21d0*/  LOP3.LUT R5, R0, 0x3e0, RZ, 0xc0, !PT ;  /* 0x000003e000057812 */ /* 0x000fe200078ec0ff */
[----:B------:R-:W-:Y:S01]  /*21e0*/  BSSY.RECONVERGENT B1, `(.L_x_281) ;  /* 0x0000024000017945 */ /* 0x000fe20003800200 */
[----:B------:R-:W-:Y:S02]  /*21f0*/  IMAD.MOV.U32 R12, RZ, RZ, R9 ;  /* 0x000000ffff0c7224 */ /* 0x000fe400078e0009 */
[----:B------:R-:W-:Y:S02]  /*2200*/  IMAD.MOV.U32 R14, RZ, RZ, R8 ;  /* 0x000000ffff0e7224 */ /* 0x000fe400078e0008 */
[----:B------:R-:W-:Y:S01]  /*2210*/  VIADD R6, R5, 0x20 ;  /* 0x0000002005067836 */ /* 0x000fe20000000000 */
[----:B------:R-:W-:Y:S01]  /*2220*/  LOP3.LUT R5, RZ, R5, RZ, 0x33, !PT ;  /* 0x00000005ff057212 */ /* 0x000fe200078e33ff */
[----:B-----5:R-:W-:-:S03]  /*2230*/  IMAD.MOV.U32 R7, RZ, RZ, R3 ;  /* 0x000000ffff077224 */ /* 0x020fc600078e0003 */
[----:B------:R-:W-:Y:S01]  /*2240*/  ISETP.GT.AND P0, PT, R6, UR6, PT ;  /* 0x0000000606007c0c */ /* 0x000fe2000bf04270 */
[----:B------:R-:W-:Y:S01]  /*2250*/  VIADD R5, R5, UR6 ;  /* 0x0000000605057c36 */ /* 0x000fe20008000000 */
[----:B------:R-:W-:-:S04]  /*2260*/  MOV R6, R2 ;  /* 0x0000000200067202 */ /* 0x000fc80000000f00 */
[----:B------:R-:W-:-:S05]  /*2270*/  SEL R5, R5, 0x1f, P0 ;  /* 0x0000001f05057807 */ /* 0x000fca0000000000 */
[----:B------:R1:W2:Y:S04]  /*2280*/  SHFL.DOWN PT, R10, R2, 0x1, R5 ;  /* 0x08200000020a7989 */ /* 0x0002a800000e0005 */
[----:B------:R1:W3:Y:S04]  /*2290*/  SHFL.DOWN PT, R11, R3, 0x1, R5 ;  /* 0x08200000030b7989 */ /* 0x0002e800000e0005 */
[----:B------:R1:W4:Y:S01]  /*22a0*/  SHFL.DOWN PT, R16, R9, 0x1, R5 ;  /* 0x0820000009107989 */ /* 0x00032200000e0005 */
[----:B0-----:R-:W-:-:S03]  /*22b0*/  ISETP.GE.AND P0, PT, R4, R5, PT ;  /* 0x000000050400720c */ /* 0x001fc60003f06270 */
[----:B------:R1:W0:Y:S10]  /*22c0*/  SHFL.DOWN PT, R13, R8, 0x1, R5 ;  /* 0x08200000080d7989 */ /* 0x00023400000e0005 */
[----:B-1----:R-:W-:Y:S05]  /*22d0*/  @P0 BRA `(.L_x_282) ;  /* 0x0000000000500947 */ /* 0x002fea0003800000 */
[----:B--23--:R-:W-:Y:S01]  /*22e0*/  DSETP.GEU.AND P0, PT, |R2|, |R10|, PT ;  /* 0x4000000a0200722a */ /* 0x00cfe20003f0e200 */
        /* <DEDUP_REMOVED lines=19> */
.L_x_282:
[----:B------:R-:W-:Y:S05]  /*2420*/  BSYNC.RECONVERGENT B1 ;  /* 0x0000000000017941 */ /* 0x000fea0003800200 */
.L_x_281:
[----:B------:R-:W-:Y:S01]  /*2430*/  VIADD R2, R4, 0x2 ;  /* 0x0000000204027836 */ /* 0x000fe20000000000 */
[----:B------:R1:W1:Y:S01]  /*2440*/  SHFL.DOWN PT, R8, R6, 0x2, R5 ;  /* 0x0840000006087989 */ /* 0x00026200000e0005 */
[----:B------:R-:W-:Y:S01]  /*2450*/  BSSY.RECONVERGENT B1, `(.L_x_283) ;  /* 0x000001e000017945 */ /* 0x000fe20003800200 */
[----:B--2---:R-:W-:Y:S02]  /*2460*/  IMAD.MOV.U32 R10, RZ, RZ, R12 ;  /* 0x000000ffff0a7224 */ /* 0x004fe400078e000c */
[----:B------:R-:W-:Y:S01]  /*2470*/  ISETP.GT.AND P0, PT, R2, R5, PT ;  /* 0x000000050200720c */ /* 0x000fe20003f04270 */
[----:B------:R2:W1:Y:S01]  /*2480*/  SHFL.DOWN PT, R9, R7, 0x2, R5 ;  /* 0x0840000007097989 */ /* 0x00046200000e0005 */
[----:B----4-:R-:W-:Y:S02]  /*2490*/  IMAD.MOV.U32 R16, RZ, RZ, R14 ;  /* 0x000000ffff107224 */ /* 0x010fe400078e000e */
[----:B------:R-:W-:Y:S01]  /*24a0*/  IMAD.MOV.U32 R2, RZ, RZ, R6 ;  /* 0x000000ffff027224 */ /* 0x000fe200078e0006 */
[----:B---3--:R2:W3:Y:S01]  /*24b0*/  SHFL.DOWN PT, R11, R12, 0x2, R5 ;  /* 0x084000000c0b7989 */ /* 0x0084e200000e0005 */
[----:B------:R-:W-:-:S03]  /*24c0*/  IMAD.MOV.U32 R3, RZ, RZ, R7 ;  /* 0x000000ffff037224 */ /* 0x000fc600078e0007 */
[----:B0-----:R2:W0:Y:S04]  /*24d0*/  SHFL.DOWN PT, R13, R14, 0x2, R5 ;  /* 0x084000000e0d7989 */ /* 0x00142800000e0005 */
        /* <DEDUP_REMOVED lines=21> */
.L_x_284:
[----:B------:R-:W-:Y:S05]  /*2630*/  BSYNC.RECONVERGENT B1 ;  /* 0x0000000000017941 */ /* 0x000fea0003800200 */
.L_x_283:
[----:B-1----:R-:W-:Y:S01]  /*2640*/  VIADD R6, R4, 0x4 ;  /* 0x0000000404067836 */ /* 0x002fe20000000000 */
[----:B------:R1:W4:Y:S01]  /*2650*/  SHFL.DOWN PT, R8, R2, 0x4, R5 ;  /* 0x0880000002087989 */ /* 0x00032200000e0005 */
[----:B------:R-:W-:Y:S01]  /*2660*/  BSSY.RECONVERGENT B1, `(.L_x_285) ;  /* 0x000001e000017945 */ /* 0x000fe20003800200 */
[----:B--2---:R-:W-:Y:S02]  /*2670*/  IMAD.MOV.U32 R12, RZ, RZ, R10 ;  /* 0x000000ffff0c7224 */ /* 0x004fe400078e000a */
[----:B------:R-:W-:Y:S01]  /*2680*/  ISETP.GT.AND P0, PT, R6, R5, PT ;  /* 0x000000050600720c */ /* 0x000fe20003f04270 */
[----:B------:R1:W2:Y:S01]  /*2690*/  SHFL.DOWN PT, R9, R3, 0x4, R5 ;  /* 0x0880000003097989 */ /* 0x0002a200000e0005 */
[----:B------:R-:W-:Y:S02]  /*26a0*/  IMAD.MOV.U32 R14, RZ, RZ, R16 ;  /* 0x000000ffff0e7224 */ /* 0x000fe400078e0010 */
[----:B------:R-:W-:Y:S01]  /*26b0*/  IMAD.MOV.U32 R6, RZ, RZ, R2 ;  /* 0x000000ffff067224 */ /* 0x000fe200078e0002 */
[----:B---3--:R1:W3:Y:S01]  /*26c0*/  SHFL.DOWN PT, R11, R10, 0x4, R5 ;  /* 0x088000000a0b7989 */ /* 0x0082e200000e0005 */
[----:B------:R-:W-:-:S03]  /*26d0*/  IMAD.MOV.U32 R7, RZ, RZ, R3 ;  /* 0x000000ffff077224 */ /* 0x000fc600078e0003 */
[----:B0-----:R1:W0:Y:S04]  /*26e0*/  SHFL.DOWN PT, R13, R16, 0x4, R5 ;  /* 0x08800000100d7989 */ /* 0x00122800000e0005 */
[----:B------:R-:W-:Y:S05]  /*26f0*/  @P0 BRA `(.L_x_286) ;  /* 0x0000000000500947 */ /* 0x000fea0003800000 */
[----:B--2-4-:R-:W-:Y:S01]  /*2700*/  DSETP.GEU.AND P0, PT, |R2|, |R8|, PT ;  /* 0x400000080200722a */ /* 0x014fe20003f0e200 */
        /* <DEDUP_REMOVED lines=19> */
.L_x_286:
[----:B------:R-:W-:Y:S05]  /*2840*/  BSYNC.RECONVERGENT B1 ;  /* 0x0000000000017941 */ /* 0x000fea0003800200 */
.L_x_285:
[----:B-1----:R-:W-:Y:S01]  /*2850*/  IADD3 R2, PT, PT, R4, 0x8, RZ ;  /* 0x0000000804027810 */ /* 0x002fe20007ffe0ff */
[----:B----4-:R1:W4:Y:S01]  /*2860*/  SHFL.DOWN PT, R8, R6, 0x8, R5 ;  /* 0x0900000006087989 */ /* 0x01032200000e0005 */
[----:B------:R-:W-:Y:S01]  /*2870*/  BSSY.RECONVERGENT B1, `(.L_x_287) ;  /* 0x000001e000017945 */ /* 0x000fe20003800200 */
[----:B------:R-:W-:Y:S01]  /*2880*/  IMAD.MOV.U32 R10, RZ, RZ, R12 ;  /* 0x000000ffff0a7224 */ /* 0x000fe200078e000c */
[----:B------:R-:W-:Y:S01]  /*2890*/  ISETP.GT.AND P0, PT, R2, R5, PT ;  /* 0x000000050200720c */ /* 0x000fe20003f04270 */
[----:B--2---:R1:W2:Y:S01]  /*28a0*/  SHFL.DOWN PT, R9, R7, 0x8, R5 ;  /* 0x0900000007097989 */ /* 0x0042a200000e0005 */
        /* <DEDUP_REMOVED lines=26> */
.L_x_288:
[----:B------:R-:W-:Y:S05]  /*2a50*/  BSYNC.RECONVERGENT B1 ;  /* 0x0000000000017941 */ /* 0x000fea0003800200 */
.L_x_287:
[----:B----4-:R-:W-:Y:S01]  /*2a60*/  VIADD R8, R4, 0x10 ;  /* 0x0000001004087836 */ /* 0x010fe20000000000 */
[----:B-1----:R1:W4:Y:S01]  /*2a70*/  SHFL.DOWN PT, R6, R2, 0x10, R5 ;  /* 0x0a00000002067989 */ /* 0x00232200000e0005 */
[----:B------:R-:W-:Y:S01]  /*2a80*/  BSSY.RECONVERGENT B1, `(.L_x_289) ;  /* 0x000001e000017945 */ /* 0x000fe20003800200 */
[----:B------:R-:W-:Y:S02]  /*2a90*/  IMAD.MOV.U32 R14, RZ, RZ, R10 ;  /* 0x000000ffff0e7224 */ /* 0x000fe400078e000a */
[----:B------:R-:W-:Y:S01]  /*2aa0*/  ISETP.GT.AND P0, PT, R8, R5, PT ;  /* 0x000000050800720c */ /* 0x000fe20003f04270 */
[----:B------:R1:W1:Y:S01]  /*2ab0*/  SHFL.DOWN PT, R7, R3, 0x10, R5 ;  /* 0x0a00000003077989 */ /* 0x00026200000e0005 */
[----:B------:R-:W-:Y:S02]  /*2ac0*/  IMAD.MOV.U32 R15, RZ, RZ, R16 ;  /* 0x000000ffff0f7224 */ /* 0x000fe400078e0010 */
[----:B------:R-:W-:Y:S01]  /*2ad0*/  IMAD.MOV.U32 R12, RZ, RZ, R2 ;  /* 0x000000ffff0c7224 */ /* 0x000fe200078e0002 */
[----:B--2---:R2:W1:Y:S01]  /*2ae0*/  SHFL.DOWN PT, R9, R10, 0x10, R5 ;  /* 0x0a0000000a097989 */ /* 0x00446200000e0005 */
[----:B0-----:R-:W-:-:S03]  /*2af0*/  IMAD.MOV.U32 R13, RZ, RZ, R3 ;  /* 0x000000ffff0d7224 */ /* 0x001fc600078e0003 */
[----:B---3--:R2:W0:Y:S04]  /*2b00*/  SHFL.DOWN PT, R11, R16, 0x10, R5 ;  /* 0x0a000000100b7989 */ /* 0x00842800000e0005 */
[----:B------:R-:W-:Y:S05]  /*2b10*/  @P0 BRA `(.L_x_290) ;  /* 0x0000000000500947 */ /* 0x000fea0003800000 */
[----:B-1--4-:R-:W-:Y:S01]  /*2b20*/  DSETP.GEU.AND P0, PT, |R2|, |R6|, PT ;  /* 0x400000060200722a */ /* 0x012fe20003f0e200 */
[----:B------:R-:W-:Y:S02]  /*2b30*/  IMAD.MOV.U32 R14, RZ, RZ, R9 ;  /* 0x000000ffff0e7224 */ /* 0x000fe400078e0009 */
        /* <DEDUP_REMOVED lines=18> */
.L_x_290:
[----:B------:R-:W-:Y:S05]  /*2c60*/  BSYNC.RECONVERGENT B1 ;  /* 0x0000000000017941 */ /* 0x000fea0003800200 */
.L_x_289:
[----:B------:R-:W-:Y:S01]  /*2c70*/  ISETP.NE.AND P0, PT, R4, RZ, PT ;  /* 0x000000ff0400720c */ /* 0x000fe20003f05270 */
[----:B------:R-:W-:-:S12]  /*2c80*/  BSSY.RECONVERGENT B1, `(.L_x_291) ;  /* 0x000000a000017945 */ /* 0x000fd80003800200 */
[----:B------:R-:W-:Y:S05]  /*2c90*/  @P0 BRA `(.L_x_292) ;  /* 0x0000000000200947 */ /* 0x000fea0003800000 */
[----:B------:R-:W3:Y:S01]  /*2ca0*/  S2R R4, SR_CgaCtaId ;  /* 0x0000000000047919 */ /* 0x000ee20000008800 */
[----:B-1----:R-:W-:Y:S02]  /*2cb0*/  MOV R3, 0x400 ;  /* 0x0000040000037802 */ /* 0x002fe40000000f00 */
[----:B------:R-:W-:-:S04]  /*2cc0*/  SHF.R.U32.HI R2, RZ, 0x1, R0 ;  /* 0x00000001ff027819 */ /* 0x000fc80000011600 */
[----:B------:R-:W-:Y:S02]  /*2cd0*/  LOP3.LUT R2, R2, 0x1f0, RZ, 0xc0, !PT ;  /* 0x000001f002027812 */ /* 0x000fe400078ec0ff */
[----:B---3--:R-:W-:-:S05]  /*2ce0*/  LEA R3, R4, R3, 0x18 ;  /* 0x0000000304037211 */ /* 0x008fca00078ec0ff */
[----:B------:R-:W-:-:S05]  /*2cf0*/  IMAD.IADD R3, R2, 0x1, R3 ;  /* 0x0000000102037824 */ /* 0x000fca00078e0203 */
[----:B------:R3:W-:Y:S04]  /*2d00*/  STS.64 [R3+0x10], R14 ;  /* 0x0000100e03007388 */ /* 0x0007e80000000a00 */
[----:B------:R3:W-:Y:S02]  /*2d10*/  STS.64 [R3+0x8], R12 ;  /* 0x0000080c03007388 */ /* 0x0007e40000000a00 */
.L_x_292:
[----:B------:R-:W-:Y:S05]  /*2d20*/  BSYNC.RECONVERGENT B1 ;  /* 0x0000000000017941 */ /* 0x000fea0003800200 */
.L_x_291:
[----:B------:R-:W-:Y:S01]  /*2d30*/  BAR.SYNC.DEFER_BLOCKING 0x0 ;  /* 0x0000000000007b1d */ /* 0x000fe20000010000 */
[----:B------:R-:W-:-:S13]  /*2d40*/  ISETP.NE.AND P1, PT, R0, RZ, PT ;  /* 0x000000ff0000720c */ /* 0x000fda0003f25270 */
[----:B------:R-:W-:Y:S05]  /*2d50*/  @P1 BRA `(.L_x_268) ;  /* 0x0000003400b81947 */ /* 0x000fea0003800000 */
[----:B------:R-:W-:Y:S01]  /*2d60*/  UISETP.GE.AND UP0, UPT, UR6, 0x21, UPT ;  /* 0x000000210600788c */ /* 0x000fe2000bf06270 */
[----:B0-----:R-:W-:Y:S02]  /*2d70*/  IMAD.MOV.U32 R11, RZ, RZ, R14 ;  /* 0x000000ffff0b7224 */ /* 0x001fe400078e000e */
[----:B------:R-:W-:Y:S02]  /*2d80*/  IMAD.MOV.U32 R8, RZ, RZ, R15 ;  /* 0x000000ffff087224 */ /* 0x000fe400078e000f */
[----:B-1----:R-:W-:Y:S02]  /*2d90*/  IMAD.MOV.U32 R2, RZ, RZ, R12 ;  /* 0x000000ffff027224 */ /* 0x002fe400078e000c */
[----:B---3--:R-:W-:Y:S02]  /*2da0*/  IMAD.MOV.U32 R3, RZ, RZ, R13 ;  /* 0x000000ffff037224 */ /* 0x008fe400078e000d */
[----:B------:R-:W-:Y:S05]  /*2db0*/  BRA.U !UP0, `(.L_x_293) ;  /* 0x00000001086c7547 */ /* 0x000fea000b800000 */
[----:B------:R-:W0:Y:S01]  /*2dc0*/  S2UR UR5, SR_CgaCtaId ;  /* 0x00000000000579c3 */ /* 0x000e220000008800 */
[----:B------:R-:W-:Y:S01]  /*2dd0*/  UMOV UR4, 0x400 ;  /* 0x0000040000047882 */ /* 0x000fe20000000000 */
[----:B------:R-:W-:Y:S01]  /*2de0*/  BSSY.RECONVERGENT B1, `(.L_x_293) ;  /* 0x0000018000017945 */ /* 0x000fe20003800200 */
[----:B0-----:R-:W-:-:S09]  /*2df0*/  ULEA UR4, UR5, UR4, 0x18 ;  /* 0x0000000405047291 */ /* 0x001fd2000f8ec0ff */
[----:B--2---:R-:W0:Y:S04]  /*2e00*/  LDS.64 R4, [UR4+0x18] ;  /* 0x00001804ff047984 */ /* 0x004e280008000a00 */
        /* <DEDUP_REMOVED lines=21> */
.L_x_294:
[----:B------:R-:W-:Y:S05]  /*2f60*/  BSYNC.RECONVERGENT B1 ;  /* 0x0000000000017941 */ /* 0x000fea0003800200 */
.L_x_293:
[----:B------:R-:W-:Y:S01]  /*2f70*/  UISETP.GE.AND UP0, UPT, UR6, 0x41, UPT ;  /* 0x000000410600788c */ /* 0x000fe2000bf06270 */
[----:B------:R-:W-:Y:S02]  /*2f80*/  IMAD.MOV.U32 R9, RZ, RZ, R11 ;  /* 0x000000ffff097224 */ /* 0x000fe400078e000b */
[----:B------:R-:W-:Y:S02]  /*2f90*/  IMAD.MOV.U32 R0, RZ, RZ, R8 ;  /* 0x000000ffff007224 */ /* 0x000fe400078e0008 */
[----:B------:R-:W-:Y:S02]  /*2fa0*/  IMAD.MOV.U32 R4, RZ, RZ, R2 ;  /* 0x000000ffff047224 */ /* 0x000fe400078e0002 */
[----:B--2---:R-:W-:Y:S02]  /*2fb0*/  IMAD.MOV.U32 R5, RZ, RZ, R3 ;  /* 0x000000ffff057224 */ /* 0x004fe400078e0003 */
[----:B------:R-:W-:Y:S05]  /*2fc0*/  BRA.U !UP0, `(.L_x_295) ;  /* 0x00000001086c7547 */ /* 0x000fea000b800000 */
[----:B------:R-:W0:Y:S01]  /*2fd0*/  S2UR UR5, SR_CgaCtaId ;  /* 0x00000000000579c3 */ /* 0x000e220000008800 */
[----:B------:R-:W-:Y:S01]  /*2fe0*/  UMOV UR4, 0x400 ;  /* 0x0000040000047882 */ /* 0x000fe20000000000 */
[----:B------:R-:W-:Y:S01]  /*2ff0*/  BSSY.RECONVERGENT B1, `(.L_x_295) ;  /* 0x0000018000017945 */ /* 0x000fe20003800200 */
[----:B0-----:R-:W-:-:S09]  /*3000*/  ULEA UR4, UR5, UR4, 0x18 ;  /* 0x0000000405047291 */ /* 0x001fd2000f8ec0ff */
[----:B----4-:R-:W0:Y:S04]  /*3010*/  LDS.64 R6, [UR4+0x28] ;  /* 0x00002804ff067984 */ /* 0x010e280008000a00 */
        /* <DEDUP_REMOVED lines=21> */
.L_x_296:
[----:B------:R-:W-:Y:S05]  /*3170*/  BSYNC.RECONVERGENT B1 ;  /* 0x0000000000017941 */ /* 0x000fea0003800200 */
.L_x_295:
        /* <DEDUP_REMOVED lines=32> */
.L_x_298:
[----:B------:R-:W-:Y:S05]  /*3380*/  BSYNC.RECONVERGENT B1 ;  /* 0x0000000000017941 */ /* 0x000fea0003800200 */
.L_x_297:
        /* <DEDUP_REMOVED lines=32> */
.L_x_300:
[----:B------:R-:W-:Y:S05]  /*3590*/  BSYNC.RECONVERGENT B1 ;  /* 0x0000000000017941 */ /* 0x000fea0003800200 */
.L_x_299:
        /* <DEDUP_REMOVED lines=32> */
.L_x_302:
[----:B------:R-:W-:Y:S05]  /*37a0*/  BSYNC.RECONVERGENT B1 ;  /* 0x0000000000017941 */ /* 0x000fea0003800200 */
.L_x_301:
        /* <DEDUP_REMOVED lines=32> */
.L_x_304:
[----:B------:R-:W-:Y:S05]  /*39b0*/  BSYNC.RECONVERGENT B1 ;  /* 0x0000000000017941 */ /* 0x000fea0003800200 */
.L_x_303:
        /* <DEDUP_REMOVED lines=32> */
.L_x_236:
[----:B------:R-:W1:Y:S01]  /*3bc0*/  S2R R0, SR_TID.X ;  /* 0x0000000000007919 */ /* 0x000e620000002100 */
[----:B------:R-:W1:Y:S01]  /*3bd0*/  LDC.64 R2, c[0x0][0x380] ;  /* 0x0000e000ff027b82 */ /* 0x000e620000000a00 */
[----:B------:R-:W2:Y:S01]  /*3be0*/  LDCU.64 UR6, c[0x0][0x388] ;  /* 0x00007100ff0677ac */ /* 0x000ea20008000a00 */
[----:B-1----:R-:W-:-:S05]  /*3bf0*/  IMAD.WIDE.U32 R2, R0, 0x8, R2 ;  /* 0x0000000800027825 */ /* 0x002fca00078e0002 */
[----:B0-----:R-:W3:Y:S04]  /*3c00*/  LDG.E.64 R4, desc[UR8][R2.64] ;  /* 0x0000000802047981 */ /* 0x001ee8000c1e1b00 */
[----:B------:R-:W3:Y:S04]  /*3c10*/  LDG.E.64 R6, desc[UR8][R2.64+0x800] ;  /* 0x0008000802067981 */ /* 0x000ee8000c1e1b00 */
[----:B------:R-:W4:Y:S04]  /*3c20*/  LDG.E.64 R8, desc[UR8][R2.64+0x1000] ;  /* 0x0010000802087981 */ /* 0x000f28000c1e1b00 */
[----:B------:R-:W5:Y:S04]  /*3c30*/  LDG.E.64 R12, desc[UR8][R2.64+0x1800] ;  /* 0x00180008020c7981 */ /* 0x000f68000c1e1b00 */
[----:B------:R-:W5:Y:S01]  /*3c40*/  LDG.E.64 R10, desc[UR8][R2.64+0x2000] ;  /* 0x00200008020a7981 */ /* 0x000f62000c1e1b00 */
[----:B------:R-:W-:Y:S01]  /*3c50*/  BSSY.RECONVERGENT B1, `(.L_x_305) ;  /* 0x000001c000017945 */ /* 0x000fe20003800200 */
[----:B---3--:R-:W-:-:S06]  /*3c60*/  DSETP.GEU.AND P0, PT, |R4|, |R6|, PT ;  /* 0x400000060400722a */ /* 0x008fcc0003f0e200 */
[----:B------:R-:W-:Y:S02]  /*3c70*/  FSEL R4, R4, R6, P0 ;  /* 0x0000000604047208 */ /* 0x000fe40000000000 */
[----:B------:R-:W-:Y:S01]  /*3c80*/  FSEL R5, R5, R7, P0 ;  /* 0x0000000705057208 */ /* 0x000fe20000000000 */
[C---:B------:R-:W-:Y:S01]  /*3c90*/  VIADD R7, R0.reuse, 0x200 ;  /* 0x0000020000077836 */ /* 0x040fe20000000000 */
[----:B------:R-:W-:-:S04]  /*3ca0*/  LOP3.LUT R6, R0, 0x400, RZ, 0xfc, !PT ;  /* 0x0000040000067812 */ /* 0x000fc800078efcff */
[----:B----4-:R-:W-:Y:S01]  /*3cb0*/  DSETP.GEU.AND P1, PT, |R4|, |R8|, PT ;  /* 0x400000080400722a */ /* 0x010fe20003f2e200 */
[----:B--2---:R-:W-:-:S05]  /*3cc0*/  IADD3 R17, P4, PT, R6, UR6, RZ ;  /* 0x0000000606117c10 */ /* 0x004fca000ff9e0ff */
[----:B------:R-:W-:Y:S01]  /*3cd0*/  FSEL R4, R4, R8, P1 ;  /* 0x0000000804047208 */ /* 0x000fe20000800000 */
[----:B------:R-:W-:Y:S01]  /*3ce0*/  IMAD.X R16, RZ, RZ, UR7, P4 ;  /* 0x00000007ff107e24 */ /* 0x000fe2000a0e06ff */
[----:B------:R-:W-:Y:S01]  /*3cf0*/  FSEL R5, R5, R9, P1 ;  /* 0x0000000905057208 */ /* 0x000fe20000800000 */
[----:B------:R-:W-:-:S05]  /*3d00*/  VIADD R9, R0, 0x100 ;  /* 0x0000010000097836 */ /* 0x000fca0000000000 */
[----:B-----5:R-:W-:Y:S01]  /*3d10*/  DSETP.GEU.AND P2, PT, |R4|, |R12|, PT ;  /* 0x4000000c0400722a */ /* 0x020fe20003f4e200 */
[----:B------:R-:W-:-:S05]  /*3d20*/  @P1 SEL R7, R0, R9, P0 ;  /* 0x0000000900071207 */ /* 0x000fca0000000000 */
[----:B------:R-:W-:Y:S02]  /*3d30*/  FSEL R4, R4, R12, P2 ;  /* 0x0000000c04047208 */ /* 0x000fe40001000000 */
[----:B------:R-:W-:-:S06]  /*3d40*/  FSEL R5, R5, R13, P2 ;  /* 0x0000000d05057208 */ /* 0x000fcc0001000000 */
[----:B------:R-:W-:Y:S01]  /*3d50*/  DSETP.GEU.AND P3, PT, |R4|, |R10|, PT ;  /* 0x4000000a0400722a */ /* 0x000fe20003f6e200 */
[----:B------:R-:W-:-:S13]  /*3d60*/  @!P2 VIADD R7, R0, 0x300 ;  /* 0x000003000007a836 */ /* 0x000fda0000000000 */
[----:B------:R-:W-:Y:S05]  /*3d70*/  @!P3 BRA `(.L_x_306) ;  /* 0x000000000024b947 */ /* 0x000fea0003800000 */
[C---:B------:R-:W-:Y:S02]  /*3d80*/  ISETP.GE.U32.AND P0, PT, R7.reuse, R6, PT ;  /* 0x000000060700720c */ /* 0x040fe40003f06070 */
[----:B------:R-:W-:Y:S02]  /*3d90*/  IADD3 R6, P1, PT, R7, UR6, RZ ;  /* 0x0000000607067c10 */ /* 0x000fe4000ff3e0ff */
[----:B------:R-:W-:-:S03]  /*3da0*/  ISETP.GE.U32.AND.EX P0, PT, RZ, RZ, PT, P0 ;  /* 0x000000ffff00720c */ /* 0x000fc60003f06100 */
[----:B------:R-:W-:-:S10]  /*3db0*/  IMAD.X R7, RZ, RZ, UR7, P1 ;  /* 0x00000007ff077e24 */ /* 0x000fd400088e06ff */
[----:B------:R-:W-:-:S06]  /*3dc0*/  DSETP.LT.OR P0, PT, |R10|, |R4|, !P0 ;  /* 0x400000040a00722a */ /* 0x000fcc0004701600 */
[----:B------:R-:W-:Y:S02]  /*3dd0*/  FSEL R10, R4, R10, P0 ;  /* 0x0000000a040a7208 */ /* 0x000fe40000000000 */
[----:B------:R-:W-:Y:S02]  /*3de0*/  FSEL R11, R5, R11, P0 ;  /* 0x0000000b050b7208 */ /* 0x000fe40000000000 */
[----:B------:R-:W-:Y:S02]  /*3df0*/  SEL R17, R6, R17, P0 ;  /* 0x0000001106117207 */ /* 0x000fe40000000000 */
[----:B------:R-:W-:-:S07]  /*3e00*/  SEL R16, R7, R16, P0 ;  /* 0x0000001007107207 */ /* 0x000fce0000000000 */
.L_x_306:
[----:B------:R-:W-:Y:S05]  /*3e10*/  BSYNC.RECONVERGENT B1 ;  /* 0x0000000000017941 */ /* 0x000fea0003800200 */
.L_x_305:
[----:B------:R-:W-:Y:S01]  /*3e20*/  UISETP.GE.U32.AND UP0, UPT, UR4, 0xa00, UPT ;  /* 0x00000a000400788c */ /* 0x000fe2000bf06070 */
[----:B------:R-:W-:Y:S02]  /*3e30*/  IMAD.MOV.U32 R19, RZ, RZ, 0x500 ;  /* 0x00000500ff137424 */ /* 0x000fe400078e00ff */
[----:B------:R-:W-:Y:S01]  /*3e40*/  IMAD.MOV.U32 R18, RZ, RZ, RZ ;  /* 0x000000ffff127224 */ /* 0x000fe200078e00ff */
[----:B------:R-:W-:-:S09]  /*3e50*/  UISETP.GE.U32.AND.EX UP0, UPT, UR5, URZ, UPT, UP0 ;  /* 0x000000ff0500728c */ /* 0x000fd2000bf06100 */
[----:B------:R-:W-:Y:S05]  /*3e60*/  BRA.U !UP0, `(.L_x_307) ;  /* 0x0000000508587547 */ /* 0x000fea000b800000 */
[----:B------:R-:W-:Y:S01]  /*3e70*/  IMAD.MOV.U32 R12, RZ, RZ, R10 ;  /* 0x000000ffff0c7224 */ /* 0x000fe200078e000a */
[----:B------:R-:W0:Y:S01]  /*3e80*/  LDCU.64 UR6, c[0x0][0x388] ;  /* 0x00007100ff0677ac */ /* 0x000e220008000a00 */
[----:B------:R-:W-:Y:S02]  /*3e90*/  IMAD.MOV.U32 R13, RZ, RZ, R11 ;  /* 0x000000ffff0d7224 */ /* 0x000fe400078e000b */
[----:B------:R-:W-:Y:S01]  /*3ea0*/  IMAD.MOV.U32 R21, RZ, RZ, 0x500 ;  /* 0x00000500ff157424 */ /* 0x000fe200078e00ff */
[----:B------:R-:W1:Y:S01]  /*3eb0*/  LDCU.64 UR4, c[0x0][0x398] ;  /* 0x00007300ff0477ac */ /* 0x000e620008000a00 */
[----:B------:R-:W-:-:S07]  /*3ec0*/  IMAD.MOV.U32 R19, RZ, RZ, RZ ;  /* 0x000000ffff137224 */ /* 0x000fce00078e00ff */
.L_x_308:
[----:B------:R-:W-:-:S04]  /*3ed0*/  LEA R24, P0, R21, R2, 0x3 ;  /* 0x0000000215187211 */ /* 0x000fc800078018ff */
[----:B------:R-:W-:-:S05]  /*3ee0*/  LEA.HI.X R25, R21, R3, R19, 0x3, P0 ;  /* 0x0000000315197211 */ /* 0x000fca00000f1c13 */
[----:B------:R-:W2:Y:S04]  /*3ef0*/  LDG.E.64 R14, desc[UR8][R24.64] ;  /* 0x00000008180e7981 */ /* 0x000ea8000c1e1b00 */
[----:B------:R-:W3:Y:S04]  /*3f00*/  LDG.E.64 R8, desc[UR8][R24.64+0x800] ;  /* 0x0008000818087981 */ /* 0x000ee8000c1e1b00 */
[----:B------:R-:W4:Y:S04]  /*3f10*/  LDG.E.64 R6, desc[UR8][R24.64+0x1000] ;  /* 0x0010000818067981 */ /* 0x000f28000c1e1b00 */
[----:B------:R-:W5:Y:S04]  /*3f20*/  LDG.E.64 R4, desc[UR8][R24.64+0x1800] ;  /* 0x0018000818047981 */ /* 0x000f68000c1e1b00 */
[----:B------:R-:W5:Y:S01]  /*3f30*/  LDG.E.64 R10, desc[UR8][R24.64+0x2000] ;  /* 0x00200008180a7981 */ /* 0x000f62000c1e1b00 */
[----:B0-----:R-:W-:-:S04]  /*3f40*/  IADD3 R20, P0, P1, R21, UR6, R0 ;  /* 0x0000000615147c10 */ /* 0x001fc8000f91e000 */
[----:B------:R-:W-:Y:S01]  /*3f50*/  IADD3.X R18, PT, PT, R19, UR7, RZ, P0, P1 ;  /* 0x0000000713127c10 */ /* 0x000fe200087e24ff */
[----:B------:R-:W-:-:S04]  /*3f60*/  IMAD.MOV.U32 R22, RZ, RZ, R20 ;  /* 0x000000ffff167224 */ /* 0x000fc800078e0014 */
[----:B------:R-:W-:Y:S01]  /*3f70*/  IMAD.MOV.U32 R23, RZ, RZ, R18 ;  /* 0x000000ffff177224 */ /* 0x000fe200078e0012 */
[----:B--2---:R-:W-:-:S14]  /*3f80*/  DSETP.GEU.AND P2, PT, |R12|, |R14|, PT ;  /* 0x4000000e0c00722a */ /* 0x004fdc0003f4e200 */
[----:B------:R-:W-:-:S04]  /*3f90*/  @P2 ISETP.GE.U32.AND P0, PT, R17, R22, PT ;  /* 0x000000161100220c */ /* 0x000fc80003f06070 */
[----:B------:R-:W-:-:S13]  /*3fa0*/  @P2 ISETP.GE.AND.EX P0, PT, R16, R23, PT, P0 ;  /* 0x000000171000220c */ /* 0x000fda0003f06300 */
[----:B------:R-:W-:-:S06]  /*3fb0*/  @P2 DSETP.LT.OR P0, PT, |R14|, |R12|, !P0 ;  /* 0x4000000c0e00222a */ /* 0x000fcc0004701600 */
[----:B------:R-:W-:Y:S02]  /*3fc0*/  @P2 FSEL R13, R13, R15, P0 ;  /* 0x0000000f0d0d2208 */ /* 0x000fe40000000000 */
[----:B------:R-:W-:Y:S02]  /*3fd0*/  @P2 FSEL R12, R12, R14, P0 ;  /* 0x0000000e0c0c2208 */ /* 0x000fe40000000000 */
[----:B------:R-:W-:Y:S01]  /*3fe0*/  @P2 SEL R22, R17, R22, P0 ;  /* 0x0000001611162207 */ /* 0x000fe20000000000 */
[----:B------:R-:W-:Y:S01]  /*3ff0*/  @P2 IMAD.MOV.U32 R15, RZ, RZ, R13 ;  /* 0x000000ffff0f2224 */ /* 0x000fe200078e000d */
[----:B------:R-:W-:Y:S01]  /*4000*/  IADD3 R13, P3, PT, R20, 0x100, RZ ;  /* 0x00000100140d7810 */ /* 0x000fe20007f7e0ff */
[----:B------:R-:W-:Y:S01]  /*4010*/  @P2 IMAD.MOV.U32 R14, RZ, RZ, R12 ;  /* 0x000000ffff0e2224 */ /* 0x000fe200078e000c */
[----:B------:R-:W-:-:S03]  /*4020*/  @P2 SEL R23, R16, R23, P0 ;  /* 0x0000001710172207 */ /* 0x000fc60000000000 */
[----:B------:R-:W-:Y:S02]  /*4030*/  IMAD.X R16, RZ, RZ, R18, P3 ;  /* 0x000000ffff107224 */ /* 0x000fe400018e0612 */
[----:B---3--:R-:W-:-:S14]  /*4040*/  DSETP.GEU.AND P1, PT, |R14|, |R8|, PT ;  /* 0x400000080e00722a */ /* 0x008fdc0003f2e200 */
        /* <DEDUP_REMOVED lines=11> */
[----:B----4-:R-:W-:-:S14]  /*4100*/  DSETP.GEU.AND P2, PT, |R8|, |R6|, PT ;  /* 0x400000060800722a */ /* 0x010fdc0003f4e200 */
        /* <DEDUP_REMOVED lines=10> */
[----:B------:R-:W-:Y:S01]  /*41b0*/  IMAD.X R9, RZ, RZ, R18, P3 ;  /* 0x000000ffff097224 */ /* 0x000fe200018e0612 */
[----:B------:R-:W-:Y:S01]  /*41c0*/  IADD3 R17, P3, PT, R20, 0x400, RZ ;  /* 0x0000040014117810 */ /* 0x000fe20007f7e0ff */
[----:B-----5:R-:W-:-:S04]  /*41d0*/  DSETP.GEU.AND P1, PT, |R6|, |R4|, PT ;  /* 0x400000040600722a */ /* 0x020fc80003f2e200 */
[----:B------:R-:W-:-:S10]  /*41e0*/  IMAD.X R16, RZ, RZ, R18, P3 ;  /* 0x000000ffff107224 */ /* 0x000fd400018e0612 */
        /* <DEDUP_REMOVED lines=8> */
[----:B------:R-:W-:Y:S01]  /*4270*/  @P1 IMAD.MOV.U32 R5, RZ, RZ, R7 ;  /* 0x000000ffff051224 */ /* 0x000fe200078e0007 */
[C---:B------:R-:W-:Y:S02]  /*4280*/  IADD3 R6, P1, PT, R21.reuse, 0xa00, RZ ;  /* 0x00000a0015067810 */ /* 0x040fe40007f3e0ff */
[----:B------:R-:W-:-:S02]  /*4290*/  IADD3 R21, P3, PT, R21, 0x500, RZ ;  /* 0x0000050015157810 */ /* 0x000fc40007f7e0ff */
[----:B-1----:R-:W-:Y:S01]  /*42a0*/  ISETP.GT.U32.AND P4, PT, R6, UR4, PT ;  /* 0x0000000406007c0c */ /* 0x002fe2000bf84070 */
[----:B------:R-:W-:Y:S01]  /*42b0*/  DSETP.GEU.AND P2, PT, |R4|, |R10|, PT ;  /* 0x4000000a0400722a */ /* 0x000fe20003f4e200 */
[--C-:B------:R-:W-:Y:S02]  /*42c0*/  IMAD.X R6, RZ, RZ, R19.reuse, P1 ;  /* 0x000000ffff067224 */ /* 0x100fe400008e0613 */
[----:B------:R-:W-:-:S03]  /*42d0*/  IMAD.X R18, RZ, RZ, R19, P3 ;  /* 0x000000ffff127224 */ /* 0x000fc600018e0613 */
[----:B------:R-:W-:Y:S01]  /*42e0*/  ISETP.GT.AND.EX P1, PT, R6, UR5, PT, P4 ;  /* 0x0000000506007c0c */ /* 0x000fe2000bf24340 */
[----:B------:R-:W-:-:S07]  /*42f0*/  IMAD.MOV.U32 R19, RZ, RZ, R18 ;  /* 0x000000ffff137224 */ /* 0x000fce00078e0012 */
        /* <DEDUP_REMOVED lines=8> */
[----:B------:R-:W-:Y:S02]  /*4380*/  @P2 IMAD.MOV.U32 R11, RZ, RZ, R5 ;  /* 0x000000ffff0b2224 */ /* 0x000fe400078e0005 */
[----:B------:R-:W-:Y:S02]  /*4390*/  IMAD.MOV.U32 R12, RZ, RZ, R10 ;  /* 0x000000ffff0c7224 */ /* 0x000fe400078e000a */
[----:B------:R-:W-:Y:S01]  /*43a0*/  IMAD.MOV.U32 R13, RZ, RZ, R11 ;  /* 0x000000ffff0d7224 */ /* 0x000fe200078e000b */
[----:B------:R-:W-:Y:S06]  /*43b0*/  @!P1 BRA `(.L_x_308) ;  /* 0xfffffff800c49947 */ /* 0x000fec000383ffff */
[----:B------:R-:W-:-:S07]  /*43c0*/  IMAD.MOV.U32 R19, RZ, RZ, R21 ;  /* 0x000000ffff137224 */ /* 0x000fce00078e0015 */
.L_x_307:
[----:B------:R-:W-:-:S04]  /*43d0*/  ISETP.GE.U32.AND P0, PT, R19, UR4, PT ;  /* 0x0000000413007c0c */ /* 0x000fc8000bf06070 */
[----:B------:R-:W-:-:S13]  /*43e0*/  ISETP.GE.AND.EX P0, PT, R18, UR5, PT, P0 ;  /* 0x0000000512007c0c */ /* 0x000fda000bf06300 */
[----:B------:R-:W-:Y:S05]  /*43f0*/  @P0 BRA `(.L_x_309) ;  /* 0x0000000800c40947 */ /* 0x000fea0003800000 */
[----:B------:R-:W-:Y:S01]  /*4400*/  IADD3 R21, PT, PT, -R19, UR4, RZ ;  /* 0x0000000413157c10 */ /* 0x000fe2000fffe1ff */
[----:B------:R-:W-:Y:S03]  /*4410*/  BSSY.RECONVERGENT B1, `(.L_x_309) ;  /* 0x00000af000017945 */ /* 0x000fe60003800200 */
[----:B------:R-:W-:-:S13]  /*4420*/  ISETP.GE.AND P0, PT, R0, R21, PT ;  /* 0x000000150000720c */ /* 0x000fda0003f06270 */
[----:B------:R-:W-:Y:S05]  /*4430*/  @P0 BRA `(.L_x_310) ;  /* 0x0000000800b00947 */ /* 0x000fea0003800000 */
[-C--:B------:R-:W-:Y:S01]  /*4440*/  LOP3.LUT R6, RZ, R0.reuse, RZ, 0x33, !PT ;  /* 0x00000000ff067212 */ /* 0x080fe200078e33ff */
[----:B------:R-:W-:Y:S01]  /*4450*/  BSSY.RECONVERGENT B2, `(.L_x_311) ;  /* 0x0000036000027945 */ /* 0x000fe20003800200 */
[----:B------:R-:W-:Y:S02]  /*4460*/  MOV R12, R0 ;  /* 0x00000000000c7202 */ /* 0x000fe40000000f00 */
        /* <DEDUP_REMOVED lines=9> */
[----:B------:R-:W-:Y:S02]  /*4500*/  LOP3.LUT R2, R2, 0x3, RZ, 0xc0, !PT ;  /* 0x0000000302027812 */ /* 0x000fe400078ec0ff */
[----:B------:R-:W-:-:S03]  /*4510*/  IADD3 R13, P0, PT, R9, UR6, RZ ;  /* 0x00000006090d7c10 */ /* 0x000fc6000ff1e0ff */
[----:B------:R-:W-:Y:S01]  /*4520*/  IMAD.MOV R7, RZ, RZ, -R2 ;  /* 0x000000ffff077224 */ /* 0x000fe200078e0a02 */
[----:B0-----:R-:W-:-:S04]  /*4530*/  LEA R8, P1, R9, UR10, 0x3 ;  /* 0x0000000a09087c11 */ /* 0x001fc8000f8218ff */
[----:B------:R-:W-:Y:S02]  /*4540*/  LEA.HI.X R9, R9, UR11, R14, 0x3, P1 ;  /* 0x0000000b09097c11 */ /* 0x000fe400088f1c0e */
[----:B------:R-:W-:-:S07]  /*4550*/  IADD3.X R14, PT, PT, R14, UR7, RZ, P0, !PT ;  /* 0x000000070e0e7c10 */ /* 0x000fce00087fe4ff */
.L_x_315:
        /* <DEDUP_REMOVED lines=31> */
.L_x_314:
[----:B------:R-:W-:Y:S05]  /*4750*/  BSYNC.RECONVERGENT B3 ;  /* 0x0000000000037941 */ /* 0x000fea0003800200 */
.L_x_313:
[----:B------:R-:W-:Y:S01]  /*4760*/  IADD3 R13, P0, PT, R13, 0x100, RZ ;  /* 0x000001000d0d7810 */ /* 0x000fe20007f1e0ff */
[----:B------:R-:W-:Y:S02]  /*4770*/  VIADD R12, R12, 0x100 ;  /* 0x000001000c0c7836 */ /* 0x000fe40000000000 */
[----:B------:R-:W-:Y:S02]  /*4780*/  IMAD.X R9, RZ, RZ, R9, P3 ;  /* 0x000000ffff097224 */ /* 0x000fe400018e0609 */
[----:B------:R-:W-:Y:S01]  /*4790*/  IMAD.X R14, RZ, RZ, R14, P0 ;  /* 0x000000ffff0e7224 */ /* 0x000fe200000e060e */
[----:B------:R-:W-:Y:S07]  /*47a0*/  @P2 BRA `(.L_x_315) ;  /* 0xfffffffc006c2947 */ /* 0x000fee000383ffff */
.L_x_312:
[----:B------:R-:W-:Y:S05]  /*47b0*/  BSYNC.RECONVERGENT B2 ;  /* 0x0000000000027941 */ /* 0x000fea0003800200 */
.L_x_311:
[----:B------:R-:W-:-:S13]  /*47c0*/  ISETP.GE.U32.AND P0, PT, R6, 0x300, PT ;  /* 0x000003000600780c */ /* 0x000fda0003f06070 */
[----:B------:R-:W-:Y:S05]  /*47d0*/  @!P0 BRA `(.L_x_310) ;  /* 0x0000000400c88947 */ /* 0x000fea0003800000 */
[----:B------:R-:W0:Y:S01]  /*47e0*/  LDC.64 R8, c[0x0][0x380] ;  /* 0x0000e000ff087b82 */ /* 0x000e220000000a00 */
[----:B------:R-:W-:-:S07]  /*47f0*/  VIADD R20, R12, 0x200 ;  /* 0x000002000c147836 */ /* 0x000fce0000000000 */
[----:B------:R-:W1:Y:S02]  /*4800*/  LDC.64 R6, c[0x0][0x388] ;  /* 0x0000e200ff067b82 */ /* 0x000e640000000a00 */
.L_x_324:
        /* <DEDUP_REMOVED lines=30> */
.L_x_317:
[----:B------:R-:W-:Y:S05]  /*49f0*/  BSYNC.RECONVERGENT B2 ;  /* 0x0000000000027941 */ /* 0x000fea0003800200 */
.L_x_316:
        /* <DEDUP_REMOVED lines=9> */
[----:B------:R-:W-:-:S03]  /*4a90*/  IMAD.MOV.U32 R24, RZ, RZ, R26 ;  /* 0x000000ffff187224 */ /* 0x000fc600078e001a */
[----:B------:R-:W-:Y:S01]  /*4aa0*/  MOV R25, R27 ;  /* 0x0000001b00197202 */ /* 0x000fe20000000f00 */
        /* <DEDUP_REMOVED lines=15> */
.L_x_319:
[----:B------:R-:W-:Y:S05]  /*4ba0*/  BSYNC.RECONVERGENT B2 ;  /* 0x0000000000027941 */ /* 0x000fea0003800200 */
.L_x_318:
[----:B------:R-:W-:Y:S01]  /*4bb0*/  DSETP.GEU.AND P0, PT, |R16|, |R10|, PT ;  /* 0x4000000a1000722a */ /* 0x000fe20003f0e200 */
[CC--:B------:R-:W-:Y:S01]  /*4bc0*/  IADD3 R13, P1, P4, R19.reuse, R6.reuse, R20 ;  /* 0x00000006130d7210 */ /* 0x0c0fe20007c3e014 */
[----:B------:R-:W-:Y:S01]  /*4bd0*/  VIADD R4, R20, 0x100 ;  /* 0x0000010014047836 */ /* 0x000fe20000000000 */
[----:B------:R-:W-:Y:S01]  /*4be0*/  BSSY.RECONVERGENT B2, `(.L_x_320) ;  /* 0x0000016000027945 */ /* 0x000fe20003800200 */
[----:B------:R-:W-:Y:S01]  /*4bf0*/  IMAD.MOV.U32 R2, RZ, RZ, R10 ;  /* 0x000000ffff027224 */ /* 0x000fe200078e000a */
[----:B------:R-:W-:Y:S01]  /*4c00*/  IADD3.X R22, PT, PT, R18, R7, RZ, P1, P4 ;  /* 0x0000000712167210 */ /* 0x000fe20000fe84ff */
[----:B------:R-:W-:Y:S01]  /*4c10*/  IMAD.MOV.U32 R5, RZ, RZ, R13 ;  /* 0x000000ffff057224 */ /* 0x000fe200078e000d */
[----:B------:R-:W-:Y:S01]  /*4c20*/  IADD3 R4, P2, P3, R19, R6, R4 ;  /* 0x0000000613047210 */ /* 0x000fe20007b5e004 */
        /* <DEDUP_REMOVED lines=17> */
.L_x_321:
[----:B------:R-:W-:Y:S05]  /*4d40*/  BSYNC.RECONVERGENT B2 ;  /* 0x0000000000027941 */ /* 0x000fea0003800200 */
.L_x_320:
[----:B------:R-:W-:Y:S01]  /*4d50*/  DSETP.GEU.AND P0, PT, |R2|, |R14|, PT ;  /* 0x4000000e0200722a */ /* 0x000fe20003f0e200 */
[----:B------:R-:W-:Y:S01]  /*4d60*/  IADD3.X R13, PT, PT, R18, R7, RZ, P2, P3 ;  /* 0x00000007120d7210 */ /* 0x000fe200017e64ff */
        /* <DEDUP_REMOVED lines=20> */
.L_x_323:
[----:B------:R-:W-:Y:S05]  /*4eb0*/  BSYNC.RECONVERGENT B2 ;  /* 0x0000000000027941 */ /* 0x000fea0003800200 */
.L_x_322:
[C---:B------:R-:W-:Y:S02]  /*4ec0*/  VIADD R2, R20.reuse, 0x200 ;  /* 0x0000020014027836 */ /* 0x040fe40000000000 */
[----:B------:R-:W-:-:S03]  /*4ed0*/  VIADD R20, R20, 0x400 ;  /* 0x0000040014147836 */ /* 0x000fc60000000000 */
[----:B------:R-:W-:-:S13]  /*4ee0*/  ISETP.GE.AND P0, PT, R2, R21, PT ;  /* 0x000000150200720c */ /* 0x000fda0003f06270 */
[----:B------:R-:W-:Y:S05]  /*4ef0*/  @!P0 BRA `(.L_x_324) ;  /* 0xfffffff800448947 */ /* 0x000fea000383ffff */
.L_x_310:
[----:B------:R-:W-:Y:S05]  /*4f00*/  BSYNC.RECONVERGENT B1 ;  /* 0x0000000000017941 */ /* 0x000fea0003800200 */
.L_x_309:
        /* <DEDUP_REMOVED lines=32> */
.L_x_326:
[----:B------:R-:W-:Y:S05]  /*5110*/  BSYNC.RECONVERGENT B1 ;  /* 0x0000000000017941 */ /* 0x000fea0003800200 */
.L_x_325:
        /* <DEDUP_REMOVED lines=31> */
.L_x_328:
[----:B------:R-:W-:Y:S05]  /*5310*/  BSYNC.RECONVERGENT B1 ;  /* 0x0000000000017941 */ /* 0x000fea0003800200 */
.L_x_327:
        /* <DEDUP_REMOVED lines=31> */
.L_x_330:
[----:B------:R-:W-:Y:S05]  /*5510*/  BSYNC.RECONVERGENT B1 ;  /* 0x0000000000017941 */ /* 0x000fea0003800200 */
.L_x_329:
[----:B------:R-:W-:Y:S01]  /*5520*/  ISETP.GT.AND P0, PT, R8, 0x17, PT ;  /* 0x000000170800780c */ /* 0x000fe20003f04270 */
[----:B-1----:R1:W1:Y:S01]  /*5530*/  SHFL.DOWN PT, R6, R2, 0x8, 0x1f ;  /* 0x09001f0002067f89 */ /* 0x00226200000e0000 */
[----:B------:R-:W-:Y:S01]  /*5540*/  BSSY.RECONVERGENT B1, `(.L_x_331) ;  /* 0x000001d000017945 */ /* 0x000fe20003800200 */
[----:B--2---:R-:W-:Y:S02]  /*5550*/  IMAD.MOV.U32 R9, RZ, RZ, R11 ;  /* 0x000000ffff097224 */ /* 0x004fe400078e000b */
[----:B---3--:R2:W3:Y:S01]  /*5560*/  SHFL.DOWN PT, R7, R3, 0x8, 0x1f ;  /* 0x09001f0003077f89 */ /* 0x0084e200000e0000 */
[----:B------:R-:W-:Y:S02]  /*5570*/  IMAD.MOV.U32 R10, RZ, RZ, R12 ;  /* 0x000000ffff0a7224 */ /* 0x000fe400078e000c */
[----:B------:R-:W-:Y:S01]  /*5580*/  IMAD.MOV.U32 R4, RZ, RZ, R2 ;  /* 0x000000ffff047224 */ /* 0x000fe200078e0002 */
[----:B0-----:R2:W0:Y:S01]  /*5590*/  SHFL.DOWN PT, R14, R11, 0x8, 0x1f ;  /* 0x09001f000b0e7f89 */ /* 0x00142200000e0000 */
[----:B------:R-:W-:-:S03]  /*55a0*/  IMAD.MOV.U32 R5, RZ, RZ, R3 ;  /* 0x000000ffff057224 */ /* 0x000fc600078e0003 */
[----:B----4-:R2:W4:Y:S01]  /*55b0*/  SHFL.DOWN PT, R13, R12, 0x8, 0x1f ;  /* 0x09001f000c0d7f89 */ /* 0x01052200000e0000 */
        /* <DEDUP_REMOVED lines=21> */
.L_x_332:
[----:B------:R-:W-:Y:S05]  /*5710*/  BSYNC.RECONVERGENT B1 ;  /* 0x0000000000017941 */ /* 0x000fea0003800200 */
.L_x_331:
        /* <DEDUP_REMOVED lines=8> */
[----:B----4-:R-:W-:-:S03]  /*57a0*/  IMAD.MOV.U32 R13, RZ, RZ, R5 ;  /* 0x000000ffff0d7224 */ /* 0x010fc600078e0005 */
[----:B---3--:R3:W4:Y:S01]  /*57b0*/  SHFL.DOWN PT, R7, R10, 0x10, 0x1f ;  /* 0x0a001f000a077f89 */ /* 0x00872200000e0000 */
[----:B------:R-:W-:Y:S05]  /*57c0*/  @P0 BRA `(.L_x_334) ;  /* 0x0000000000500947 */ /* 0x000fea0003800000 */
[----:B-12---:R-:W-:Y:S01]  /*57d0*/  DSETP.GEU.AND P0, PT, |R4|, |R2|, PT ;  /* 0x400000020400722a */ /* 0x006fe20003f0e200 */
        /* <DEDUP_REMOVED lines=19> */
.L_x_334:
[----:B------:R-:W-:Y:S05]  /*5910*/  BSYNC.RECONVERGENT B1 ;  /* 0x0000000000017941 */ /* 0x000fea0003800200 */
.L_x_333:
        /* <DEDUP_REMOVED lines=11> */
.L_x_336:
[----:B------:R-:W-:Y:S05]  /*59d0*/  BSYNC.RECONVERGENT B1 ;  /* 0x0000000000017941 */ /* 0x000fea0003800200 */
.L_x_335:
        /* <DEDUP_REMOVED lines=8> */
[----:B0---4-:R-:W0:Y:S04]  /*5a60*/  LDS.128 R4, [R0+0x20] ;  /* 0x0000200000047984 */ /* 0x011e280000000c00 */
[----:B------:R2:W4:Y:S04]  /*5a70*/  LDS.64 R2, [R0+0x80] ;  /* 0x0000800000027984 */ /* 0x0005280000000a00 */
[----:B---3--:R2:W3:Y:S01]  /*5a80*/  LDS.128 R8, [R0+0x30] ;  /* 0x0000300000087984 */ /* 0x0084e20000000c00 */
[----:B-1----:R-:W-:Y:S01]  /*5a90*/  DSETP.GEU.AND P0, PT, |R12|, |R16|, PT ;  /* 0x400000100c00722a */ /* 0x002fe20003f0e200 */
[----:B------:R-:W-:-:S02]  /*5aa0*/  IMAD.MOV.U32 R20, RZ, RZ, R16 ;  /* 0x000000ffff147224 */ /* 0x000fc400078e0010 */
[----:B------:R-:W-:Y:S02]  /*5ab0*/  IMAD.MOV.U32 R21, RZ, RZ, R17 ;  /* 0x000000ffff157224 */ /* 0x000fe400078e0011 */
[----:B0-----:R-:W-:Y:S02]  /*5ac0*/  IMAD.MOV.U32 R23, RZ, RZ, R4 ;  /* 0x000000ffff177224 */ /* 0x001fe400078e0004 */
        /* <DEDUP_REMOVED lines=16> */
.L_x_338:
[----:B------:R-:W-:Y:S05]  /*5bd0*/  BSYNC.RECONVERGENT B1 ;  /* 0x0000000000017941 */ /* 0x000fea0003800200 */
.L_x_337:
        /* <DEDUP_REMOVED lines=23> */
.L_x_340:
[----:B------:R-:W-:Y:S05]  /*5d50*/  BSYNC.RECONVERGENT B1 ;  /* 0x0000000000017941 */ /* 0x000fea0003800200 */
.L_x_339:
        /* <DEDUP_REMOVED lines=21> */
.L_x_342:
[----:B------:R-:W-:Y:S05]  /*5eb0*/  BSYNC.RECONVERGENT B1 ;  /* 0x0000000000017941 */ /* 0x000fea0003800200 */
.L_x_341:
        /* <DEDUP_REMOVED lines=23> */
.L_x_344:
[----:B------:R-:W-:Y:S05]  /*6030*/  BSYNC.RECONVERGENT B1 ;  /* 0x0000000000017941 */ /* 0x000fea0003800200 */
.L_x_343:
        /* <DEDUP_REMOVED lines=21> */
.L_x_346:
[----:B------:R-:W-:Y:S05]  /*6190*/  BSYNC.RECONVERGENT B1 ;  /* 0x0000000000017941 */ /* 0x000fea0003800200 */
.L_x_345:
        /* <DEDUP_REMOVED lines=21> */
.L_x_348:
[----:B------:R-:W-:Y:S05]  /*62f0*/  BSYNC.RECONVERGENT B1 ;  /* 0x0000000000017941 */ /* 0x000fea0003800200 */
.L_x_347:
        /* <DEDUP_REMOVED lines=20> */
.L_x_268:
[----:B------:R-:W-:Y:S05]  /*6440*/  BSYNC.RECONVERGENT B0 ;  /* 0x0000000000007941 */ /* 0x000fea0003800200 */
.L_x_235:
[----:B------:R-:W-:Y:S05]  /*6450*/  @P1 EXIT ;  /* 0x000000000000194d */ /* 0x000fea0003800000 */
[----:B0123--:R-:W0:Y:S02]  /*6460*/  LDC.64 R2, c[0x0][0x390] ;  /* 0x0000e400ff027b82 */ /* 0x00fe240000000a00 */
[----:B0-----:R-:W-:Y:S04]  /*6470*/  STG.E.64 desc[UR8][R2.64], R12 ;  /* 0x0000000c02007986 */ /* 0x001fe8000c101b08 */
[----:B------:R-:W-:Y:S01]  /*6480*/  STG.E.64 desc[UR8][R2.64+0x8], R14 ;  /* 0x0000080e02007986 */ /* 0x000fe2000c101b08 */
[----:B------:R-:W-:Y:S05]  /*6490*/  EXIT ;  /* 0x000000000000794d */ /* 0x000fea0003800000 */
.L_x_349:
        /* <DEDUP_REMOVED lines=14> */
.L_x_725:


//--------------------- .text._ZN6thrust24THRUST_300001_SM_1000_NS8cuda_cub4core6detail13_kernel_agentINS1_8__reduce11ReduceAgentIPN4cuda3std3__45tupleIJdlEEESC_SB_iNS1_9__extrema9arg_max_fIdl10comparatorEEEEJSC_SC_iSG_EEEvDpT0_ --------------------------
	.section	.text._ZN6thrust24THRUST_300001_SM_1000_NS8cuda_cub4core6detail13_kernel_agentINS1_8__reduce11ReduceAgentIPN4cuda3std3__45tupleIJdlEEESC_SB_iNS1_9__extrema9arg_max_fIdl10comparatorEEEEJSC_SC_iSG_EEEvDpT0_,"ax",@progbits
	.align	128
        .global         _ZN6thrust24THRUST_300001_SM_1000_NS8cuda_cub4core6detail13_kernel_agentINS1_8__reduce11ReduceAgentIPN4cuda3std3__45tupleIJdlEEESC_SB_iNS1_9__extrema9arg_max_fIdl10comparatorEEEEJSC_SC_iSG_EEEvDpT0_
        .type           _ZN6thrust24THRUST_300001_SM_1000_NS8cuda_cub4core6detail13_kernel_agentINS1_8__reduce11ReduceAgentIPN4cuda3std3__45tupleIJdlEEESC_SB_iNS1_9__extrema9arg_max_fIdl10comparatorEEEEJSC_SC_iSG_EEEvDpT0_,@function
        .size           _ZN6thrust24THRUST_300001_SM_1000_NS8cuda_cub4core6detail13_kernel_agentINS1_8__reduce11ReduceAgentIPN4cuda3std3__45tupleIJdlEEESC_SB_iNS1_9__extrema9arg_max_fIdl10comparatorEEEEJSC_SC_iSG_EEEvDpT0_,(.L_x_726 - _ZN6thrust24THRUST_300001_SM_1000_NS8cuda_cub4core6detail13_kernel_agentINS1_8__reduce11ReduceAgentIPN4cuda3std3__45tupleIJdlEEESC_SB_iNS1_9__extrema9arg_max_fIdl10comparatorEEEEJSC_SC_iSG_EEEvDpT0_)
        .other          _ZN6thrust24THRUST_300001_SM_1000_NS8cuda_cub4core6detail13_kernel_agentINS1_8__reduce11ReduceAgentIPN4cuda3std3__45tupleIJdlEEESC_SB_iNS1_9__extrema9arg_max_fIdl10comparatorEEEEJSC_SC_iSG_EEEvDpT0_,@"STO_CUDA_ENTRY STV_DEFAULT"
_ZN6thrust24THRUST_300001_SM_1000_NS8cuda_cub4core6detail13_kernel_agentINS1_8__reduce11ReduceAgentIPN4cuda3std3__45tupleIJdlEEESC_SB_iNS1_9__extrema9arg_max_fIdl10comparatorEEEEJSC_SC_iSG_EEEvDpT0_:
.text._ZN6thrust24THRUST_300001_SM_1000_NS8cuda_cub4core6detail13_kernel_agentINS1_8__reduce11ReduceAgentIPN4cuda3std3__45tupleIJdlEEESC_SB_iNS1_9__extrema9arg_max_fIdl10comparatorEEEEJSC_SC_iSG_EEEvDpT0_:
        /* <DEDUP_REMOVED lines=21> */
.L_x_353:
[----:B0-----:R-:W-:Y:S05]  /*0150*/  BSYNC.RECONVERGENT B1 ;  /* 0x0000000000017941 */ /* 0x001fea0003800200 */
.L_x_352:
        /* <DEDUP_REMOVED lines=15> */
.L_x_360:
        /* <DEDUP_REMOVED lines=31> */
.L_x_359:
[----:B------:R-:W-:Y:S05]  /*0440*/  BSYNC.RECONVERGENT B3 ;  /* 0x0000000000037941 */ /* 0x000fea0003800200 */
.L_x_358:
[----:B------:R-:W-:Y:S02]  /*0450*/  IMAD.X R3, RZ, RZ, R3, P3 ;  /* 0x000000ffff037224 */ /* 0x000fe400018e0603 */
[----:B------:R-:W-:Y:S01]  /*0460*/  VIADD R19, R19, 0x100 ;  /* 0x0000010013137836 */ /* 0x000fe20000000000 */
[----:B------:R-:W-:Y:S06]  /*0470*/  @P2 BRA `(.L_x_360) ;  /* 0xfffffffc00742947 */ /* 0x000fec000383ffff */
.L_x_357:
[----:B------:R-:W-:Y:S05]  /*0480*/  BSYNC.RECONVERGENT B2 ;  /* 0x0000000000027941 */ /* 0x000fea0003800200 */
.L_x_356:
[----:B------:R-:W0:Y:S01]  /*0490*/  LDC.64 R8, c[0x0][0x380] ;  /* 0x0000e000ff087b82 */ /* 0x000e220000000a00 */
[----:B------:R-:W-:-:S13]  /*04a0*/  ISETP.GE.U32.AND P0, PT, R4, 0x300, PT ;  /* 0x000003000400780c */ /* 0x000fda0003f06070 */
[----:B------:R-:W-:Y:S05]  /*04b0*/  @!P0 BRA `(.L_x_355) ;  /* 0x0000000400908947 */ /* 0x000fea0003800000 */
.L_x_369:
        /* <DEDUP_REMOVED lines=13> */
[----:B------:R-:W-:Y:S01]  /*0590*/  IMAD.MOV.U32 R23, RZ, RZ, R12 ;  /* 0x000000ffff177224 */ /* 0x000fe200078e000c */
[----:B------:R-:W-:Y:S01]  /*05a0*/  MOV R25, R13 ;  /* 0x0000000d00197202 */ /* 0x000fe20000000f00 */
[----:B------:R-:W-:Y:S02]  /*05b0*/  IMAD.MOV.U32 R2, RZ, RZ, R14 ;  /* 0x000000ffff027224 */ /* 0x000fe400078e000e */
[----:B------:R-:W-:-:S09]  /*05c0*/  IMAD.MOV.U32 R3, RZ, RZ, R15 ;  /* 0x000000ffff037224 */ /* 0x000fd200078e000f */
        /* <DEDUP_REMOVED lines=9> */
.L_x_362:
[----:B------:R-:W-:Y:S05]  /*0660*/  BSYNC.RECONVERGENT B2 ;  /* 0x0000000000027941 */ /* 0x000fea0003800200 */
.L_x_361:
        /* <DEDUP_REMOVED lines=25> */
.L_x_364:
[----:B------:R-:W-:Y:S05]  /*0800*/  BSYNC.RECONVERGENT B2 ;  /* 0x0000000000027941 */ /* 0x000fea0003800200 */
.L_x_363:
        /* <DEDUP_REMOVED lines=21> */
.L_x_366:
[----:B------:R-:W-:Y:S05]  /*0960*/  BSYNC.RECONVERGENT B2 ;  /* 0x0000000000027941 */ /* 0x000fea0003800200 */
.L_x_365:
        /* <DEDUP_REMOVED lines=21> */
.L_x_368:
[----:B------:R-:W-:Y:S05]  /*0ac0*/  BSYNC.RECONVERGENT B2 ;  /* 0x0000000000027941 */ /* 0x000fea0003800200 */
.L_x_367:
[----:B------:R-:W-:-:S05]  /*0ad0*/  VIADD R19, R19, 0x400 ;  /* 0x0000040013137836 */ /* 0x000fca0000000000 */
[----:B------:R-:W-:-:S13]  /*0ae0*/  ISETP.GE.AND P0, PT, R19, UR5, PT ;  /* 0x0000000513007c0c */ /* 0x000fda000bf06270 */
[----:B------:R-:W-:Y:S05]  /*0af0*/  @!P0 BRA `(.L_x_369) ;  /* 0xfffffff800708947 */ /* 0x000fea000383ffff */
.L_x_355:
[----:B------:R-:W-:Y:S05]  /*0b00*/  BSYNC.RECONVERGENT B1 ;  /* 0x0000000000017941 */ /* 0x000fea0003800200 */
.L_x_354:
        /* <DEDUP_REMOVED lines=35> */
.L_x_372:
[----:B------:R-:W-:Y:S05]  /*0d40*/  BSYNC.RECONVERGENT B1 ;  /* 0x0000000000017941 */ /* 0x000fea0003800200 */
.L_x_371:
        /* <DEDUP_REMOVED lines=31> */
.L_x_374:
[----:B------:R-:W-:Y:S05]  /*0f40*/  BSYNC.RECONVERGENT B1 ;  /* 0x0000000000017941 */ /* 0x000fea0003800200 */
.L_x_373:
        /* <DEDUP_REMOVED lines=31> */
.L_x_376:
[----:B------:R-:W-:Y:S05]  /*1140*/  BSYNC.RECONVERGENT B1 ;  /* 0x0000000000017941 */ /* 0x000fea0003800200 */
.L_x_375:
        /* <DEDUP_REMOVED lines=31> */
.L_x_378:
[----:B------:R-:W-:Y:S05]  /*1340*/  BSYNC.RECONVERGENT B1 ;  /* 0x0000000000017941 */ /* 0x000fea0003800200 */
.L_x_377:
[----:B------:R-:W-:Y:S01]  /*1350*/  ISETP.GT.AND P0, PT, R9, 0xf, PT ;  /* 0x0000000f0900780c */ /* 0x000fe20003f04270 */
[----:B-1----:R1:W1:Y:S01]  /*1360*/  SHFL.DOWN PT, R6, R4, 0x10, 0x1f ;  /* 0x0a001f0004067f89 */ /* 0x00226200000e0000 */
[----:B------:R-:W-:Y:S01]  /*1370*/  BSSY.RECONVERGENT B1, `(.L_x_379) ;  /* 0x000001d000017945 */ /* 0x000fe20003800200 */
[----:B0-----:R-:W-:Y:S01]  /*1380*/  MOV R14, R8 ;  /* 0x00000008000e7202 */ /* 0x001fe20000000f00 */
[----:B----4-:R-:W-:Y:S01]  /*1390*/  IMAD.MOV.U32 R15, RZ, RZ, R10 ;  /* 0x000000ffff0f7224 */ /* 0x010fe200078e000a */
[----:B--2---:R0:W2:Y:S01]  /*13a0*/  SHFL.DOWN PT, R7, R5, 0x10, 0x1f ;  /* 0x0a001f0005077f89 */ /* 0x0040a200000e0000 */
[----:B------:R-:W-:Y:S02]  /*13b0*/  IMAD.MOV.U32 R2, RZ, RZ, R4 ;  /* 0x000000ffff027224 */ /* 0x000fe400078e0004 */
[----:B------:R-:W-:Y:S01]  /*13c0*/  IMAD.MOV.U32 R3, RZ, RZ, R5 ;  /* 0x000000ffff037224 */ /* 0x000fe200078e0005 */
[----:B------:R0:W4:Y:S04]  /*13d0*/  SHFL.DOWN PT, R11, R8, 0x10, 0x1f ;  /* 0x0a001f00080b7f89 */ /* 0x00012800000e0000 */
        /* <DEDUP_REMOVED lines=22> */
.L_x_380:
[----:B------:R-:W-:Y:S05]  /*1540*/  BSYNC.RECONVERGENT B1 ;  /* 0x0000000000017941 */ /* 0x000fea0003800200 */
.L_x_379:
        /* <DEDUP_REMOVED lines=11> */
.L_x_382:
[----:B------:R-:W-:Y:S05]  /*1600*/  BSYNC.RECONVERGENT B1 ;  /* 0x0000000000017941 */ /* 0x000fea0003800200 */
.L_x_381:
        /* <DEDUP_REMOVED lines=31> */
.L_x_385:
[----:B------:R-:W-:Y:S05]  /*1800*/  BSYNC.RECONVERGENT B1 ;  /* 0x0000000000017941 */ /* 0x000fea0003800200 */
.L_x_384:
        /* <DEDUP_REMOVED lines=10> */
[----:B------:R-:W-:Y:S01]  /*18b0*/  MOV R15, R26 ;  /* 0x0000001a000f7202 */ /* 0x000fe20000000f00 */
[----:B------:R-:W-:Y:S02]  /*18c0*/  IMAD.MOV.U32 R29, RZ, RZ, R27 ;  /* 0x000000ffff1d7224 */ /* 0x000fe400078e001b */
[----:B------:R-:W-:Y:S02]  /*18d0*/  IMAD.MOV.U32 R4, RZ, RZ, R24 ;  /* 0x000000ffff047224 */ /* 0x000fe400078e0018 */
[----:B------:R-:W-:-:S08]  /*18e0*/  IMAD.MOV.U32 R5, RZ, RZ, R25 ;  /* 0x000000ffff057224 */ /* 0x000fd000078e0019 */
        /* <DEDUP_REMOVED lines=9> */
.L_x_387:
[----:B------:R-:W-:Y:S05]  /*1980*/  BSYNC.RECONVERGENT B1 ;  /* 0x0000000000017941 */ /* 0x000fea0003800200 */
.L_x_386:
        /* <DEDUP_REMOVED lines=21> */
.L_x_389:
[----:B------:R-:W-:Y:S05]  /*1ae0*/  BSYNC.RECONVERGENT B1 ;  /* 0x0000000000017941 */ /* 0x000fea0003800200 */
.L_x_388:
        /* <DEDUP_REMOVED lines=23> */
.L_x_391:
[----:B------:R-:W-:Y:S05]  /*1c60*/  BSYNC.RECONVERGENT B1 ;  /* 0x0000000000017941 */ /* 0x000fea0003800200 */
.L_x_390:
        /* <DEDUP_REMOVED lines=21> */
.L_x_393:
[----:B------:R-:W-:Y:S05]  /*1dc0*/  BSYNC.RECONVERGENT B1 ;  /* 0x0000000000017941 */ /* 0x000fea0003800200 */
.L_x_392:
        /* <DEDUP_REMOVED lines=21> */
.L_x_395:
[----:B------:R-:W-:Y:S05]  /*1f20*/  BSYNC.RECONVERGENT B1 ;  /* 0x0000000000017941 */ /* 0x000fea0003800200 */
.L_x_394:
        /* <DEDUP_REMOVED lines=21> */
.L_x_370:
        /* <DEDUP_REMOVED lines=19> */
[----:B0-----:R-:W-:Y:S01]  /*21b0*/  MOV R16, R9 ;  /* 0x0000000900107202 */ /* 0x001fe20000000f00 */
[----:B--2---:R-:W-:Y:S02]  /*21c0*/  IMAD.MOV.U32 R18, RZ, RZ, R11 ;  /* 0x000000ffff127224 */ /* 0x004fe400078e000b */
[----:B------:R-:W-:Y:S02]  /*21d0*/  IMAD.MOV.U32 R2, RZ, RZ, R6 ;  /* 0x000000ffff027224 */ /* 0x000fe400078e0006 */
[----:B------:R-:W-:-:S08]  /*21e0*/  IMAD.MOV.U32 R3, RZ, RZ, R7 ;  /* 0x000000ffff037224 */ /* 0x000fd000078e0007 */
        /* <DEDUP_REMOVED lines=15> */
.L_x_397:
[----:B------:R-:W-:Y:S05]  /*22e0*/  BSYNC.RECONVERGENT B1 ;  /* 0x0000000000017941 */ /* 0x000fea0003800200 */
.L_x_396:
        /* <DEDUP_REMOVED lines=32> */
.L_x_399:
[----:B------:R-:W-:Y:S05]  /*24f0*/  BSYNC.RECONVERGENT B1 ;  /* 0x0000000000017941 */ /* 0x000fea0003800200 */
.L_x_398:
[----:B-1----:R-:W-:Y:S01]  /*2500*/  VIADD R2, R4, 0x4 ;  /* 0x0000000404027836 */ /* 0x002fe20000000000 */
[----:B---3--:R1:W3:Y:S01]  /*2510*/  SHFL.DOWN PT, R8, R6, 0x4, R5 ;  /* 0x0880000006087989 */ /* 0x0082e200000e0005 */
[----:B------:R-:W-:Y:S01]  /*2520*/  BSSY.RECONVERGENT B1, `(.L_x_400) ;  /* 0x000001e000017945 */ /* 0x000fe20003800200 */
[----:B------:R-:W-:Y:S01]  /*2530*/  IMAD.MOV.U32 R14, RZ, RZ, R10 ;  /* 0x000000ffff0e7224 */ /* 0x000fe200078e000a */
[----:B------:R-:W-:Y:S01]  /*2540*/  MOV R3, R7 ;  /* 0x0000000700037202 */ /* 0x000fe20000000f00 */
[----:B0-----:R1:W0:Y:S01]  /*2550*/  SHFL.DOWN PT, R9, R7, 0x4, R5 ;  /* 0x0880000007097989 */ /* 0x00122200000e0005 */
[----:B------:R-:W-:Y:S01]  /*2560*/  ISETP.GT.AND P0, PT, R2, R5, PT ;  /* 0x000000050200720c */ /* 0x000fe20003f04270 */
[----:B------:R-:W-:Y:S02]  /*2570*/  IMAD.MOV.U32 R16, RZ, RZ, R12 ;  /* 0x000000ffff107224 */ /* 0x000fe400078e000c */
[----:B--2---:R1:W2:Y:S01]  /*2580*/  SHFL.DOWN PT, R11, R10, 0x4, R5 ;  /* 0x088000000a0b7989 */ /* 0x0042a200000e0005 */
[----:B------:R-:W-:-:S03]  /*2590*/  IMAD.MOV.U32 R2, RZ, RZ, R6 ;  /* 0x000000ffff027224 */ /* 0x000fc600078e0006 */
[----:B----4-:R1:W4:Y:S06]  /*25a0*/  SHFL.DOWN PT, R13, R12, 0x4, R5 ;  /* 0x088000000c0d7989 */ /* 0x01032c00000e0005 */
        /* <DEDUP_REMOVED lines=21> */
.L_x_401:
[----:B------:R-:W-:Y:S05]  /*2700*/  BSYNC.RECONVERGENT B1 ;  /* 0x0000000000017941 */ /* 0x000fea0003800200 */
.L_x_400:
        /* <DEDUP_REMOVED lines=32> */
.L_x_403:
[----:B------:R-:W-:Y:S05]  /*2910*/  BSYNC.RECONVERGENT B1 ;  /* 0x0000000000017941 */ /* 0x000fea0003800200 */
.L_x_402:
[----:B-1----:R-:W-:Y:S01]  /*2920*/  VIADD R2, R4, 0x10 ;  /* 0x0000001004027836 */ /* 0x002fe20000000000 */
[----:B---3--:R1:W3:Y:S01]  /*2930*/  SHFL.DOWN PT, R8, R6, 0x10, R5 ;  /* 0x0a00000006087989 */ /* 0x0082e200000e0005 */
[----:B------:R-:W-:Y:S01]  /*2940*/  BSSY.RECONVERGENT B1, `(.L_x_404) ;  /* 0x000001e000017945 */ /* 0x000fe20003800200 */
[----:B------:R-:W-:Y:S02]  /*2950*/  IMAD.MOV.U32 R14, RZ, RZ, R10 ;  /* 0x000000ffff0e7224 */ /* 0x000fe400078e000a */
[----:B------:R-:W-:Y:S01]  /*2960*/  ISETP.GT.AND P0, PT, R2, R5, PT ;  /* 0x000000050200720c */ /* 0x000fe20003f04270 */
[----:B0-----:R1:W0:Y:S01]  /*2970*/  SHFL.DOWN PT, R9, R7, 0x10, R5 ;  /* 0x0a00000007097989 */ /* 0x00122200000e0005 */
[----:B------:R-:W-:Y:S01]  /*2980*/  IMAD.MOV.U32 R15, RZ, RZ, R12 ;  /* 0x000000ffff0f7224 */ /* 0x000fe200078e000c */
[----:B------:R-:W-:Y:S01]  /*2990*/  MOV R2, R6 ;  /* 0x0000000600027202 */ /* 0x000fe20000000f00 */
[----:B------:R-:W-:Y:S01]  /*29a0*/  IMAD.MOV.U32 R3, RZ, RZ, R7 ;  /* 0x000000ffff037224 */ /* 0x000fe200078e0007 */
[----:B--2---:R1:W2:Y:S04]  /*29b0*/  SHFL.DOWN PT, R11, R10, 0x10, R5 ;  /* 0x0a0000000a0b7989 */ /* 0x0042a800000e0005 */
        /* <DEDUP_REMOVED lines=22> */
.L_x_405:
[----:B------:R-:W-:Y:S05]  /*2b20*/  BSYNC.RECONVERGENT B1 ;  /* 0x0000000000017941 */ /* 0x000fea0003800200 */
.L_x_404:
        /* <DEDUP_REMOVED lines=11> */
.L_x_407:
[----:B------:R-:W-:Y:S05]  /*2be0*/  BSYNC.RECONVERGENT B1 ;  /* 0x0000000000017941 */ /* 0x000fea0003800200 */
.L_x_406:
        /* <DEDUP_REMOVED lines=35> */
.L_x_409:
[----:B------:R-:W-:Y:S05]  /*2e20*/  BSYNC.RECONVERGENT B1 ;  /* 0x0000000000017941 */ /* 0x000fea0003800200 */
.L_x_408:
[----:B------:R-:W-:Y:S01]  /*2e30*/  UISETP.GE.AND UP0, UPT, UR8, 0x41, UPT ;  /* 0x000000410800788c */ /* 0x000fe2000bf06270 */
[----:B0-----:R-:W-:Y:S01]  /*2e40*/  IMAD.MOV.U32 R9, RZ, RZ, R11 ;  /* 0x000000ffff097224 */ /* 0x001fe200078e000b */
[----:B------:R-:W-:Y:S01]  /*2e50*/  MOV R2, R4 ;  /* 0x0000000400027202 */ /* 0x000fe20000000f00 */
[----:B------:R-:W-:Y:S02]  /*2e60*/  IMAD.MOV.U32 R0, RZ, RZ, R8 ;  /* 0x000000ffff007224 */ /* 0x000fe400078e0008 */
[----:B------:R-:W-:-:S04]  /*2e70*/  IMAD.MOV.U32 R3, RZ, RZ, R5 ;  /* 0x000000ffff037224 */ /* 0x000fc800078e0005 */
        /* <DEDUP_REMOVED lines=27> */
.L_x_411:
[----:B------:R-:W-:Y:S05]  /*3030*/  BSYNC.RECONVERGENT B1 ;  /* 0x0000000000017941 */ /* 0x000fea0003800200 */
.L_x_410:
        /* <DEDUP_REMOVED lines=32> */
.L_x_413:
[----:B------:R-:W-:Y:S05]  /*3240*/  BSYNC.RECONVERGENT B1 ;  /* 0x0000000000017941 */ /* 0x000fea0003800200 */
.L_x_412:
[----:B------:R-:W-:Y:S01]  /*3250*/  UISETP.GE.AND UP0, UPT, UR8, 0x81, UPT ;  /* 0x000000810800788c */ /* 0x000fe2000bf06270 */
[----:B------:R-:W-:Y:S01]  /*3260*/  IMAD.MOV.U32 R9, RZ, RZ, R11 ;  /* 0x000000ffff097224 */ /* 0x000fe200078e000b */
        /* <DEDUP_REMOVED lines=30> */
.L_x_415:
[----:B------:R-:W-:Y:S05]  /*3450*/  BSYNC.RECONVERGENT B1 ;  /* 0x0000000000017941 */ /* 0x000fea0003800200 */
.L_x_414:
        /* <DEDUP_REMOVED lines=32> */
.L_x_417:
[----:B------:R-:W-:Y:S05]  /*3660*/  BSYNC.RECONVERGENT B1 ;  /* 0x0000000000017941 */ /* 0x000fea0003800200 */
.L_x_416:
        /* <DEDUP_REMOVED lines=13> */
[----:B------:R-:W-:Y:S01]  /*3740*/  MOV R6, R2 ;  /* 0x0000000200067202 */ /* 0x000fe20000000f00 */
[----:B------:R-:W-:Y:S02]  /*3750*/  IMAD.MOV.U32 R7, RZ, RZ, R3 ;  /* 0x000000ffff077224 */ /* 0x000fe400078e0003 */
[----:B-1----:R-:W-:Y:S02]  /*3760*/  IMAD.MOV.U32 R9, RZ, RZ, R12 ;  /* 0x000000ffff097224 */ /* 0x002fe400078e000c */
        /* <DEDUP_REMOVED lines=16> */
.L_x_419:
[----:B------:R-:W-:Y:S05]  /*3870*/  BSYNC.RECONVERGENT B1 ;  /* 0x0000000000017941 */ /* 0x000fea0003800200 */
.L_x_418:
        /* <DEDUP_REMOVED lines=32> */
.L_x_351:
        /* <DEDUP_REMOVED lines=34> */
[----:B------:R-:W-:-:S04]  /*3ca0*/  IMAD.MOV.U32 R15, RZ, RZ, 0x500 ;  /* 0x00000500ff0f7424 */ /* 0x000fc800078e00ff */
        /* <DEDUP_REMOVED lines=8> */
[----:B------:R-:W-:Y:S02]  /*3d30*/  @P2 MOV R9, R13 ;  /* 0x0000000d00092202 */ /* 0x000fe40000000f00 */
[----:B------:R-:W-:-:S04]  /*3d40*/  @P2 SEL R7, R11, R7, P0 ;  /* 0x000000070b072207 */ /* 0x000fc80000000000 */
        /* <DEDUP_REMOVED lines=10> */
[----:B------:R-:W-:Y:S06]  /*3df0*/  BRA.U !UP0, `(.L_x_420) ;  /* 0x0000000508287547 */ /* 0x000fec000b800000 */
[----:B------:R-:W-:Y:S01]  /*3e00*/  IMAD.MOV.U32 R25, RZ, RZ, R2 ;  /* 0x000000ffff197224 */ /* 0x000fe200078e0002 */
[----:B------:R-:W0:Y:S01]  /*3e10*/  LDCU UR4, c[0x0][0x390] ;  /* 0x00007200ff0477ac */ /* 0x000e220008000800 */
[----:B------:R-:W-:Y:S02]  /*3e20*/  IMAD.MOV.U32 R24, RZ, RZ, R3 ;  /* 0x000000ffff187224 */ /* 0x000fe400078e0003 */
[----:B------:R-:W-:-:S07]  /*3e30*/  IMAD.MOV.U32 R27, RZ, RZ, 0x500 ;  /* 0x00000500ff1b7424 */ /* 0x000fce00078e00ff */
.L_x_421:
[----:B------:R-:W1:Y:S01]  /*3e40*/  LDC.64 R22, c[0x0][0x380] ;  /* 0x0000e000ff167b82 */ /* 0x000e620000000a00 */
[----:B------:R-:W-:-:S04]  /*3e50*/  IMAD.IADD R3, R0, 0x1, R27 ;  /* 0x0000000100037824 */ /* 0x000fc800078e021b */
[----:B-1----:R-:W-:-:S05]  /*3e60*/  IMAD.WIDE.U32 R22, R3, 0x10, R22 ;  /* 0x0000001003167825 */ /* 0x002fca00078e0016 */
        /* <DEDUP_REMOVED lines=14> */
[----:B------:R-:W-:Y:S02]  /*3f50*/  @P2 FSEL R29, R5, R21, P0 ;  /* 0x00000015051d2208 */ /* 0x000fe40000000000 */
[----:B------:R-:W2:Y:S01]  /*3f60*/  LDG.E.64.CONSTANT R4, desc[UR6][R22.64+0x4000] ;  /* 0x0040000616047981 */ /* 0x000ea2000c1e9b00 */
[----:B------:R-:W-:Y:S02]  /*3f70*/  @P2 IMAD.MOV.U32 R20, RZ, RZ, R26 ;  /* 0x000000ffff142224 */ /* 0x000fe400078e001a */
[----:B------:R-:W-:-:S06]  /*3f80*/  @P2 IMAD.MOV.U32 R21, RZ, RZ, R29 ;  /* 0x000000ffff152224 */ /* 0x000fcc00078e001d */
        /* <DEDUP_REMOVED lines=32> */
[----:B------:R-:W-:-:S05]  /*4190*/  VIADD R7, R27, 0xa00 ;  /* 0x00000a001b077836 */ /* 0x000fca0000000000 */
[----:B0-----:R-:W-:Y:S01]  /*41a0*/  ISETP.GT.AND P1, PT, R7, UR4, PT ;  /* 0x0000000407007c0c */ /* 0x001fe2000bf24270 */
[----:B------:R-:W-:-:S04]  /*41b0*/  VIADD R15, R27, 0x500 ;  /* 0x000005001b0f7836 */ /* 0x000fc80000000000 */
[----:B------:R-:W-:Y:S01]  /*41c0*/  IMAD.MOV.U32 R27, RZ, RZ, R15 ;  /* 0x000000ffff1b7224 */ /* 0x000fe200078e000f */
        /* <DEDUP_REMOVED lines=11> */
[----:B------:R-:W-:Y:S01]  /*4280*/  IMAD.MOV.U32 R24, RZ, RZ, R3 ;  /* 0x000000ffff187224 */ /* 0x000fe200078e0003 */
[----:B------:R-:W-:Y:S06]  /*4290*/  @!P1 BRA `(.L_x_421) ;  /* 0xfffffff800e89947 */ /* 0x000fec000383ffff */
.L_x_420:
[----:B------:R-:W-:-:S13]  /*42a0*/  ISETP.GE.AND P0, PT, R15, UR4, PT ;  /* 0x000000040f007c0c */ /* 0x000fda000bf06270 */
        /* <DEDUP_REMOVED lines=12> */
[----:B------:R-:W0:Y:S01]  /*4370*/  LDC.64 R6, c[0x0][0x380] ;  /* 0x0000e000ff067b82 */ /* 0x000e220000000a00 */
[----:B------:R-:W-:Y:S01]  /*4380*/  LEA.HI R8, R20, 0x1, RZ, 0x18 ;  /* 0x0000000114087811 */ /* 0x000fe200078fc0ff */
[----:B------:R-:W-:Y:S01]  /*4390*/  IMAD.IADD R21, R0, 0x1, R15 ;  /* 0x0000000100157824 */ /* 0x000fe200078e020f */
[----:B------:R-:W-:Y:S02]  /*43a0*/  MOV R12, R0 ;  /* 0x00000000000c7202 */ /* 0x000fe40000000f00 */
[----:B------:R-:W-:-:S05]  /*43b0*/  LOP3.LUT R8, R8, 0x3, RZ, 0xc0, !PT ;  /* 0x0000000308087812 */ /* 0x000fca00078ec0ff */
[----:B------:R-:W-:-:S07]  /*43c0*/  IMAD.MOV R14, RZ, RZ, -R8 ;  /* 0x000000ffff0e7224 */ /* 0x000fce00078e0a08 */
.L_x_428:
[----:B0-----:R-:W-:-:S05]  /*43d0*/  IMAD.WIDE.U32 R18, R21, 0x10, R6 ;  /* 0x0000001015127825 */ /* 0x001fca00078e0006 */
[----:B------:R-:W2:Y:S04]  /*43e0*/  LDG.E.64.CONSTANT R8, desc[UR6][R18.64] ;  /* 0x0000000612087981 */ /* 0x000ea8000c1e9b00 */
[----:B------:R-:W3:Y:S01]  /*43f0*/  LDG.E.64.CONSTANT R10, desc[UR6][R18.64+0x8] ;  /* 0x00000806120a7981 */ /* 0x000ee2000c1e9b00 */
[----:B------:R-:W-:Y:S01]  /*4400*/  VIADD R14, R14, 0x1 ;  /* 0x000000010e0e7836 */ /* 0x000fe20000000000 */
[----:B------:R-:W-:Y:S01]  /*4410*/  BSSY.RECONVERGENT B3, `(.L_x_426) ;  /* 0x000001a000037945 */ /* 0x000fe20003800200 */
[----:B------:R-:W-:Y:S02]  /*4420*/  IMAD.MOV.U32 R23, RZ, RZ, R2 ;  /* 0x000000ffff177224 */ /* 0x000fe400078e0002 */
        /* <DEDUP_REMOVED lines=24> */
.L_x_427:
[----:B------:R-:W-:Y:S05]  /*45b0*/  BSYNC.RECONVERGENT B3 ;  /* 0x0000000000037941 */ /* 0x000fea0003800200 */
.L_x_426:
[----:B------:R-:W-:Y:S02]  /*45c0*/  VIADD R12, R12, 0x100 ;  /* 0x000001000c0c7836 */ /* 0x000fe40000000000 */
[----:B------:R-:W-:Y:S01]  /*45d0*/  VIADD R21, R21, 0x100 ;  /* 0x0000010015157836 */ /* 0x000fe20000000000 */
[----:B------:R-:W-:Y:S06]  /*45e0*/  @P2 BRA `(.L_x_428) ;  /* 0xfffffffc00782947 */ /* 0x000fec000383ffff */
.L_x_425:
[----:B------:R-:W-:Y:S05]  /*45f0*/  BSYNC.RECONVERGENT B2 ;  /* 0x0000000000027941 */ /* 0x000fea0003800200 */
.L_x_424:
[----:B------:R-:W-:-:S13]  /*4600*/  ISETP.GE.U32.AND P0, PT, R20, 0x300, PT ;  /* 0x000003001400780c */ /* 0x000fda0003f06070 */
[----:B------:R-:W-:Y:S05]  /*4610*/  @!P0 BRA `(.L_x_423) ;  /* 0x0000000400c88947 */ /* 0x000fea0003800000 */
[----:B------:R-:W0:Y:S01]  /*4620*/  LDCU.64 UR8, c[0x0][0x380] ;  /* 0x00007000ff0877ac */ /* 0x000e220008000a00 */
[----:B------:R-:W1:Y:S01]  /*4630*/  LDC.64 R10, c[0x0][0x380] ;  /* 0x0000e000ff0a7b82 */ /* 0x000e620000000a00 */
[C---:B------:R-:W-:Y:S01]  /*4640*/  IADD3 R17, P0, PT, R12.reuse, R15, RZ ;  /* 0x0000000f0c117210 */ /* 0x040fe20007f1e0ff */
[----:B------:R-:W-:-:S04]  /*4650*/  IMAD.IADD R15, R12, 0x1, R15 ;  /* 0x000000010c0f7824 */ /* 0x000fc800078e020f */
[----:B------:R-:W-:Y:S01]  /*4660*/  IMAD.X R6, RZ, RZ, RZ, P0 ;  /* 0x000000ffff067224 */ /* 0x000fe200000e06ff */
[----:B0-----:R-:W-:-:S04]  /*4670*/  LEA R14, P1, R17, UR8, 0x4 ;  /* 0x00000008110e7c11 */ /* 0x001fc8000f8220ff */
[----:B------:R-:W-:Y:S02]  /*4680*/  IADD3 R14, P0, PT, R14, 0x3008, RZ ;  /* 0x000030080e0e7810 */ /* 0x000fe40007f1e0ff */
[----:B------:R-:W-:-:S05]  /*4690*/  LEA.HI.X R17, R17, UR9, R6, 0x4, P1 ;  /* 0x0000000911117c11 */ /* 0x000fca00088f2406 */
[----:B------:R-:W-:-:S07]  /*46a0*/  IMAD.X R17, RZ, RZ, R17, P0 ;  /* 0x000000ffff117224 */ /* 0x000fce00000e0611 */
.L_x_437:
[----:B-1----:R-:W-:-:S05]  /*46b0*/  IMAD.WIDE.U32 R8, R15, 0x10, R10 ;  /* 0x000000100f087825 */ /* 0x002fca00078e000a */
[----:B------:R-:W2:Y:S04]  /*46c0*/  LDG.E.64.CONSTANT R22, desc[UR6][R8.64] ;  /* 0x0000000608167981 */ /* 0x000ea8000c1e9b00 */
[----:B------:R0:W3:Y:S02]  /*46d0*/  LDG.E.64.CONSTANT R6, desc[UR6][R8.64+0x8] ;  /* 0x0000080608067981 */ /* 0x0000e4000c1e9b00 */
[----:B0-----:R-:W-:Y:S02]  /*46e0*/  IMAD.MOV.U32 R8, RZ, RZ, R14 ;  /* 0x000000ffff087224 */ /* 0x001fe400078e000e */
[----:B------:R-:W-:-:S05]  /*46f0*/  IMAD.MOV.U32 R9, RZ, RZ, R17 ;  /* 0x000000ffff097224 */ /* 0x000fca00078e0011 */
[----:B------:R0:W5:Y:S04]  /*4700*/  LDG.E.64.CONSTANT R20, desc[UR6][R8.64+-0x2008] ;  /* 0xffdff80608147981 */ /* 0x000168000c1e9b00 */
[----:B------:R0:W5:Y:S01]  /*4710*/  LDG.E.64.CONSTANT R18, desc[UR6][R8.64+-0x2000] ;  /* 0xffe0000608127981 */ /* 0x000162000c1e9b00 */
[----:B------:R-:W-:Y:S01]  /*4720*/  BSSY.RECONVERGENT B2, `(.L_x_429) ;  /* 0x0000015000027945 */ /* 0x000fe20003800200 */
[----:B--2---:R-:W-:Y:S01]  /*4730*/  DSETP.GEU.AND P0, PT, |R4|, |R22|, PT ;  /* 0x400000160400722a */ /* 0x004fe20003f0e200 */
[----:B------:R-:W-:Y:S02]  /*4740*/  IMAD.MOV.U32 R16, RZ, RZ, R22 ;  /* 0x000000ffff107224 */ /* 0x000fe400078e0016 */
[----:B------:R-:W-:Y:S01]  /*4750*/  IMAD.MOV.U32 R17, RZ, RZ, R23 ;  /* 0x000000ffff117224 */ /* 0x000fe200078e0017 */
[----:B---3--:R-:W-:Y:S01]  /*4760*/  MOV R29, R7 ;  /* 0x00000007001d7202 */ /* 0x008fe20000000f00 */
[----:B------:R-:W-:-:S09]  /*4770*/  IMAD.MOV.U32 R27, RZ, RZ, R6 ;  /* 0x000000ffff1b7224 */ /* 0x000fd200078e0006 */
        /* <DEDUP_REMOVED lines=15> */
.L_x_430:
[----:B------:R-:W-:Y:S05]  /*4870*/  BSYNC.RECONVERGENT B2 ;  /* 0x0000000000027941 */ /* 0x000fea0003800200 */
.L_x_429:
[----:B------:R0:W5:Y:S04]  /*4880*/  LDG.E.64.CONSTANT R6, desc[UR6][R8.64+-0x1008] ;  /* 0xffeff80608067981 */ /* 0x000168000c1e9b00 */
[----:B------:R0:W5:Y:S02]  /*4890*/  LDG.E.64.CONSTANT R4, desc[UR6][R8.64+-0x1000] ;  /* 0xfff0000608047981 */ /* 0x000164000c1e9b00 */
[----:B-----5:R-:W-:Y:S01]  /*48a0*/  DSETP.GEU.AND P0, PT, |R16|, |R20|, PT ;  /* 0x400000141000722a */ /* 0x020fe20003f0e200 */
[----:B------:R-:W-:Y:S01]  /*48b0*/  BSSY.RECONVERGENT B2, `(.L_x_431) ;  /* 0x0000014000027945 */ /* 0x000fe20003800200 */
[----:B------:R-:W-:Y:S02]  /*48c0*/  IMAD.MOV.U32 R2, RZ, RZ, R20 ;  /* 0x000000ffff027224 */ /* 0x000fe400078e0014 */
[----:B------:R-:W-:-:S02]  /*48d0*/  IMAD.MOV.U32 R3, RZ, RZ, R21 ;  /* 0x000000ffff037224 */ /* 0x000fc400078e0015 */
        /* <DEDUP_REMOVED lines=17> */
.L_x_432:
[----:B------:R-:W-:Y:S05]  /*49f0*/  BSYNC.RECONVERGENT B2 ;  /* 0x0000000000027941 */ /* 0x000fea0003800200 */
.L_x_431:
[----:B------:R0:W5:Y:S04]  /*4a00*/  LDG.E.64.CONSTANT R16, desc[UR6][R8.64+-0x8] ;  /* 0xfffff80608107981 */ /* 0x000168000c1e9b00 */
[----:B------:R0:W5:Y:S01]  /*4a10*/  LDG.E.64.CONSTANT R18, desc[UR6][R8.64] ;  /* 0x0000000608127981 */ /* 0x000162000c1e9b00 */
[----:B------:R-:W-:Y:S01]  /*4a20*/  DSETP.GEU.AND P0, PT, |R2|, |R6|, PT ;  /* 0x400000060200722a */ /* 0x000fe20003f0e200 */
[----:B------:R-:W-:Y:S01]  /*4a30*/  BSSY.RECONVERGENT B2, `(.L_x_433) ;  /* 0x0000014000027945 */ /* 0x000fe20003800200 */
[----:B------:R-:W-:Y:S02]  /*4a40*/  IMAD.MOV.U32 R20, RZ, RZ, R6 ;  /* 0x000000ffff147224 */ /* 0x000fe400078e0006 */
[----:B------:R-:W-:Y:S02]  /*4a50*/  IMAD.MOV.U32 R21, RZ, RZ, R7 ;  /* 0x000000ffff157224 */ /* 0x000fe400078e0007 */
[----:B------:R-:W-:-:S02]  /*4a60*/  IMAD.MOV.U32 R29, RZ, RZ, R4 ;  /* 0x000000ffff1d7224 */ /* 0x000fc400078e0004 */
        /* <DEDUP_REMOVED lines=16> */
.L_x_434:
[----:B------:R-:W-:Y:S05]  /*4b70*/  BSYNC.RECONVERGENT B2 ;  /* 0x0000000000027941 */ /* 0x000fea0003800200 */
.L_x_433:
[----:B-----5:R-:W-:Y:S01]  /*4b80*/  DSETP.GEU.AND P0, PT, |R20|, |R16|, PT ;  /* 0x400000101400722a */ /* 0x020fe20003f0e200 */
[----:B------:R-:W-:Y:S01]  /*4b90*/  BSSY.RECONVERGENT B2, `(.L_x_435) ;  /* 0x0000014000027945 */ /* 0x000fe20003800200 */
[----:B------:R-:W-:Y:S02]  /*4ba0*/  IMAD.MOV.U32 R4, RZ, RZ, R16 ;  /* 0x000000ffff047224 */ /* 0x000fe400078e0010 */
[----:B------:R-:W-:Y:S02]  /*4bb0*/  IMAD.MOV.U32 R5, RZ, RZ, R17 ;  /* 0x000000ffff057224 */ /* 0x000fe400078e0011 */
[----:B------:R-:W-:Y:S02]  /*4bc0*/  IMAD.MOV.U32 R2, RZ, RZ, R18 ;  /* 0x000000ffff027224 */ /* 0x000fe400078e0012 */
[----:B------:R-:W-:-:S06]  /*4bd0*/  IMAD.MOV.U32 R3, RZ, RZ, R19 ;  /* 0x000000ffff037224 */ /* 0x000fcc00078e0013 */
        /* <DEDUP_REMOVED lines=15> */
.L_x_436:
[----:B------:R-:W-:Y:S05]  /*4cd0*/  BSYNC.RECONVERGENT B2 ;  /* 0x0000000000027941 */ /* 0x000fea0003800200 */
.L_x_435:
[----:B------:R-:W-:Y:S01]  /*4ce0*/  VIADD R12, R12, 0x400 ;  /* 0x000004000c0c7836 */ /* 0x000fe20000000000 */
[----:B------:R-:W-:Y:S01]  /*4cf0*/  IADD3 R14, P1, PT, R8, 0x4000, RZ ;  /* 0x00004000080e7810 */ /* 0x000fe20007f3e0ff */
[----:B------:R-:W-:-:S03]  /*4d00*/  VIADD R15, R15, 0x400 ;  /* 0x000004000f0f7836 */ /* 0x000fc60000000000 */
[----:B------:R-:W-:Y:S01]  /*4d10*/  ISETP.GE.AND P0, PT, R12, R13, PT ;  /* 0x0000000d0c00720c */ /* 0x000fe20003f06270 */
[----:B------:R-:W-:-:S12]  /*4d20*/  IMAD.X R17, RZ, RZ, R9, P1 ;  /* 0x000000ffff117224 */ /* 0x000fd800008e0609 */
[----:B------:R-:W-:Y:S05]  /*4d30*/  @!P0 BRA `(.L_x_437) ;  /* 0xfffffff8005c8947 */ /* 0x000fea000383ffff */
.L_x_423:
[----:B------:R-:W-:Y:S05]  /*4d40*/  BSYNC.RECONVERGENT B1 ;  /* 0x0000000000017941 */ /* 0x000fea0003800200 */
.L_x_422:
        /* <DEDUP_REMOVED lines=32> */
.L_x_439:
[----:B------:R-:W-:Y:S05]  /*4f50*/  BSYNC.RECONVERGENT B1 ;  /* 0x0000000000017941 */ /* 0x000fea0003800200 */
.L_x_438:
        /* <DEDUP_REMOVED lines=12> */
[----:B---3--:R-:W-:Y:S01]  /*5020*/  IMAD.MOV.U32 R8, RZ, RZ, R14 ;  /* 0x000000ffff087224 */ /* 0x008fe200078e000e */
[----:B------:R-:W-:Y:S01]  /*5030*/  MOV R2, R4 ;  /* 0x0000000400027202 */ /* 0x000fe20000000f00 */
[----:B----4-:R-:W-:Y:S02]  /*5040*/  IMAD.MOV.U32 R9, RZ, RZ, R13 ;  /* 0x000000ffff097224 */ /* 0x010fe400078e000d */
        /* <DEDUP_REMOVED lines=16> */
.L_x_441:
[----:B------:R-:W-:Y:S05]  /*5150*/  BSYNC.RECONVERGENT B1 ;  /* 0x0000000000017941 */ /* 0x000fea0003800200 */
.L_x_440:
[----:B------:R-:W-:Y:S01]  /*5160*/  ISETP.GT.AND P0, PT, R10, 0x1b, PT ;  /* 0x0000001b0a00780c */ /* 0x000fe20003f04270 */
[----:B0-----:R0:W0:Y:S01]  /*5170*/  SHFL.DOWN PT, R6, R2, 0x4, 0x1f ;  /* 0x08801f0002067f89 */ /* 0x00102200000e0000 */
[----:B------:R-:W-:Y:S01]  /*5180*/  BSSY.RECONVERGENT B1, `(.L_x_442) ;  /* 0x000001d000017945 */ /* 0x000fe20003800200 */
[----:B------:R-:W-:Y:S02]  /*5190*/  IMAD.MOV.U32 R11, RZ, RZ, R8 ;  /* 0x000000ffff0b7224 */ /* 0x000fe400078e0008 */
[----:B------:R0:W0:Y:S01]  /*51a0*/  SHFL.DOWN PT, R7, R3, 0x4, 0x1f ;  /* 0x08801f0003077f89 */ /* 0x00002200000e0000 */
[----:B------:R-:W-:Y:S02]  /*51b0*/  IMAD.MOV.U32 R12, RZ, RZ, R9 ;  /* 0x000000ffff0c7224 */ /* 0x000fe400078e0009 */
[----:B-1----:R-:W-:Y:S01]  /*51c0*/  IMAD.MOV.U32 R4, RZ, RZ, R2 ;  /* 0x000000ffff047224 */ /* 0x002fe200078e0002 */
[----:B----4-:R1:W4:Y:S01]  /*51d0*/  SHFL.DOWN PT, R13, R8, 0x4, 0x1f ;  /* 0x08801f00080d7f89 */ /* 0x01032200000e0000 */
[----:B--2---:R-:W-:-:S03]  /*51e0*/  IMAD.MOV.U32 R5, RZ, RZ, R3 ;  /* 0x000000ffff057224 */ /* 0x004fc600078e0003 */
[----:B---3--:R1:W2:Y:S01]  /*51f0*/  SHFL.DOWN PT, R14, R9, 0x4, 0x1f ;  /* 0x08801f00090e7f89 */ /* 0x0082a200000e0000 */
[----:B------:R-:W-:Y:S05]  /*5200*/  @P0 BRA `(.L_x_443) ;  /* 0x0000000000500947 */ /* 0x000fea0003800000 */
[----:B0-----:R-:W-:Y:S01]  /*5210*/  DSETP.GEU.AND P0, PT, |R2|, |R6|, PT ;  /* 0x400000060200722a */ /* 0x001fe20003f0e200 */
[----:B----4-:R-:W-:Y:S02]  /*5220*/  IMAD.MOV.U32 R11, RZ, RZ, R13 ;  /* 0x000000ffff0b7224 */ /* 0x010fe400078e000d */
        /* <DEDUP_REMOVED lines=18> */
.L_x_443:
[----:B------:R-:W-:Y:S05]  /*5350*/  BSYNC.RECONVERGENT B1 ;  /* 0x0000000000017941 */ /* 0x000fea0003800200 */
.L_x_442:
[----:B------:R-:W-:Y:S01]  /*5360*/  ISETP.GT.AND P0, PT, R10, 0x17, PT ;  /* 0x000000170a00780c */ /* 0x000fe20003f04270 */
[----:B0-----:R0:W3:Y:S01]  /*5370*/  SHFL.DOWN PT, R2, R4, 0x8, 0x1f ;  /* 0x09001f0004027f89 */ /* 0x0010e200000e0000 */
[----:B------:R-:W-:Y:S01]  /*5380*/  BSSY.RECONVERGENT B1, `(.L_x_444) ;  /* 0x000001d000017945 */ /* 0x000fe20003800200 */
[----:B-1----:R-:W-:Y:S02]  /*5390*/  IMAD.MOV.U32 R8, RZ, RZ, R11 ;  /* 0x000000ffff087224 */ /* 0x002fe400078e000b */
[----:B------:R0:W1:Y:S01]  /*53a0*/  SHFL.DOWN PT, R3, R5, 0x8, 0x1f ;  /* 0x09001f0005037f89 */ /* 0x00006200000e0000 */
[----:B------:R-:W-:Y:S02]  /*53b0*/  IMAD.MOV.U32 R9, RZ, RZ, R12 ;  /* 0x000000ffff097224 */ /* 0x000fe400078e000c */
[----:B------:R-:W-:Y:S01]  /*53c0*/  IMAD.MOV.U32 R6, RZ, RZ, R4 ;  /* 0x000000ffff067224 */ /* 0x000fe200078e0004 */
[----:B--2---:R0:W2:Y:S01]  /*53d0*/  SHFL.DOWN PT, R14, R11, 0x8, 0x1f ;  /* 0x09001f000b0e7f89 */ /* 0x0040a200000e0000 */
[----:B------:R-:W-:-:S03]  /*53e0*/  IMAD.MOV.U32 R7, RZ, RZ, R5 ;  /* 0x000000ffff077224 */ /* 0x000fc600078e0005 */
[----:B----4-:R0:W4:Y:S01]  /*53f0*/  SHFL.DOWN PT, R13, R12, 0x8, 0x1f ;  /* 0x09001f000c0d7f89 */ /* 0x01012200000e0000 */
[----:B------:R-:W-:Y:S05]  /*5400*/  @P0 BRA `(.L_x_445) ;  /* 0x0000000000500947 */ /* 0x000fea0003800000 */
[----:B-1-3--:R-:W-:Y:S01]  /*5410*/  DSETP.GEU.AND P0, PT, |R4|, |R2|, PT ;  /* 0x400000020400722a */ /* 0x00afe20003f0e200 */
[----:B--2---:R-:W-:Y:S01]  /*5420*/  IMAD.MOV.U32 R8, RZ, RZ, R14 ;  /* 0x000000ffff087224 */ /* 0x004fe200078e000e */
        /* <DEDUP_REMOVED lines=18> */
.L_x_445:
[----:B------:R-:W-:Y:S05]  /*5550*/  BSYNC.RECONVERGENT B1 ;  /* 0x0000000000017941 */ /* 0x000fea0003800200 */
.L_x_444:
[----:B------:R-:W-:Y:S01]  /*5560*/  ISETP.GT.AND P0, PT, R10, 0xf, PT ;  /* 0x0000000f0a00780c */ /* 0x000fe20003f04270 */
[----:B0-----:R0:W0:Y:S01]  /*5570*/  SHFL.DOWN PT, R4, R6, 0x10, 0x1f ;  /* 0x0a001f0006047f89 */ /* 0x00102200000e0000 */
[----:B------:R-:W-:Y:S01]  /*5580*/  BSSY.RECONVERGENT B1, `(.L_x_446) ;  /* 0x000001d000017945 */ /* 0x000fe20003800200 */
[----:B--2---:R-:W-:Y:S02]  /*5590*/  IMAD.MOV.U32 R14, RZ, RZ, R8 ;  /* 0x000000ffff0e7224 */ /* 0x004fe400078e0008 */
[----:B------:R2:W0:Y:S01]  /*55a0*/  SHFL.DOWN PT, R5, R7, 0x10, 0x1f ;  /* 0x0a001f0007057f89 */ /* 0x00042200000e0000 */
[----:B------:R-:W-:Y:S02]  /*55b0*/  IMAD.MOV.U32 R15, RZ, RZ, R9 ;  /* 0x000000ffff0f7224 */ /* 0x000fe400078e0009 */
[----:B---3--:R-:W-:Y:S01]  /*55c0*/  IMAD.MOV.U32 R2, RZ, RZ, R6 ;  /* 0x000000ffff027224 */ /* 0x008fe200078e0006 */
[----:B------:R2:W3:Y:S01]  /*55d0*/  SHFL.DOWN PT, R11, R8, 0x10, 0x1f ;  /* 0x0a001f00080b7f89 */ /* 0x0004e200000e0000 */
[----:B-1----:R-:W-:-:S03]  /*55e0*/  IMAD.MOV.U32 R3, RZ, RZ, R7 ;  /* 0x000000ffff037224 */ /* 0x002fc600078e0007 */
[----:B------:R2:W1:Y:S01]  /*55f0*/  SHFL.DOWN PT, R12, R9, 0x10, 0x1f ;  /* 0x0a001f00090c7f89 */ /* 0x00046200000e0000 */
[----:B------:R-:W-:Y:S05]  /*5600*/  @P0 BRA `(.L_x_447) ;  /* 0x0000000000500947 */ /* 0x000fea0003800000 */
[----:B0-----:R-:W-:Y:S01]  /*5610*/  DSETP.GEU.AND P0, PT, |R6|, |R4|, PT ;  /* 0x400000040600722a */ /* 0x001fe20003f0e200 */
[----:B---3--:R-:W-:Y:S02]  /*5620*/  IMAD.MOV.U32 R14, RZ, RZ, R11 ;  /* 0x000000ffff0e7224 */ /* 0x008fe400078e000b */
[----:B-1----:R-:W-:Y:S02]  /*5630*/  IMAD.MOV.U32 R15, RZ, RZ, R12 ;  /* 0x000000ffff0f7224 */ /* 0x002fe400078e000c */
        /* <DEDUP_REMOVED lines=17> */
.L_x_447:
[----:B------:R-:W-:Y:S05]  /*5750*/  BSYNC.RECONVERGENT B1 ;  /* 0x0000000000017941 */ /* 0x000fea0003800200 */
.L_x_446:
        /* <DEDUP_REMOVED lines=11> */
.L_x_449:
[----:B------:R-:W-:Y:S05]  /*5810*/  BSYNC.RECONVERGENT B1 ;  /* 0x0000000000017941 */ /* 0x000fea0003800200 */
.L_x_448:
        /* <DEDUP_REMOVED lines=8> */
[----:B--2---:R-:W2:Y:S04]  /*58a0*/  LDS.128 R4, [R0+0x20] ;  /* 0x0000200000047984 */ /* 0x004ea80000000c00 */
[----:B-1--4-:R1:W4:Y:S04]  /*58b0*/  LDS.64 R12, [R0+0x80] ;  /* 0x00008000000c7984 */ /* 0x0123280000000a00 */
[----:B---3--:R1:W3:Y:S01]  /*58c0*/  LDS.128 R8, [R0+0x30] ;  /* 0x0000300000087984 */ /* 0x0082e20000000c00 */
[----:B0-----:R-:W-:Y:S01]  /*58d0*/  DSETP.GEU.AND P0, PT, |R2|, |R16|, PT ;  /* 0x400000100200722a */ /* 0x001fe20003f0e200 */
[----:B------:R-:W-:-:S02]  /*58e0*/  IMAD.MOV.U32 R24, RZ, RZ, R16 ;  /* 0x000000ffff187224 */ /* 0x000fc400078e0010 */
[----:B------:R-:W-:Y:S02]  /*58f0*/  IMAD.MOV.U32 R25, RZ, RZ, R17 ;  /* 0x000000ffff197224 */ /* 0x000fe400078e0011 */
[----:B--2---:R-:W-:Y:S02]  /*5900*/  IMAD.MOV.U32 R27, RZ, RZ, R4 ;  /* 0x000000ffff1b7224 */ /* 0x004fe400078e0004 */
[----:B------:R-:W-:-:S07]  /*5910*/  IMAD.MOV.U32 R29, RZ, RZ, R5 ;  /* 0x000000ffff1d7224 */ /* 0x000fce00078e0005 */
[----:B-1-34-:R-:W-:Y:S05]  /*5920*/  @!P0 BRA `(.L_x_451) ;  /* 0x0000000000388947 */ /* 0x01afea0003800000 */
        /* <DEDUP_REMOVED lines=14> */
.L_x_451:
[----:B------:R-:W-:Y:S05]  /*5a10*/  BSYNC.RECONVERGENT B1 ;  /* 0x0000000000017941 */ /* 0x000fea0003800200 */
.L_x_450:
        /* <DEDUP_REMOVED lines=23> */
.L_x_453:
[----:B------:R-:W-:Y:S05]  /*5b90*/  BSYNC.RECONVERGENT B1 ;  /* 0x0000000000017941 */ /* 0x000fea0003800200 */
.L_x_452:
        /* <DEDUP_REMOVED lines=21> */
.L_x_455:
[----:B------:R-:W-:Y:S05]  /*5cf0*/  BSYNC.RECONVERGENT B1 ;  /* 0x0000000000017941 */ /* 0x000fea0003800200 */
.L_x_454:
        /* <DEDUP_REMOVED lines=23> */
.L_x_457:
[----:B------:R-:W-:Y:S05]  /*5e70*/  BSYNC.RECONVERGENT B1 ;  /* 0x0000000000017941 */ /* 0x000fea0003800200 */
.L_x_456:
[----:B------:R-:W-:Y:S01]  /*5e80*/  DSETP.GEU.AND P0, PT, |R14|, |R22|, PT ;  /* 0x400000160e00722a */ /* 0x000fe20003f0e200 */
[----:B------:R-:W-:Y:S01]  /*5e90*/  BSSY.RECONVERGENT B1, `(.L_x_458) ;  /* 0x0000014000017945 */ /* 0x000fe20003800200 */
[----:B------:R-:W-:Y:S01]  /*5ea0*/  MOV R2, R22 ;  /* 0x0000001600027202 */ /* 0x000fe20000000f00 */
[----:B------:R-:W-:Y:S02]  /*5eb0*/  IMAD.MOV.U32 R3, RZ, RZ, R23 ;  /* 0x000000ffff037224 */ /* 0x000fe400078e0017 */
[----:B-1----:R-:W-:Y:S02]  /*5ec0*/  IMAD.MOV.U32 R19, RZ, RZ, R8 ;  /* 0x000000ffff137224 */ /* 0x002fe400078e0008 */
        /* <DEDUP_REMOVED lines=16> */
.L_x_459:
[----:B------:R-:W-:Y:S05]  /*5fd0*/  BSYNC.RECONVERGENT B1 ;  /* 0x0000000000017941 */ /* 0x000fea0003800200 */
.L_x_458:
        /* <DEDUP_REMOVED lines=21> */
.L_x_461:
[----:B------:R-:W-:Y:S05]  /*6130*/  BSYNC.RECONVERGENT B1 ;  /* 0x0000000000017941 */ /* 0x000fea0003800200 */
.L_x_460:
        /* <DEDUP_REMOVED lines=20> */
.L_x_383:
[----:B------:R-:W-:Y:S05]  /*6280*/  BSYNC.RECONVERGENT B0 ;  /* 0x0000000000007941 */ /* 0x000fea0003800200 */
.L_x_350:
[----:B------:R-:W-:Y:S05]  /*6290*/  @P1 EXIT ;  /* 0x000000000000194d */ /* 0x000fea0003800000 */
[----:B01----:R-:W0:Y:S02]  /*62a0*/  LDC.64 R4, c[0x0][0x388] ;  /* 0x0000e200ff047b82 */ /* 0x003e240000000a00 */
[----:B0-----:R-:W-:Y:S04]  /*62b0*/  STG.E.64 desc[UR6][R4.64], R2 ;  /* 0x0000000204007986 */ /* 0x001fe8000c101b06 */
[----:B------:R-:W-:Y:S01]  /*62c0*/  STG.E.64 desc[UR6][R4.64+0x8], R14 ;  /* 0x0000080e04007986 */ /* 0x000fe2000c101b06 */
[----:B------:R-:W-:Y:S05]  /*62d0*/  EXIT ;  /* 0x000000000000794d */ /* 0x000fea0003800000 */
.L_x_462:
        /* <DEDUP_REMOVED lines=10> */
.L_x_726:


//--------------------- .text._ZN6thrust24THRUST_300001_SM_1000_NS8cuda_cub4core6detail13_kernel_agentINS1_8__reduce10DrainAgentIiEEJN3cub18CUB_300001_SM_10009GridQueueIjEEiEEEvDpT0_ --------------------------
	.section	.text._ZN6thrust24THRUST_300001_SM_1000_NS8cuda_cub4core6detail13_kernel_agentINS1_8__reduce10DrainAgentIiEEJN3cub18CUB_300001_SM_10009GridQueueIjEEiEEEvDpT0_,"ax",@progbits
	.align	128
        .global         _ZN6thrust24THRUST_300001_SM_1000_NS8cuda_cub4core6detail13_kernel_agentINS1_8__reduce10DrainAgentIiEEJN3cub18CUB_300001_SM_10009GridQueueIjEEiEEEvDpT0_
        .type           _ZN6thrust24THRUST_300001_SM_1000_NS8cuda_cub4core6detail13_kernel_agentINS1_8__reduce10DrainAgentIiEEJN3cub18CUB_300001_SM_10009GridQueueIjEEiEEEvDpT0_,@function
        .size           _ZN6thrust24THRUST_300001_SM_1000_NS8cuda_cub4core6detail13_kernel_agentINS1_8__reduce10DrainAgentIiEEJN3cub18CUB_300001_SM_10009GridQueueIjEEiEEEvDpT0_,(.L_x_727 - _ZN6thrust24THRUST_300001_SM_1000_NS8cuda_cub4core6detail13_kernel_agentINS1_8__reduce10DrainAgentIiEEJN3cub18CUB_300001_SM_10009GridQueueIjEEiEEEvDpT0_)
        .other          _ZN6thrust24THRUST_300001_SM_1000_NS8cuda_cub4core6detail13_kernel_agentINS1_8__reduce10DrainAgentIiEEJN3cub18CUB_300001_SM_10009GridQueueIjEEiEEEvDpT0_,@"STO_CUDA_ENTRY STV_DEFAULT"
_ZN6thrust24THRUST_300001_SM_1000_NS8cuda_cub4core6detail13_kernel_agentINS1_8__reduce10DrainAgentIiEEJN3cub18CUB_300001_SM_10009GridQueueIjEEiEEEvDpT0_:
.text._ZN6thrust24THRUST_300001_SM_1000_NS8cuda_cub4core6detail13_kernel_agentINS1_8__reduce10DrainAgentIiEEJN3cub18CUB_300001_SM_10009GridQueueIjEEiEEEvDpT0_:
[----:B------:R-:W-:Y:S08]  /*0000*/  LDC R1, c[0x0][0x37c] ;  /* 0x0000df00ff017b82 */ /* 0x000ff00000000800 */
[----:B------:R-:W0:Y:S01]  /*0010*/  LDC.64 R2, c[0x0][0x380] ;  /* 0x0000e000ff027b82 */ /* 0x000e220000000a00 */
[----:B------:R-:W0:Y:S07]  /*0020*/  LDCU.64 UR4, c[0x0][0x358] ;  /* 0x00006b00ff0477ac */ /* 0x000e2e0008000a00 */
[----:B------:R-:W1:Y:S01]  /*0030*/  LDC R5, c[0x0][0x388] ;  /* 0x0000e200ff057b82 */ /* 0x000e620000000800 */
[----:B0-----:R-:W-:Y:S04]  /*0040*/  STG.E desc[UR4][R2.64+0x4], RZ ;  /* 0x000004ff02007986 */ /* 0x001fe8000c101904 */
[----:B-1----:R-:W-:Y:S01]  /*0050*/  STG.E desc[UR4][R2.64], R5 ;  /* 0x0000000502007986 */ /* 0x002fe2000c101904 */
[----:B------:R-:W-:Y:S05]  /*0060*/  EXIT ;  /* 0x000000000000794d */ /* 0x000fea0003800000 */
.L_x_463:
        /* <DEDUP_REMOVED lines=9> */
.L_x_727:


//--------------------- .text._ZN6thrust24THRUST_300001_SM_1000_NS8cuda_cub4core6detail13_kernel_agentINS1_8__reduce11ReduceAgentINS0_12zip_iteratorIN4cuda3std3__45tupleIJNS0_10device_ptrIdEENS0_17counting_iteratorIlNS0_11use_defaultESF_SF_EEEEEEEPNSB_IJdlEEESJ_iNS1_9__extrema9arg_max_fIdl10comparatorEEEEJSI_SK_iN3cub18CUB_300001_SM_100013GridEvenShareIiEENSR_9GridQueueIjEESO_EEEvDpT0_ --------------------------
	.section	.text._ZN6thrust24THRUST_300001_SM_1000_NS8cuda_cub4core6detail13_kernel_agentINS1_8__reduce11ReduceAgentINS0_12zip_iteratorIN4cuda3std3__45tupleIJNS0_10device_ptrIdEENS0_17counting_iteratorIlNS0_11use_defaultESF_SF_EEEEEEEPNSB_IJdlEEESJ_iNS1_9__extrema9arg_max_fIdl10comparatorEEEEJSI_SK_iN3cub18CUB_300001_SM_100013GridEvenShareIiEENSR_9GridQueueIjEESO_EEEvDpT0_,"ax",@progbits
	.align	128
        .global         _ZN6thrust24THRUST_300001_SM_1000_NS8cuda_cub4core6detail13_kernel_agentINS1_8__reduce11ReduceAgentINS0_12zip_iteratorIN4cuda3std3__45tupleIJNS0_10device_ptrIdEENS0_17counting_iteratorIlNS0_11use_defaultESF_SF_EEEEEEEPNSB_IJdlEEESJ_iNS1_9__extrema9arg_max_fIdl10comparatorEEEEJSI_SK_iN3cub18CUB_300001_SM_100013GridEvenShareIiEENSR_9GridQueueIjEESO_EEEvDpT0_
        .type           _ZN6thrust24THRUST_300001_SM_1000_NS8cuda_cub4core6detail13_kernel_agentINS1_8__reduce11ReduceAgentINS0_12zip_iteratorIN4cuda3std3__45tupleIJNS0_10device_ptrIdEENS0_17counting_iteratorIlNS0_11use_defaultESF_SF_EEEEEEEPNSB_IJdlEEESJ_iNS1_9__extrema9arg_max_fIdl10comparatorEEEEJSI_SK_iN3cub18CUB_300001_SM_100013GridEvenShareIiEENSR_9GridQueueIjEESO_EEEvDpT0_,@function
        .size           _ZN6thrust24THRUST_300001_SM_1000_NS8cuda_cub4core6detail13_kernel_agentINS1_8__reduce11ReduceAgentINS0_12zip_iteratorIN4cuda3std3__45tupleIJNS0_10device_ptrIdEENS0_17counting_iteratorIlNS0_11use_defaultESF_SF_EEEEEEEPNSB_IJdlEEESJ_iNS1_9__extrema9arg_max_fIdl10comparatorEEEEJSI_SK_iN3cub18CUB_300001_SM_100013GridEvenShareIiEENSR_9GridQueueIjEESO_EEEvDpT0_,(.L_x_728 - _ZN6thrust24THRUST_300001_SM_1000_NS8cuda_cub4core6detail13_kernel_agentINS1_8__reduce11ReduceAgentINS0_12zip_iteratorIN4cuda3std3__45tupleIJNS0_10device_ptrIdEENS0_17counting_iteratorIlNS0_11use_defaultESF_SF_EEEEEEEPNSB_IJdlEEESJ_iNS1_9__extrema9arg_max_fIdl10comparatorEEEEJSI_SK_iN3cub18CUB_300001_SM_100013GridEvenShareIiEENSR_9GridQueueIjEESO_EEEvDpT0_)
        .other          _ZN6thrust24THRUST_300001_SM_1000_NS8cuda_cub4core6detail13_kernel_agentINS1_8__reduce11ReduceAgentINS0_12zip_iteratorIN4cuda3std3__45tupleIJNS0_10device_ptrIdEENS0_17counting_iteratorIlNS0_11use_defaultESF_SF_EEEEEEEPNSB_IJdlEEESJ_iNS1_9__extrema9arg_max_fIdl10comparatorEEEEJSI_SK_iN3cub18CUB_300001_SM_100013GridEvenShareIiEENSR_9GridQueueIjEESO_EEEvDpT0_,@"STO_CUDA_ENTRY STV_DEFAULT"
_ZN6thrust24THRUST_300001_SM_1000_NS8cuda_cub4core6detail13_kernel_agentINS1_8__reduce11ReduceAgentINS0_12zip_iteratorIN4cuda3std3__45tupleIJNS0_10device_ptrIdEENS0_17counting_iteratorIlNS0_11use_defaultESF_SF_EEEEEEEPNSB_IJdlEEESJ_iNS1_9__extrema9arg_max_fIdl10comparatorEEEEJSI_SK_iN3cub18CUB_300001_SM_100013GridEvenShareIiEENSR_9GridQueueIjEESO_EEEvDpT0_:
.text._ZN6thrust24THRUST_300001_SM_1000_NS8cuda_cub4core6detail13_kernel_agentINS1_8__reduce11ReduceAgentINS0_12zip_iteratorIN4cuda3std3__45tupleIJNS0_10device_ptrIdEENS0_17counting_iteratorIlNS0_11use_defaultESF_SF_EEEEEEEPNSB_IJdlEEESJ_iNS1_9__extrema9arg_max_fIdl10comparatorEEEEJSI_SK_iN3cub18CUB_300001_SM_100013GridEvenShareIiEENSR_9GridQueueIjEESO_EEEvDpT0_:
[----:B------:R-:W-:Y:S01]  /*0000*/  LDC R1, c[0x0][0x37c] ;  /* 0x0000df00ff017b82 */ /* 0x000fe20000000800 */
[----:B------:R-:W0:Y:S01]  /*0010*/  S2R R0, SR_CTAID.X ;  /* 0x0000000000007919 */ /* 0x000e220000002500 */
[----:B------:R-:W1:Y:S01]  /*0020*/  LDCU UR4, c[0x0][0x398] ;  /* 0x00007300ff0477ac */ /* 0x000e620008000800 */
[----:B------:R-:W-:Y:S01]  /*0030*/  BSSY.RECONVERGENT B0, `(.L_x_464) ;  /* 0x000066d000007945 */ /* 0x000fe20003800200 */
[----:B------:R-:W2:Y:S01]  /*0040*/  LDCU UR6, c[0x0][0x370] ;  /* 0x00006e00ff0677ac */ /* 0x000ea20008000800 */
[----:B------:R-:W3:Y:S01]  /*0050*/  LDCU.64 UR10, c[0x0][0x358] ;  /* 0x00006b00ff0a77ac */ /* 0x000ee20008000a00 */
[----:B-1----:R-:W-:Y:S01]  /*0060*/  IMAD.U32 R7, RZ, RZ, UR4 ;  /* 0x00000004ff077e24 */ /* 0x002fe2000f8e00ff */
[----:B--2---:R-:W-:Y:S01]  /*0070*/  UIMAD UR6, UR6, 0x500, URZ ;  /* 0x00000500060678a4 */ /* 0x004fe2000f8e02ff */
[----:B0-----:R-:W-:-:S04]  /*0080*/  IMAD R10, R0, 0x500, RZ ;  /* 0x00000500000a7824 */ /* 0x001fc800078e02ff */
[----:B------:R-:W-:-:S05]  /*0090*/  VIADD R2, R10, 0x500 ;  /* 0x000005000a027836 */ /* 0x000fca0000000000 */
[----:B------:R-:W-:-:S13]  /*00a0*/  ISETP.GT.AND P0, PT, R2, R7, PT ;  /* 0x000000070200720c */ /* 0x000fda0003f04270 */
[----:B---3--:R-:W-:Y:S05]  /*00b0*/  @!P0 BRA `(.L_x_465) ;  /* 0x0000003800d08947 */ /* 0x008fea0003800000 */
[----:B------:R-:W0:Y:S01]  /*00c0*/  S2R R5, SR_TID.X ;  /* 0x0000000000057919 */ /* 0x000e220000002100 */
[----:B------:R-:W-:Y:S01]  /*00d0*/  IMAD.IADD R4, R7, 0x1, -R10 ;  /* 0x0000000107047824 */ /* 0x000fe200078e0a0a */
[----:B------:R-:W1:Y:S01]  /*00e0*/  LDCU.64 UR6, c[0x0][0x388] ;  /* 0x00007100ff0677ac */ /* 0x000e620008000a00 */
[----:B------:R-:W-:Y:S01]  /*00f0*/  BSSY.RECONVERGENT B1, `(.L_x_466) ;  /* 0x0000010000017945 */ /* 0x000fe20003800200 */
[----:B------:R-:W-:Y:S01]  /*0100*/  IMAD.MOV.U32 R8, RZ, RZ, RZ ;  /* 0x000000ffff087224 */ /* 0x000fe200078e00ff */
[----:B------:R-:W-:Y:S01]  /*0110*/  CS2R R2, SRZ ;  /* 0x0000000000027805 */ /* 0x000fe2000001ff00 */
[----:B------:R-:W2:Y:S01]  /*0120*/  LDCU.64 UR8, c[0x0][0x388] ;  /* 0x00007100ff0877ac */ /* 0x000ea20008000a00 */
[----:B------:R-:W-:Y:S01]  /*0130*/  IMAD.MOV.U32 R6, RZ, RZ, RZ ;  /* 0x000000ffff067224 */ /* 0x000fe200078e00ff */
[----:B0-----:R-:W-:Y:S01]  /*0140*/  ISETP.GE.AND P0, PT, R5, R4, PT ;  /* 0x000000040500720c */ /* 0x001fe20003f06270 */
[----:B------:R-:W-:-:S12]  /*0150*/  IMAD.MOV.U32 R9, RZ, RZ, R5 ;  /* 0x000000ffff097224 */ /* 0x000fd800078e0005 */
[----:B-12---:R-:W-:Y:S05]  /*0160*/  @P0 BRA `(.L_x_467) ;  /* 0x0000000000200947 */ /* 0x006fea0003800000 */
[----:B------:R-:W0:Y:S01]  /*0170*/  LDC.64 R2, c[0x0][0x380] ;  /* 0x0000e000ff027b82 */ /* 0x000e220000000a00 */
[----:B------:R-:W-:Y:S01]  /*0180*/  IMAD.IADD R11, R10, 0x1, R5 ;  /* 0x000000010a0b7824 */ /* 0x000fe200078e0205 */
[----:B------:R-:W1:Y:S03]  /*0190*/  LDCU.64 UR4, c[0x0][0x388] ;  /* 0x00007100ff0477ac */ /* 0x000e660008000a00 */
[----:B0-----:R-:W-:-:S06]  /*01a0*/  IMAD.WIDE R2, R11, 0x8, R2 ;  /* 0x000000080b027825 */ /* 0x001fcc00078e0202 */
[----:B------:R-:W5:Y:S01]  /*01b0*/  LDG.E.64 R2, desc[UR10][R2.64] ;  /* 0x0000000a02027981 */ /* 0x000f62000c1e1b00 */
[----:B-1----:R-:W-:Y:S01]  /*01c0*/  IADD3 R8, P0, PT, R11, UR4, RZ ;  /* 0x000000040b087c10 */ /* 0x002fe2000ff1e0ff */
[----:B------:R-:W-:-:S03]  /*01d0*/  VIADD R9, R5, 0x100 ;  /* 0x0000010005097836 */ /* 0x000fc60000000000 */
[----:B------:R-:W-:-:S09]  /*01e0*/  LEA.HI.X.SX32 R6, R11, UR5, 0x1, P0 ;  /* 0x000000050b067c11 */ /* 0x000fd200080f0eff */
.L_x_467:
[----:B------:R-:W-:Y:S05]  /*01f0*/  BSYNC.RECONVERGENT B1 ;  /* 0x0000000000017941 */ /* 0x000fea0003800200 */
.L_x_466:
        /* <DEDUP_REMOVED lines=9> */
[----:B------:R-:W0:Y:S01]  /*0290*/  LDC.64 R12, c[0x0][0x380] ;  /* 0x0000e000ff0c7b82 */ /* 0x000e220000000a00 */
[----:B------:R-:W-:Y:S01]  /*02a0*/  LEA.HI R7, R18, 0x1, RZ, 0x18 ;  /* 0x0000000112077811 */ /* 0x000fe200078fc0ff */
[----:B------:R-:W-:-:S03]  /*02b0*/  IMAD.IADD R11, R10, 0x1, R9 ;  /* 0x000000010a0b7824 */ /* 0x000fc600078e0209 */
[----:B------:R-:W-:-:S05]  /*02c0*/  LOP3.LUT R7, R7, 0x3, RZ, 0xc0, !PT ;  /* 0x0000000307077812 */ /* 0x000fca00078ec0ff */
[----:B------:R-:W-:-:S07]  /*02d0*/  IMAD.MOV R7, RZ, RZ, -R7 ;  /* 0x000000ffff077224 */ /* 0x000fce00078e0a07 */
.L_x_474:
[----:B0-----:R-:W-:-:S06]  /*02e0*/  IMAD.WIDE R14, R11, 0x8, R12 ;  /* 0x000000080b0e7825 */ /* 0x001fcc00078e020c */
[----:B------:R-:W2:Y:S01]  /*02f0*/  LDG.E.64 R14, desc[UR10][R14.64] ;  /* 0x0000000a0e0e7981 */ /* 0x000ea2000c1e1b00 */
[----:B------:R-:W-:Y:S01]  /*0300*/  IADD3 R22, P1, PT, R11, UR6, RZ ;  /* 0x000000060b167c10 */ /* 0x000fe2000ff3e0ff */
[----:B------:R-:W-:Y:S01]  /*0310*/  VIADD R7, R7, 0x1 ;  /* 0x0000000107077836 */ /* 0x000fe20000000000 */
[----:B------:R-:W-:Y:S01]  /*0320*/  BSSY.RECONVERGENT B3, `(.L_x_472) ;  /* 0x000001b000037945 */ /* 0x000fe20003800200 */
[----:B------:R-:W-:Y:S01]  /*0330*/  IMAD.MOV.U32 R19, RZ, RZ, R8 ;  /* 0x000000ffff137224 */ /* 0x000fe200078e0008 */
[----:B------:R-:W-:Y:S01]  /*0340*/  LEA.HI.X.SX32 R21, R11, UR7, 0x1, P1 ;  /* 0x000000070b157c11 */ /* 0x000fe200088f0eff */
[----:B------:R-:W-:Y:S01]  /*0350*/  IMAD.MOV.U32 R20, RZ, RZ, R6 ;  /* 0x000000ffff147224 */ /* 0x000fe200078e0006 */
[----:B------:R-:W-:Y:S01]  /*0360*/  ISETP.NE.AND P2, PT, R7, RZ, PT ;  /* 0x000000ff0700720c */ /* 0x000fe20003f45270 */
[----:B-----5:R-:W-:Y:S02]  /*0370*/  IMAD.MOV.U32 R16, RZ, RZ, R2 ;  /* 0x000000ffff107224 */ /* 0x020fe400078e0002 */
[----:B------:R-:W-:-:S02]  /*0380*/  IMAD.MOV.U32 R17, RZ, RZ, R3 ;  /* 0x000000ffff117224 */ /* 0x000fc400078e0003 */
[----:B------:R-:W-:Y:S02]  /*0390*/  IMAD.MOV.U32 R8, RZ, RZ, R22 ;  /* 0x000000ffff087224 */ /* 0x000fe400078e0016 */
        /* <DEDUP_REMOVED lines=19> */
.L_x_473:
[----:B------:R-:W-:Y:S05]  /*04d0*/  BSYNC.RECONVERGENT B3 ;  /* 0x0000000000037941 */ /* 0x000fea0003800200 */
.L_x_472:
[----:B------:R-:W-:Y:S02]  /*04e0*/  VIADD R9, R9, 0x100 ;  /* 0x0000010009097836 */ /* 0x000fe40000000000 */
[----:B------:R-:W-:Y:S01]  /*04f0*/  VIADD R11, R11, 0x100 ;  /* 0x000001000b0b7836 */ /* 0x000fe20000000000 */
[----:B------:R-:W-:Y:S06]  /*0500*/  @P2 BRA `(.L_x_474) ;  /* 0xfffffffc00742947 */ /* 0x000fec000383ffff */
.L_x_471:
[----:B------:R-:W-:Y:S05]  /*0510*/  BSYNC.RECONVERGENT B2 ;  /* 0x0000000000027941 */ /* 0x000fea0003800200 */
.L_x_470:
[----:B------:R-:W-:-:S13]  /*0520*/  ISETP.GE.U32.AND P0, PT, R18, 0x300, PT ;  /* 0x000003001200780c */ /* 0x000fda0003f06070 */
[----:B------:R-:W-:Y:S05]  /*0530*/  @!P0 BRA `(.L_x_469) ;  /* 0x0000000400cc8947 */ /* 0x000fea0003800000 */
[----:B------:R-:W0:Y:S01]  /*0540*/  LDC.64 R12, c[0x0][0x380] ;  /* 0x0000e000ff0c7b82 */ /* 0x000e220000000a00 */
[----:B------:R-:W-:-:S04]  /*0550*/  IMAD.IADD R7, R10, 0x1, R9 ;  /* 0x000000010a077824 */ /* 0x000fc800078e0209 */
[C---:B------:R-:W-:Y:S02]  /*0560*/  VIADD R27, R7.reuse, 0x100 ;  /* 0x00000100071b7836 */ /* 0x040fe40000000000 */
[C---:B------:R-:W-:Y:S02]  /*0570*/  VIADD R26, R7.reuse, 0x200 ;  /* 0x00000200071a7836 */ /* 0x040fe40000000000 */
[----:B------:R-:W-:Y:S01]  /*0580*/  VIADD R25, R7, 0x300 ;  /* 0x0000030007197836 */ /* 0x000fe20000000000 */
[----:B0-----:R-:W-:-:S05]  /*0590*/  IADD3 R10, P0, PT, R12, 0x1000, RZ ;  /* 0x000010000c0a7810 */ /* 0x001fca0007f1e0ff */
[----:B------:R-:W-:-:S08]  /*05a0*/  IMAD.X R11, RZ, RZ, R13, P0 ;  /* 0x000000ffff0b7224 */ /* 0x000fd000000e060d */
.L_x_483:
[----:B------:R-:W-:-:S05]  /*05b0*/  IMAD.WIDE R22, R7, 0x8, R10 ;  /* 0x0000000807167825 */ /* 0x000fca00078e020a */
[----:B------:R-:W2:Y:S04]  /*05c0*/  LDG.E.64 R20, desc[UR10][R22.64+-0x1000] ;  /* 0xfff0000a16147981 */ /* 0x000ea8000c1e1b00 */
[----:B-----5:R0:W5:Y:S04]  /*05d0*/  LDG.E.64 R16, desc[UR10][R22.64+-0x800] ;  /* 0xfff8000a16107981 */ /* 0x020168000c1e1b00 */
[----:B------:R0:W5:Y:S04]  /*05e0*/  LDG.E.64 R14, desc[UR10][R22.64] ;  /* 0x0000000a160e7981 */ /* 0x000168000c1e1b00 */
[----:B------:R0:W5:Y:S01]  /*05f0*/  LDG.E.64 R12, desc[UR10][R22.64+0x800] ;  /* 0x0008000a160c7981 */ /* 0x000162000c1e1b00 */
[C---:B------:R-:W-:Y:S01]  /*0600*/  IADD3 R29, P1, PT, R7.reuse, UR8, RZ ;  /* 0x00000008071d7c10 */ /* 0x040fe2000ff3e0ff */
[----:B------:R-:W-:Y:S03]  /*0610*/  BSSY.RECONVERGENT B2, `(.L_x_475) ;  /* 0x0000016000027945 */ /* 0x000fe60003800200 */
[----:B------:R-:W-:Y:S01]  /*0620*/  LEA.HI.X.SX32 R31, R7, UR9, 0x1, P1 ;  /* 0x00000009071f7c11 */ /* 0x000fe200088f0eff */
[----:B------:R-:W-:-:S03]  /*0630*/  IMAD.MOV.U32 R24, RZ, RZ, R29 ;  /* 0x000000ffff187224 */ /* 0x000fc600078e001d */
[----:B------:R-:W-:Y:S01]  /*0640*/  MOV R28, R31 ;  /* 0x0000001f001c7202 */ /* 0x000fe20000000f00 */
        /* <DEDUP_REMOVED lines=18> */
.L_x_476:
[----:B------:R-:W-:Y:S05]  /*0770*/  BSYNC.RECONVERGENT B2 ;  /* 0x0000000000027941 */ /* 0x000fea0003800200 */
.L_x_475:
[----:B-----5:R-:W-:Y:S01]  /*0780*/  DSETP.GEU.AND P0, PT, |R18|, |R16|, PT ;  /* 0x400000101200722a */ /* 0x020fe20003f0e200 */
[C---:B------:R-:W-:Y:S01]  /*0790*/  IADD3 R21, P1, PT, R27.reuse, UR8, RZ ;  /* 0x000000081b157c10 */ /* 0x040fe2000ff3e0ff */
[----:B------:R-:W-:Y:S01]  /*07a0*/  BSSY.RECONVERGENT B2, `(.L_x_477) ;  /* 0x0000015000027945 */ /* 0x000fe20003800200 */
[----:B------:R-:W-:Y:S02]  /*07b0*/  IMAD.MOV.U32 R2, RZ, RZ, R16 ;  /* 0x000000ffff027224 */ /* 0x000fe400078e0010 */
[----:B------:R-:W-:Y:S01]  /*07c0*/  LEA.HI.X.SX32 R23, R27, UR9, 0x1, P1 ;  /* 0x000000091b177c11 */ /* 0x000fe200088f0eff */
[----:B------:R-:W-:Y:S02]  /*07d0*/  IMAD.MOV.U32 R6, RZ, RZ, R21 ;  /* 0x000000ffff067224 */ /* 0x000fe400078e0015 */
[----:B------:R-:W-:Y:S02]  /*07e0*/  IMAD.MOV.U32 R3, RZ, RZ, R17 ;  /* 0x000000ffff037224 */ /* 0x000fe400078e0011 */
[----:B------:R-:W-:-:S04]  /*07f0*/  IMAD.MOV.U32 R8, RZ, RZ, R23 ;  /* 0x000000ffff087224 */ /* 0x000fc800078e0017 */
        /* <DEDUP_REMOVED lines=15> */
.L_x_478:
[----:B------:R-:W-:Y:S05]  /*08f0*/  BSYNC.RECONVERGENT B2 ;  /* 0x0000000000027941 */ /* 0x000fea0003800200 */
.L_x_477:
[----:B------:R-:W-:Y:S01]  /*0900*/  DSETP.GEU.AND P0, PT, |R2|, |R14|, PT ;  /* 0x4000000e0200722a */ /* 0x000fe20003f0e200 */
[C---:B------:R-:W-:Y:S01]  /*0910*/  IADD3 R21, P1, PT, R26.reuse, UR8, RZ ;  /* 0x000000081a157c10 */ /* 0x040fe2000ff3e0ff */
[----:B------:R-:W-:Y:S01]  /*0920*/  BSSY.RECONVERGENT B2, `(.L_x_479) ;  /* 0x0000016000027945 */ /* 0x000fe20003800200 */
[----:B------:R-:W-:Y:S01]  /*0930*/  IADD3 R29, P2, PT, R25, UR8, RZ ;  /* 0x00000008191d7c10 */ /* 0x000fe2000ff5e0ff */
[----:B------:R-:W-:Y:S01]  /*0940*/  IMAD.MOV.U32 R16, RZ, RZ, R14 ;  /* 0x000000ffff107224 */ /* 0x000fe200078e000e */
        /* <DEDUP_REMOVED lines=19> */
.L_x_480:
[----:B------:R-:W-:Y:S05]  /*0a80*/  BSYNC.RECONVERGENT B2 ;  /* 0x0000000000027941 */ /* 0x000fea0003800200 */
.L_x_479:
[----:B------:R-:W-:Y:S01]  /*0a90*/  DSETP.GEU.AND P0, PT, |R16|, |R12|, PT ;  /* 0x4000000c1000722a */ /* 0x000fe20003f0e200 */
[----:B------:R-:W-:Y:S01]  /*0aa0*/  LEA.HI.X.SX32 R14, R25, UR9, 0x1, P2 ;  /* 0x00000009190e7c11 */ /* 0x000fe200090f0eff */
[----:B------:R-:W-:Y:S01]  /*0ab0*/  BSSY.RECONVERGENT B2, `(.L_x_481) ;  /* 0x0000014000027945 */ /* 0x000fe20003800200 */
[----:B------:R-:W-:Y:S02]  /*0ac0*/  IMAD.MOV.U32 R8, RZ, RZ, R29 ;  /* 0x000000ffff087224 */ /* 0x000fe400078e001d */
[----:B------:R-:W-:Y:S02]  /*0ad0*/  IMAD.MOV.U32 R2, RZ, RZ, R12 ;  /* 0x000000ffff027224 */ /* 0x000fe400078e000c */
[----:B------:R-:W-:Y:S02]  /*0ae0*/  IMAD.MOV.U32 R6, RZ, RZ, R14 ;  /* 0x000000ffff067224 */ /* 0x000fe400078e000e */
[----:B------:R-:W-:-:S05]  /*0af0*/  IMAD.MOV.U32 R3, RZ, RZ, R13 ;  /* 0x000000ffff037224 */ /* 0x000fca00078e000d */
        /* <DEDUP_REMOVED lines=15> */
.L_x_482:
[----:B------:R-:W-:Y:S05]  /*0bf0*/  BSYNC.RECONVERGENT B2 ;  /* 0x0000000000027941 */ /* 0x000fea0003800200 */
.L_x_481:
[----:B------:R-:W-:Y:S02]  /*0c00*/  VIADD R9, R9, 0x400 ;  /* 0x0000040009097836 */ /* 0x000fe40000000000 */
[----:B------:R-:W-:Y:S02]  /*0c10*/  VIADD R27, R27, 0x400 ;  /* 0x000004001b1b7836 */ /* 0x000fe40000000000 */
[----:B------:R-:W-:Y:S01]  /*0c20*/  VIADD R26, R26, 0x400 ;  /* 0x000004001a1a7836 */ /* 0x000fe20000000000 */
[----:B------:R-:W-:Y:S01]  /*0c30*/  ISETP.GE.AND P0, PT, R9, R4, PT ;  /* 0x000000040900720c */ /* 0x000fe20003f06270 */
[----:B------:R-:W-:Y:S02]  /*0c40*/  VIADD R25, R25, 0x400 ;  /* 0x0000040019197836 */ /* 0x000fe40000000000 */
[----:B------:R-:W-:-:S10]  /*0c50*/  VIADD R7, R7, 0x400 ;  /* 0x0000040007077836 */ /* 0x000fd40000000000 */
[----:B------:R-:W-:Y:S05]  /*0c60*/  @!P0 BRA `(.L_x_483) ;  /* 0xfffffff800508947 */ /* 0x000fea000383ffff */
.L_x_469:
[----:B------:R-:W-:Y:S05]  /*0c70*/  BSYNC.RECONVERGENT B1 ;  /* 0x0000000000017941 */ /* 0x000fea0003800200 */
.L_x_468:
        /* <DEDUP_REMOVED lines=34> */
.L_x_486:
[----:B------:R-:W-:Y:S05]  /*0ea0*/  BSYNC.RECONVERGENT B1 ;  /* 0x0000000000017941 */ /* 0x000fea0003800200 */
.L_x_485:
        /* <DEDUP_REMOVED lines=31> */
.L_x_488:
[----:B------:R-:W-:Y:S05]  /*10a0*/  BSYNC.RECONVERGENT B1 ;  /* 0x0000000000017941 */ /* 0x000fea0003800200 */
.L_x_487:
[----:B------:R-:W-:Y:S01]  /*10b0*/  ISETP.GT.AND P0, PT, R15, 0x1b, PT ;  /* 0x0000001b0f00780c */ /* 0x000fe20003f04270 */
[----:B---3--:R3:W3:Y:S01]  /*10c0*/  SHFL.DOWN PT, R8, R2, 0x4, 0x1f ;  /* 0x08801f0002087f89 */ /* 0x0086e200000e0000 */
[----:B------:R-:W-:Y:S01]  /*10d0*/  BSSY.RECONVERGENT B1, `(.L_x_489) ;  /* 0x000001d000017945 */ /* 0x000fe20003800200 */
[----:B0-----:R-:W-:Y:S01]  /*10e0*/  MOV R11, R4 ;  /* 0x00000004000b7202 */ /* 0x001fe20000000f00 */
[----:B------:R-:W-:Y:S01]  /*10f0*/  IMAD.MOV.U32 R12, RZ, RZ, R13 ;  /* 0x000000ffff0c7224 */ /* 0x000fe200078e000d */
[----:B------:R0:W0:Y:S01]  /*1100*/  SHFL.DOWN PT, R9, R3, 0x4, 0x1f ;  /* 0x08801f0003097f89 */ /* 0x00002200000e0000 */
[----:B-1----:R-:W-:Y:S02]  /*1110*/  IMAD.MOV.U32 R6, RZ, RZ, R2 ;  /* 0x000000ffff067224 */ /* 0x002fe400078e0002 */
[----:B--2---:R-:W-:Y:S01]  /*1120*/  IMAD.MOV.U32 R7, RZ, RZ, R3 ;  /* 0x000000ffff077224 */ /* 0x004fe200078e0003 */
[----:B----4-:R1:W2:Y:S04]  /*1130*/  SHFL.DOWN PT, R17, R4, 0x4, 0x1f ;  /* 0x08801f0004117f89 */ /* 0x0102a800000e0000 */
[----:B------:R1:W4:Y:S01]  /*1140*/  SHFL.DOWN PT, R10, R13, 0x4, 0x1f ;  /* 0x08801f000d0a7f89 */ /* 0x00032200000e0000 */
        /* <DEDUP_REMOVED lines=21> */
.L_x_490:
[----:B------:R-:W-:Y:S05]  /*12a0*/  BSYNC.RECONVERGENT B1 ;  /* 0x0000000000017941 */ /* 0x000fea0003800200 */
.L_x_489:
[----:B------:R-:W-:Y:S01]  /*12b0*/  ISETP.GT.AND P0, PT, R15, 0x17, PT ;  /* 0x000000170f00780c */ /* 0x000fe20003f04270 */
[----:B---3--:R3:W2:Y:S01]  /*12c0*/  SHFL.DOWN PT, R8, R6, 0x8, 0x1f ;  /* 0x09001f0006087f89 */ /* 0x0086a200000e0000 */
[----:B------:R-:W-:Y:S01]  /*12d0*/  BSSY.RECONVERGENT B1, `(.L_x_491) ;  /* 0x000001d000017945 */ /* 0x000fe20003800200 */
[----:B-1----:R-:W-:Y:S02]  /*12e0*/  IMAD.MOV.U32 R4, RZ, RZ, R11 ;  /* 0x000000ffff047224 */ /* 0x002fe400078e000b */
[----:B0-----:R3:W0:Y:S01]  /*12f0*/  SHFL.DOWN PT, R9, R7, 0x8, 0x1f ;  /* 0x09001f0007097f89 */ /* 0x00162200000e0000 */
[----:B----4-:R-:W-:Y:S02]  /*1300*/  IMAD.MOV.U32 R10, RZ, RZ, R12 ;  /* 0x000000ffff0a7224 */ /* 0x010fe400078e000c */
[----:B------:R-:W-:Y:S01]  /*1310*/  IMAD.MOV.U32 R2, RZ, RZ, R6 ;  /* 0x000000ffff027224 */ /* 0x000fe200078e0006 */
[----:B------:R3:W1:Y:S01]  /*1320*/  SHFL.DOWN PT, R14, R11, 0x8, 0x1f ;  /* 0x09001f000b0e7f89 */ /* 0x00066200000e0000 */
[----:B------:R-:W-:-:S03]  /*1330*/  IMAD.MOV.U32 R3, RZ, RZ, R7 ;  /* 0x000000ffff037224 */ /* 0x000fc600078e0007 */
[----:B------:R3:W4:Y:S01]  /*1340*/  SHFL.DOWN PT, R13, R12, 0x8, 0x1f ;  /* 0x09001f000c0d7f89 */ /* 0x00072200000e0000 */
[----:B------:R-:W-:Y:S05]  /*1350*/  @P0 BRA `(.L_x_492) ;  /* 0x0000000000500947 */ /* 0x000fea0003800000 */
[----:B0-2---:R-:W-:Y:S01]  /*1360*/  DSETP.GEU.AND P0, PT, |R6|, |R8|, PT ;  /* 0x400000080600722a */ /* 0x005fe20003f0e200 */
[----:B-1----:R-:W-:Y:S02]  /*1370*/  IMAD.MOV.U32 R4, RZ, RZ, R14 ;  /* 0x000000ffff047224 */ /* 0x002fe400078e000e */
        /* <DEDUP_REMOVED lines=18> */
.L_x_492:
[----:B------:R-:W-:Y:S05]  /*14a0*/  BSYNC.RECONVERGENT B1 ;  /* 0x0000000000017941 */ /* 0x000fea0003800200 */
.L_x_491:
[----:B------:R-:W-:Y:S01]  /*14b0*/  ISETP.GT.AND P0, PT, R15, 0xf, PT ;  /* 0x0000000f0f00780c */ /* 0x000fe20003f04270 */
[----:B---3--:R3:W1:Y:S01]  /*14c0*/  SHFL.DOWN PT, R6, R2, 0x10, 0x1f ;  /* 0x0a001f0002067f89 */ /* 0x00866200000e0000 */
[----:B------:R-:W-:Y:S01]  /*14d0*/  BSSY.RECONVERGENT B1, `(.L_x_493) ;  /* 0x000001d000017945 */ /* 0x000fe20003800200 */
[----:B--2---:R-:W-:Y:S02]  /*14e0*/  IMAD.MOV.U32 R17, RZ, RZ, R4 ;  /* 0x000000ffff117224 */ /* 0x004fe400078e0004 */
[----:B------:R3:W2:Y:S01]  /*14f0*/  SHFL.DOWN PT, R7, R3, 0x10, 0x1f ;  /* 0x0a001f0003077f89 */ /* 0x0006a200000e0000 */
[----:B------:R-:W-:Y:S02]  /*1500*/  IMAD.MOV.U32 R19, RZ, RZ, R10 ;  /* 0x000000ffff137224 */ /* 0x000fe400078e000a */
[----:B------:R-:W-:Y:S01]  /*1510*/  IMAD.MOV.U32 R12, RZ, RZ, R2 ;  /* 0x000000ffff0c7224 */ /* 0x000fe200078e0002 */
[----:B0-----:R3:W0:Y:S01]  /*1520*/  SHFL.DOWN PT, R9, R4, 0x10, 0x1f ;  /* 0x0a001f0004097f89 */ /* 0x00162200000e0000 */
[----:B----4-:R-:W-:-:S03]  /*1530*/  IMAD.MOV.U32 R13, RZ, RZ, R3 ;  /* 0x000000ffff0d7224 */ /* 0x010fc600078e0003 */
[----:B------:R3:W4:Y:S01]  /*1540*/  SHFL.DOWN PT, R11, R10, 0x10, 0x1f ;  /* 0x0a001f000a0b7f89 */ /* 0x00072200000e0000 */
[----:B------:R-:W-:Y:S05]  /*1550*/  @P0 BRA `(.L_x_494) ;  /* 0x0000000000500947 */ /* 0x000fea0003800000 */
[----:B-12---:R-:W-:Y:S01]  /*1560*/  DSETP.GEU.AND P0, PT, |R2|, |R6|, PT ;  /* 0x400000060200722a */ /* 0x006fe20003f0e200 */
[----:B0-----:R-:W-:Y:S01]  /*1570*/  IMAD.MOV.U32 R17, RZ, RZ, R9 ;  /* 0x000000ffff117224 */ /* 0x001fe200078e0009 */
        /* <DEDUP_REMOVED lines=18> */
.L_x_494:
[----:B------:R-:W-:Y:S05]  /*16a0*/  BSYNC.RECONVERGENT B1 ;  /* 0x0000000000017941 */ /* 0x000fea0003800200 */
.L_x_493:
[----:B------:R-:W-:Y:S01]  /*16b0*/  ISETP.NE.AND P0, PT, R15, RZ, PT ;  /* 0x000000ff0f00720c */ /* 0x000fe20003f05270 */
[----:B------:R-:W-:-:S12]  /*16c0*/  BSSY.RECONVERGENT B1, `(.L_x_495) ;  /* 0x000000b000017945 */ /* 0x000fd80003800200 */
[----:B------:R-:W-:Y:S05]  /*16d0*/  @P0 BRA `(.L_x_496) ;  /* 0x0000000000240947 */ /* 0x000fea0003800000 */
[----:B---3--:R-:W3:Y:S01]  /*16e0*/  S2R R4, SR_CgaCtaId ;  /* 0x0000000000047919 */ /* 0x008ee20000008800 */
[----:B------:R-:W-:Y:S01]  /*16f0*/  MOV R3, 0x400 ;  /* 0x0000040000037802 */ /* 0x000fe20000000f00 */
[----:B------:R-:W-:Y:S01]  /*1700*/  IMAD.MOV.U32 R18, RZ, RZ, R17 ;  /* 0x000000ffff127224 */ /* 0x000fe200078e0011 */
[----:B------:R-:W-:-:S04]  /*1710*/  SHF.R.U32.HI R2, RZ, 0x1, R5 ;  /* 0x00000001ff027819 */ /* 0x000fc80000011605 */
[----:B------:R-:W-:Y:S02]  /*1720*/  LOP3.LUT R2, R2, 0x1f0, RZ, 0xc0, !PT ;  /* 0x000001f002027812 */ /* 0x000fe400078ec0ff */
[----:B---3--:R-:W-:-:S05]  /*1730*/  LEA R3, R4, R3, 0x18 ;  /* 0x0000000304037211 */ /* 0x008fca00078ec0ff */
[----:B------:R-:W-:-:S05]  /*1740*/  IMAD.IADD R3, R2, 0x1, R3 ;  /* 0x0000000102037824 */ /* 0x000fca00078e0203 */
[----:B------:R3:W-:Y:S04]  /*1750*/  STS.64 [R3+0x10], R18 ;  /* 0x0000101203007388 */ /* 0x0007e80000000a00 */
[----:B------:R3:W-:Y:S02]  /*1760*/  STS.64 [R3+0x8], R12 ;  /* 0x0000080c03007388 */ /* 0x0007e40000000a00 */
.L_x_496:
[----:B------:R-:W-:Y:S05]  /*1770*/  BSYNC.RECONVERGENT B1 ;  /* 0x0000000000017941 */ /* 0x000fea0003800200 */
.L_x_495:
[----:B------:R-:W-:Y:S01]  /*1780*/  BAR.SYNC.DEFER_BLOCKING 0x0 ;  /* 0x0000000000007b1d */ /* 0x000fe20000010000 */
[----:B------:R-:W-:-:S13]  /*1790*/  ISETP.NE.AND P1, PT, R5, RZ, PT ;  /* 0x000000ff0500720c */ /* 0x000fda0003f25270 */
[----:B------:R-:W-:Y:S05]  /*17a0*/  @P1 BRA `(.L_x_497) ;  /* 0x0000004c00d41947 */ /* 0x000fea0003800000 */
[----:B---3--:R-:W3:Y:S01]  /*17b0*/  S2R R3, SR_CgaCtaId ;  /* 0x0000000000037919 */ /* 0x008ee20000008800 */
[----:B------:R-:W-:Y:S01]  /*17c0*/  MOV R2, 0x400 ;  /* 0x0000040000027802 */ /* 0x000fe20000000f00 */
[----:B------:R-:W-:Y:S03]  /*17d0*/  BSSY.RECONVERGENT B1, `(.L_x_498) ;  /* 0x000001a000017945 */ /* 0x000fe60003800200 */
[----:B---3--:R-:W-:-:S05]  /*17e0*/  LEA R32, R3, R2, 0x18 ;  /* 0x0000000203207211 */ /* 0x008fca00078ec0ff */
[----:B-1----:R-:W1:Y:S04]  /*17f0*/  LDS.64 R14, [R32+0x18] ;  /* 0x00001800200e7984 */ /* 0x002e680000000a00 */
[----:B0---4-:R-:W0:Y:S04]  /*1800*/  LDS.128 R8, [R32+0x20] ;  /* 0x0000200020087984 */ /* 0x011e280000000c00 */
[----:B------:R3:W4:Y:S04]  /*1810*/  LDS.64 R2, [R32+0x80] ;  /* 0x0000800020027984 */ /* 0x0007280000000a00 */
[----:B--2---:R3:W2:Y:S01]  /*1820*/  LDS.128 R4, [R32+0x30] ;  /* 0x0000300020047984 */ /* 0x0046a20000000c00 */
        /* <DEDUP_REMOVED lines=20> */
.L_x_499:
[----:B------:R-:W-:Y:S05]  /*1970*/  BSYNC.RECONVERGENT B1 ;  /* 0x0000000000017941 */ /* 0x000fea0003800200 */
.L_x_498:
[----:B------:R0:W1:Y:S01]  /*1980*/  LDS.128 R12, [R32+0x40] ;  /* 0x00004000200c7984 */ /* 0x0000620000000c00 */
[----:B------:R-:W-:Y:S01]  /*1990*/  DSETP.GEU.AND P0, PT, |R28|, |R10|, PT ;  /* 0x4000000a1c00722a */ /* 0x000fe20003f0e200 */
[----:B------:R-:W-:Y:S01]  /*19a0*/  BSSY.RECONVERGENT B1, `(.L_x_500) ;  /* 0x0000017000017945 */ /* 0x000fe20003800200 */
[----:B------:R-:W-:Y:S01]  /*19b0*/  IMAD.MOV.U32 R33, RZ, RZ, R4 ;  /* 0x000000ffff217224 */ /* 0x000fe200078e0004 */
[----:B------:R0:W2:Y:S01]  /*19c0*/  LDS.128 R16, [R32+0x50] ;  /* 0x0000500020107984 */ /* 0x0000a20000000c00 */
[----:B------:R-:W-:Y:S02]  /*19d0*/  IMAD.MOV.U32 R35, RZ, RZ, R5 ;  /* 0x000000ffff237224 */ /* 0x000fe400078e0005 */
[----:B------:R-:W-:Y:S01]  /*19e0*/  IMAD.MOV.U32 R8, RZ, RZ, R10 ;  /* 0x000000ffff087224 */ /* 0x000fe200078e000a */
[----:B------:R0:W3:Y:S01]  /*19f0*/  LDS.128 R20, [R32+0x60] ;  /* 0x0000600020147984 */ /* 0x0000e20000000c00 */
[----:B------:R-:W-:-:S03]  /*1a00*/  IMAD.MOV.U32 R9, RZ, RZ, R11 ;  /* 0x000000ffff097224 */ /* 0x000fc600078e000b */
[----:B------:R0:W4:Y:S03]  /*1a10*/  LDS.128 R24, [R32+0x70] ;  /* 0x0000700020187984 */ /* 0x0001260000000c00 */
        /* <DEDUP_REMOVED lines=15> */
.L_x_501:
[----:B------:R-:W-:Y:S05]  /*1b10*/  BSYNC.RECONVERGENT B1 ;  /* 0x0000000000017941 */ /* 0x000fea0003800200 */
.L_x_500:
        /* <DEDUP_REMOVED lines=21> */
.L_x_503:
[----:B------:R-:W-:Y:S05]  /*1c70*/  BSYNC.RECONVERGENT B1 ;  /* 0x0000000000017941 */ /* 0x000fea0003800200 */
.L_x_502:
[----:B------:R-:W-:Y:S01]  /*1c80*/  DSETP.GEU.AND P0, PT, |R4|, |R14|, PT ;  /* 0x4000000e0400722a */ /* 0x000fe20003f0e200 */
[----:B------:R-:W-:Y:S01]  /*1c90*/  BSSY.RECONVERGENT B1, `(.L_x_504) ;  /* 0x0000014000017945 */ /* 0x000fe20003800200 */
[----:B------:R-:W-:Y:S02]  /*1ca0*/  IMAD.MOV.U32 R6, RZ, RZ, R14 ;  /* 0x000000ffff067224 */ /* 0x000fe400078e000e */
[----:B------:R-:W-:Y:S02]  /*1cb0*/  IMAD.MOV.U32 R7, RZ, RZ, R15 ;  /* 0x000000ffff077224 */ /* 0x000fe400078e000f */
[----:B--2---:R-:W-:Y:S02]  /*1cc0*/  IMAD.MOV.U32 R9, RZ, RZ, R16 ;  /* 0x000000ffff097224 */ /* 0x004fe400078e0010 */
        /* <DEDUP_REMOVED lines=16> */
.L_x_505:
[----:B------:R-:W-:Y:S05]  /*1dd0*/  BSYNC.RECONVERGENT B1 ;  /* 0x0000000000017941 */ /* 0x000fea0003800200 */
.L_x_504:
        /* <DEDUP_REMOVED lines=21> */
.L_x_507:
[----:B------:R-:W-:Y:S05]  /*1f30*/  BSYNC.RECONVERGENT B1 ;  /* 0x0000000000017941 */ /* 0x000fea0003800200 */
.L_x_506:
[----:B------:R-:W-:Y:S01]  /*1f40*/  DSETP.GEU.AND P0, PT, |R4|, |R22|, PT ;  /* 0x400000160400722a */ /* 0x000fe20003f0e200 */
[----:B------:R-:W-:Y:S01]  /*1f50*/  BSSY.RECONVERGENT B1, `(.L_x_508) ;  /* 0x0000014000017945 */ /* 0x000fe20003800200 */
[----:B------:R-:W-:Y:S02]  /*1f60*/  IMAD.MOV.U32 R6, RZ, RZ, R22 ;  /* 0x000000ffff067224 */ /* 0x000fe400078e0016 */
[----:B------:R-:W-:Y:S02]  /*1f70*/  IMAD.MOV.U32 R7, RZ, RZ, R23 ;  /* 0x000000ffff077224 */ /* 0x000fe400078e0017 */
[----:B----4-:R-:W-:Y:S02]  /*1f80*/  IMAD.MOV.U32 R9, RZ, RZ, R24 ;  /* 0x000000ffff097224 */ /* 0x010fe400078e0018 */
        /* <DEDUP_REMOVED lines=16> */
.L_x_509:
[----:B------:R-:W-:Y:S05]  /*2090*/  BSYNC.RECONVERGENT B1 ;  /* 0x0000000000017941 */ /* 0x000fea0003800200 */
.L_x_508:
[----:B------:R-:W-:Y:S01]  /*20a0*/  DSETP.GEU.AND P0, PT, |R6|, |R26|, PT ;  /* 0x4000001a0600722a */ /* 0x000fe20003f0e200 */
[----:B------:R-:W-:Y:S02]  /*20b0*/  IMAD.MOV.U32 R12, RZ, RZ, R26 ;  /* 0x000000ffff0c7224 */ /* 0x000fe400078e001a */
[----:B------:R-:W-:Y:S02]  /*20c0*/  IMAD.MOV.U32 R13, RZ, RZ, R27 ;  /* 0x000000ffff0d7224 */ /* 0x000fe400078e001b */
        /* <DEDUP_REMOVED lines=18> */
.L_x_484:
        /* <DEDUP_REMOVED lines=8> */
[----:B------:R-:W-:Y:S01]  /*2270*/  ISETP.GT.AND P0, PT, R11, R4, PT ;  /* 0x000000040b00720c */ /* 0x000fe20003f04270 */
[----:B------:R-:W-:Y:S02]  /*2280*/  IMAD.IADD R9, R4, 0x1, R9 ;  /* 0x0000000104097824 */ /* 0x000fe400078e0209 */
[----:B------:R-:W-:-:S03]  /*2290*/  IMAD.MOV.U32 R11, RZ, RZ, R3 ;  /* 0x000000ffff0b7224 */ /* 0x000fc600078e0003 */
        /* <DEDUP_REMOVED lines=27> */
.L_x_511:
[----:B------:R-:W-:Y:S05]  /*2450*/  BSYNC.RECONVERGENT B1 ;  /* 0x0000000000017941 */ /* 0x000fea0003800200 */
.L_x_510:
[----:B------:R-:W-:Y:S01]  /*2460*/  VIADD R2, R7, 0x2 ;  /* 0x0000000207027836 */ /* 0x000fe20000000000 */
[----:B--2---:R1:W2:Y:S01]  /*2470*/  SHFL.DOWN PT, R12, R10, 0x2, R9 ;  /* 0x084000000a0c7989 */ /* 0x0042a200000e0009 */
[----:B------:R-:W-:Y:S01]  /*2480*/  BSSY.RECONVERGENT B1, `(.L_x_512) ;  /* 0x000001e000017945 */ /* 0x000fe20003800200 */
[----:B------:R-:W-:Y:S02]  /*2490*/  IMAD.MOV.U32 R8, RZ, RZ, R16 ;  /* 0x000000ffff087224 */ /* 0x000fe400078e0010 */
[----:B------:R-:W-:Y:S01]  /*24a0*/  ISETP.GT.AND P0, PT, R2, R9, PT ;  /* 0x000000090200720c */ /* 0x000fe20003f04270 */
[----:B---3--:R1:W3:Y:S01]  /*24b0*/  SHFL.DOWN PT, R13, R11, 0x2, R9 ;  /* 0x084000000b0d7989 */ /* 0x0082e200000e0009 */
[----:B------:R-:W-:Y:S02]  /*24c0*/  IMAD.MOV.U32 R14, RZ, RZ, R18 ;  /* 0x000000ffff0e7224 */ /* 0x000fe400078e0012 */
[----:B------:R-:W-:Y:S01]  /*24d0*/  IMAD.MOV.U32 R2, RZ, RZ, R10 ;  /* 0x000000ffff027224 */ /* 0x000fe200078e000a */
[----:B----4-:R1:W4:Y:S01]  /*24e0*/  SHFL.DOWN PT, R15, R16, 0x2, R9 ;  /* 0x08400000100f7989 */ /* 0x01032200000e0009 */
[----:B------:R-:W-:-:S03]  /*24f0*/  IMAD.MOV.U32 R3, RZ, RZ, R11 ;  /* 0x000000ffff037224 */ /* 0x000fc600078e000b */
[----:B0-----:R1:W0:Y:S04]  /*2500*/  SHFL.DOWN PT, R17, R18, 0x2, R9 ;  /* 0x0840000012117989 */ /* 0x00122800000e0009 */
[----:B------:R-:W-:Y:S05]  /*2510*/  @P0 BRA `(.L_x_513) ;  /* 0x0000000000500947 */ /* 0x000fea0003800000 */
[----:B--23--:R-:W-:Y:S01]  /*2520*/  DSETP.GEU.AND P0, PT, |R10|, |R12|, PT ;  /* 0x4000000c0a00722a */ /* 0x00cfe20003f0e200 */
[----:B----4-:R-:W-:Y:S02]  /*2530*/  IMAD.MOV.U32 R8, RZ, RZ, R15 ;  /* 0x000000ffff087224 */ /* 0x010fe400078e000f */
[----:B0-----:R-:W-:Y:S02]  /*2540*/  IMAD.MOV.U32 R14, RZ, RZ, R17 ;  /* 0x000000ffff0e7224 */ /* 0x001fe400078e0011 */
        /* <DEDUP_REMOVED lines=17> */
.L_x_513:
[----:B------:R-:W-:Y:S05]  /*2660*/  BSYNC.RECONVERGENT B1 ;  /* 0x0000000000017941 */ /* 0x000fea0003800200 */
.L_x_512:
[----:B------:R-:W-:Y:S01]  /*2670*/  VIADD R6, R7, 0x4 ;  /* 0x0000000407067836 */ /* 0x000fe20000000000 */
[----:B--2---:R2:W2:Y:S01]  /*2680*/  SHFL.DOWN PT, R12, R2, 0x4, R9 ;  /* 0x08800000020c7989 */ /* 0x0044a200000e0009 */
[----:B------:R-:W-:Y:S01]  /*2690*/  BSSY.RECONVERGENT B1, `(.L_x_514) ;  /* 0x000001e000017945 */ /* 0x000fe20003800200 */
[----:B-1----:R-:W-:Y:S02]  /*26a0*/  IMAD.MOV.U32 R16, RZ, RZ, R14 ;  /* 0x000000ffff107224 */ /* 0x002fe400078e000e */
        /* <DEDUP_REMOVED lines=28> */
.L_x_515:
[----:B------:R-:W-:Y:S05]  /*2870*/  BSYNC.RECONVERGENT B1 ;  /* 0x0000000000017941 */ /* 0x000fea0003800200 */
.L_x_514:
[----:B--2---:R-:W-:Y:S01]  /*2880*/  VIADD R2, R7, 0x8 ;  /* 0x0000000807027836 */ /* 0x004fe20000000000 */
[----:B------:R2:W2:Y:S01]  /*2890*/  SHFL.DOWN PT, R12, R10, 0x8, R9 ;  /* 0x090000000a0c7989 */ /* 0x0004a200000e0009 */
        /* <DEDUP_REMOVED lines=30> */
.L_x_517:
[----:B------:R-:W-:Y:S05]  /*2a80*/  BSYNC.RECONVERGENT B1 ;  /* 0x0000000000017941 */ /* 0x000fea0003800200 */
.L_x_516:
[----:B-1----:R-:W-:Y:S01]  /*2a90*/  VIADD R6, R7, 0x10 ;  /* 0x0000001007067836 */ /* 0x002fe20000000000 */
[----:B--2---:R1:W2:Y:S01]  /*2aa0*/  SHFL.DOWN PT, R10, R2, 0x10, R9 ;  /* 0x0a000000020a7989 */ /* 0x0042a200000e0009 */
[----:B------:R-:W-:Y:S01]  /*2ab0*/  BSSY.RECONVERGENT B1, `(.L_x_518) ;  /* 0x000001e000017945 */ /* 0x000fe20003800200 */
[----:B0-----:R-:W-:Y:S01]  /*2ac0*/  IMAD.MOV.U32 R17, RZ, RZ, R8 ;  /* 0x000000ffff117224 */ /* 0x001fe200078e0008 */
[----:B------:R-:W-:Y:S01]  /*2ad0*/  MOV R19, R14 ;  /* 0x0000000e00137202 */ /* 0x000fe20000000f00 */
[----:B------:R1:W0:Y:S01]  /*2ae0*/  SHFL.DOWN PT, R11, R3, 0x10, R9 ;  /* 0x0a000000030b7989 */ /* 0x00022200000e0009 */
[----:B------:R-:W-:Y:S01]  /*2af0*/  ISETP.GT.AND P0, PT, R6, R9, PT ;  /* 0x000000090600720c */ /* 0x000fe20003f04270 */
[----:B------:R-:W-:Y:S02]  /*2b00*/  IMAD.MOV.U32 R12, RZ, RZ, R2 ;  /* 0x000000ffff0c7224 */ /* 0x000fe400078e0002 */
[----:B----4-:R1:W4:Y:S01]  /*2b10*/  SHFL.DOWN PT, R15, R8, 0x10, R9 ;  /* 0x0a000000080f7989 */ /* 0x01032200000e0009 */
[----:B---3--:R-:W-:-:S03]  /*2b20*/  IMAD.MOV.U32 R13, RZ, RZ, R3 ;  /* 0x000000ffff0d7224 */ /* 0x008fc600078e0003 */
[----:B------:R1:W3:Y:S06]  /*2b30*/  SHFL.DOWN PT, R21, R14, 0x10, R9 ;  /* 0x0a0000000e157989 */ /* 0x0002ec00000e0009 */
[----:B------:R-:W-:Y:S05]  /*2b40*/  @P0 BRA `(.L_x_519) ;  /* 0x0000000000500947 */ /* 0x000fea0003800000 */
[----:B0-2---:R-:W-:Y:S01]  /*2b50*/  DSETP.GEU.AND P0, PT, |R2|, |R10|, PT ;  /* 0x4000000a0200722a */ /* 0x005fe20003f0e200 */
        /* <DEDUP_REMOVED lines=19> */
.L_x_519:
[----:B------:R-:W-:Y:S05]  /*2c90*/  BSYNC.RECONVERGENT B1 ;  /* 0x0000000000017941 */ /* 0x000fea0003800200 */
.L_x_518:
[----:B------:R-:W-:Y:S01]  /*2ca0*/  ISETP.NE.AND P0, PT, R7, RZ, PT ;  /* 0x000000ff0700720c */ /* 0x000fe20003f05270 */
[----:B------:R-:W-:-:S12]  /*2cb0*/  BSSY.RECONVERGENT B1, `(.L_x_520) ;  /* 0x000000b000017945 */ /* 0x000fd80003800200 */
[----:B------:R-:W-:Y:S05]  /*2cc0*/  @P0 BRA `(.L_x_521) ;  /* 0x0000000000240947 */ /* 0x000fea0003800000 */
[----:B------:R-:W5:Y:S01]  /*2cd0*/  S2R R6, SR_CgaCtaId ;  /* 0x0000000000067919 */ /* 0x000f620000008800 */
[----:B-1----:R-:W-:Y:S01]  /*2ce0*/  MOV R3, 0x400 ;  /* 0x0000040000037802 */ /* 0x002fe20000000f00 */
[----:B------:R-:W-:Y:S01]  /*2cf0*/  IMAD.MOV.U32 R18, RZ, RZ, R17 ;  /* 0x000000ffff127224 */ /* 0x000fe200078e0011 */
[----:B------:R-:W-:-:S04]  /*2d00*/  SHF.R.U32.HI R2, RZ, 0x1, R5 ;  /* 0x00000001ff027819 */ /* 0x000fc80000011605 */
[----:B------:R-:W-:Y:S02]  /*2d10*/  LOP3.LUT R2, R2, 0x1f0, RZ, 0xc0, !PT ;  /* 0x000001f002027812 */ /* 0x000fe400078ec0ff */
[----:B-----5:R-:W-:-:S05]  /*2d20*/  LEA R3, R6, R3, 0x18 ;  /* 0x0000000306037211 */ /* 0x020fca00078ec0ff */
[----:B------:R-:W-:-:S05]  /*2d30*/  IMAD.IADD R3, R2, 0x1, R3 ;  /* 0x0000000102037824 */ /* 0x000fca00078e0203 */
[----:B------:R1:W-:Y:S04]  /*2d40*/  STS.64 [R3+0x10], R18 ;  /* 0x0000101203007388 */ /* 0x0003e80000000a00 */
[----:B------:R1:W-:Y:S02]  /*2d50*/  STS.64 [R3+0x8], R12 ;  /* 0x0000080c03007388 */ /* 0x0003e40000000a00 */
.L_x_521:
[----:B------:R-:W-:Y:S05]  /*2d60*/  BSYNC.RECONVERGENT B1 ;  /* 0x0000000000017941 */ /* 0x000fea0003800200 */
.L_x_520:
[----:B------:R-:W-:Y:S01]  /*2d70*/  BAR.SYNC.DEFER_BLOCKING 0x0 ;  /* 0x0000000000007b1d */ /* 0x000fe20000010000 */
[----:B------:R-:W-:-:S13]  /*2d80*/  ISETP.NE.AND P1, PT, R5, RZ, PT ;  /* 0x000000ff0500720c */ /* 0x000fda0003f25270 */
[----:B------:R-:W-:Y:S05]  /*2d90*/  @P1 BRA `(.L_x_497) ;  /* 0x0000003800581947 */ /* 0x000fea0003800000 */
[----:B------:R-:W-:Y:S01]  /*2da0*/  ISETP.GE.AND P0, PT, R4, 0x21, PT ;  /* 0x000000210400780c */ /* 0x000fe20003f06270 */
[----:B0-----:R-:W-:Y:S02]  /*2db0*/  IMAD.MOV.U32 R11, RZ, RZ, R17 ;  /* 0x000000ffff0b7224 */ /* 0x001fe400078e0011 */
[----:B-1----:R-:W-:Y:S02]  /*2dc0*/  IMAD.MOV.U32 R14, RZ, RZ, R19 ;  /* 0x000000ffff0e7224 */ /* 0x002fe400078e0013 */
        /* <DEDUP_REMOVED lines=29> */
.L_x_523:
[----:B------:R-:W-:Y:S05]  /*2fa0*/  BSYNC.RECONVERGENT B1 ;  /* 0x0000000000017941 */ /* 0x000fea0003800200 */
.L_x_522:
[----:B------:R-:W-:Y:S01]  /*2fb0*/  ISETP.GE.AND P0, PT, R4, 0x41, PT ;  /* 0x000000410400780c */ /* 0x000fe20003f06270 */
[----:B------:R-:W-:Y:S02]  /*2fc0*/  IMAD.MOV.U32 R5, RZ, RZ, R11 ;  /* 0x000000ffff057224 */ /* 0x000fe400078e000b */
[----:B--2---:R-:W-:Y:S02]  /*2fd0*/  IMAD.MOV.U32 R10, RZ, RZ, R14 ;  /* 0x000000ffff0a7224 */ /* 0x004fe400078e000e */
        /* <DEDUP_REMOVED lines=29> */
.L_x_525:
[----:B------:R-:W-:Y:S05]  /*31b0*/  BSYNC.RECONVERGENT B1 ;  /* 0x0000000000017941 */ /* 0x000fea0003800200 */
.L_x_524:
        /* <DEDUP_REMOVED lines=32> */
.L_x_527:
[----:B------:R-:W-:Y:S05]  /*33c0*/  BSYNC.RECONVERGENT B1 ;  /* 0x0000000000017941 */ /* 0x000fea0003800200 */
.L_x_526:
        /* <DEDUP_REMOVED lines=32> */
.L_x_529:
[----:B------:R-:W-:Y:S05]  /*35d0*/  BSYNC.RECONVERGENT B1 ;  /* 0x0000000000017941 */ /* 0x000fea0003800200 */
.L_x_528:
        /* <DEDUP_REMOVED lines=32> */
.L_x_531:
[----:B------:R-:W-:Y:S05]  /*37e0*/  BSYNC.RECONVERGENT B1 ;  /* 0x0000000000017941 */ /* 0x000fea0003800200 */
.L_x_530:
        /* <DEDUP_REMOVED lines=32> */
.L_x_533:
[----:B------:R-:W-:Y:S05]  /*39f0*/  BSYNC.RECONVERGENT B1 ;  /* 0x0000000000017941 */ /* 0x000fea0003800200 */
.L_x_532:
        /* <DEDUP_REMOVED lines=32> */
.L_x_465:
[----:B------:R-:W0:Y:S01]  /*3c00*/  S2R R4, SR_TID.X ;  /* 0x0000000000047919 */ /* 0x000e220000002100 */
[----:B------:R-:W1:Y:S01]  /*3c10*/  LDCU.128 UR12, c[0x0][0x380] ;  /* 0x00007000ff0c77ac */ /* 0x000e620008000c00 */
[----:B------:R-:W-:Y:S02]  /*3c20*/  SHF.R.S32.HI R5, RZ, 0x1f, R10 ;  /* 0x0000001fff057819 */ /* 0x000fe4000001140a */
[----:B0-----:R-:W-:-:S04]  /*3c30*/  IADD3 R2, P0, PT, R10, R4, RZ ;  /* 0x000000040a027210 */ /* 0x001fc80007f1e0ff */
[----:B-1----:R-:W-:Y:S01]  /*3c40*/  LEA R8, P1, R2, UR12, 0x3 ;  /* 0x0000000c02087c11 */ /* 0x002fe2000f8218ff */
[----:B------:R-:W-:-:S05]  /*3c50*/  IMAD.X R3, RZ, RZ, R5, P0 ;  /* 0x000000ffff037224 */ /* 0x000fca00000e0605 */
[----:B------:R-:W-:-:S05]  /*3c60*/  LEA.HI.X R9, R2, UR13, R3, 0x3, P1 ;  /* 0x0000000d02097c11 */ /* 0x000fca00088f1c03 */
[----:B------:R-:W2:Y:S04]  /*3c70*/  LDG.E.64 R12, desc[UR10][R8.64] ;  /* 0x0000000a080c7981 */ /* 0x000ea8000c1e1b00 */
[----:B------:R-:W2:Y:S04]  /*3c80*/  LDG.E.64 R14, desc[UR10][R8.64+0x800] ;  /* 0x0008000a080e7981 */ /* 0x000ea8000c1e1b00 */
[----:B------:R-:W3:Y:S04]  /*3c90*/  LDG.E.64 R16, desc[UR10][R8.64+0x1000] ;  /* 0x0010000a08107981 */ /* 0x000ee8000c1e1b00 */
[----:B------:R-:W4:Y:S04]  /*3ca0*/  LDG.E.64 R18, desc[UR10][R8.64+0x1800] ;  /* 0x0018000a08127981 */ /* 0x000f28000c1e1b00 */
[----:B------:R0:W5:Y:S01]  /*3cb0*/  LDG.E.64 R2, desc[UR10][R8.64+0x2000] ;  /* 0x0020000a08027981 */ /* 0x000162000c1e1b00 */
[----:B------:R-:W-:Y:S01]  /*3cc0*/  BSSY.RECONVERGENT B1, `(.L_x_534) ;  /* 0x000001f000017945 */ /* 0x000fe20003800200 */
[C---:B0-----:R-:W-:Y:S01]  /*3cd0*/  LOP3.LUT R8, R4.reuse, 0x400, RZ, 0xfc, !PT ;  /* 0x0000040004087812 */ /* 0x041fe200078efcff */
[----:B------:R-:W-:Y:S01]  /*3ce0*/  VIADD R9, R4, 0x200 ;  /* 0x0000020004097836 */ /* 0x000fe20000000000 */
[----:B--2---:R-:W-:-:S06]  /*3cf0*/  DSETP.GEU.AND P0, PT, |R12|, |R14|, PT ;  /* 0x4000000e0c00722a */ /* 0x004fcc0003f0e200 */
[----:B------:R-:W-:Y:S02]  /*3d00*/  FSEL R12, R12, R14, P0 ;  /* 0x0000000e0c0c7208 */ /* 0x000fe40000000000 */
[----:B------:R-:W-:Y:S02]  /*3d10*/  FSEL R13, R13, R15, P0 ;  /* 0x0000000f0d0d7208 */ /* 0x000fe40000000000 */
[----:B------:R-:W-:-:S04]  /*3d20*/  IADD3 R14, P1, PT, R10, UR14, RZ ;  /* 0x0000000e0a0e7c10 */ /* 0x000fc8000ff3e0ff */
[----:B---3--:R-:W-:Y:S01]  /*3d30*/  DSETP.GEU.AND P2, PT, |R12|, |R16|, PT ;  /* 0x400000100c00722a */ /* 0x008fe20003f4e200 */
[----:B------:R-:W-:-:S05]  /*3d40*/  IADD3 R6, P5, PT, R8, R14, RZ ;  /* 0x0000000e08067210 */ /* 0x000fca0007fbe0ff */
[----:B------:R-:W-:Y:S02]  /*3d50*/  FSEL R12, R12, R16, P2 ;  /* 0x000000100c0c7208 */ /* 0x000fe40001000000 */
[----:B------:R-:W-:-:S06]  /*3d60*/  FSEL R13, R13, R17, P2 ;  /* 0x000000110d0d7208 */ /* 0x000fcc0001000000 */
[----:B----4-:R-:W-:-:S06]  /*3d70*/  DSETP.GEU.AND P3, PT, |R12|, |R18|, PT ;  /* 0x400000120c00722a */ /* 0x010fcc0003f6e200 */
[----:B------:R-:W-:Y:S02]  /*3d80*/  FSEL R10, R12, R18, P3 ;  /* 0x000000120c0a7208 */ /* 0x000fe40001800000 */
[----:B------:R-:W-:Y:S02]  /*3d90*/  FSEL R11, R13, R19, P3 ;  /* 0x000000130d0b7208 */ /* 0x000fe40001800000 */
[----:B------:R-:W-:Y:S01]  /*3da0*/  IADD3.X R12, PT, PT, R5, UR15, RZ, P1, !PT ;  /* 0x0000000f050c7c10 */ /* 0x000fe20008ffe4ff */
[C---:B------:R-:W-:Y:S01]  /*3db0*/  VIADD R5, R4.reuse, 0x100 ;  /* 0x0000010004057836 */ /* 0x040fe20000000000 */
[----:B------:R-:W-:Y:S02]  /*3dc0*/  ISETP.LE.AND P1, PT, R7, UR6, PT ;  /* 0x0000000607007c0c */ /* 0x000fe4000bf23270 */
[----:B-----5:R-:W-:Y:S02]  /*3dd0*/  DSETP.GEU.AND P4, PT, |R10|, |R2|, PT ;  /* 0x400000020a00722a */ /* 0x020fe40003f8e200 */
[----:B------:R-:W-:Y:S01]  /*3de0*/  @P2 SEL R9, R4, R5, P0 ;  /* 0x0000000504092207 */ /* 0x000fe20000000000 */
[----:B------:R-:W-:-:S02]  /*3df0*/  IMAD.X R5, RZ, RZ, R12, P5 ;  /* 0x000000ffff057224 */ /* 0x000fc400028e060c */
[----:B------:R-:W-:-:S09]  /*3e00*/  @!P3 VIADD R9, R4, 0x300 ;  /* 0x000003000409b836 */ /* 0x000fd20000000000 */
        /* <DEDUP_REMOVED lines=10> */
.L_x_535:
[----:B------:R-:W-:Y:S05]  /*3eb0*/  BSYNC.RECONVERGENT B1 ;  /* 0x0000000000017941 */ /* 0x000fea0003800200 */
.L_x_534:
        /* <DEDUP_REMOVED lines=12> */
[----:B------:R-:W-:-:S05]  /*3f80*/  IMAD.MOV.U32 R11, RZ, RZ, 0x500 ;  /* 0x00000500ff0b7424 */ /* 0x000fca00078e00ff */
[----:B------:R-:W2:Y:S01]  /*3f90*/  ATOMG.E.ADD.STRONG.GPU PT, R10, desc[UR10][R8.64], R11 ;  /* 0x8000000b080a79a8 */ /* 0x000ea200081ef10a */
[----:B------:R-:W0:Y:S01]  /*3fa0*/  S2UR UR5, SR_CgaCtaId ;  /* 0x00000000000579c3 */ /* 0x000e220000008800 */
[----:B------:R-:W-:Y:S02]  /*3fb0*/  UMOV UR4, 0x400 ;  /* 0x0000040000047882 */ /* 0x000fe40000000000 */
[----:B0-----:R-:W-:Y:S01]  /*3fc0*/  ULEA UR4, UR5, UR4, 0x18 ;  /* 0x0000000405047291 */ /* 0x001fe2000f8ec0ff */
[----:B--2---:R-:W-:-:S08]  /*3fd0*/  VIADD R10, R10, UR6 ;  /* 0x000000060a0a7c36 */ /* 0x004fd00008000000 */
[----:B------:R0:W-:Y:S03]  /*3fe0*/  STS [UR4+0x98], R10 ;  /* 0x0000980aff007988 */ /* 0x0001e60008000804 */
.L_x_538:
[----:B------:R-:W-:Y:S05]  /*3ff0*/  BSYNC.RECONVERGENT B1 ;  /* 0x0000000000017941 */ /* 0x000fea0003800200 */
.L_x_537:
[----:B------:R-:W1:Y:S08]  /*4000*/  S2UR UR5, SR_CgaCtaId ;  /* 0x00000000000579c3 */ /* 0x000e700000008800 */
[----:B------:R-:W-:Y:S06]  /*4010*/  BAR.SYNC.DEFER_BLOCKING 0x0 ;  /* 0x0000000000007b1d */ /* 0x000fec0000010000 */
[----:B------:R-:W-:-:S02]  /*4020*/  UMOV UR4, 0x400 ;  /* 0x0000040000047882 */ /* 0x000fc40000000000 */
[----:B-1----:R-:W-:-:S06]  /*4030*/  ULEA UR4, UR5, UR4, 0x18 ;  /* 0x0000000405047291 */ /* 0x002fcc000f8ec0ff */
[----:B------:R-:W-:-:S05]  /*4040*/  IMAD.U32 R14, RZ, RZ, UR4 ;  /* 0x00000004ff0e7e24 */ /* 0x000fca000f8e00ff */
[----:B------:R-:W0:Y:S02]  /*4050*/  LDS R12, [R14+0x98] ;  /* 0x000098000e0c7984 */ /* 0x000e240000000800 */
[----:B0-----:R-:W-:-:S05]  /*4060*/  VIADD R10, R12, 0x500 ;  /* 0x000005000c0a7836 */ /* 0x001fca0000000000 */
[----:B------:R-:W-:-:S13]  /*4070*/  ISETP.GT.AND P0, PT, R10, R7, PT ;  /* 0x000000070a00720c */ /* 0x000fda0003f04270 */
[----:B------:R-:W-:Y:S05]  /*4080*/  @P0 BRA `(.L_x_539) ;  /* 0x0000000400900947 */ /* 0x000fea0003800000 */
[----:B------:R-:W-:Y:S01]  /*4090*/  BSSY.RECONVERGENT B1, `(.L_x_539) ;  /* 0x0000063000017945 */ /* 0x000fe20003800200 */
[----:B------:R-:W-:Y:S01]  /*40a0*/  IMAD.MOV.U32 R20, RZ, RZ, R2 ;  /* 0x000000ffff147224 */ /* 0x000fe200078e0002 */
[----:B------:R-:W0:Y:S01]  /*40b0*/  LDCU UR7, c[0x0][0x398] ;  /* 0x00007300ff0777ac */ /* 0x000e220008000800 */
[----:B------:R-:W-:Y:S02]  /*40c0*/  IMAD.MOV.U32 R21, RZ, RZ, R3 ;  /* 0x000000ffff157224 */ /* 0x000fe400078e0003 */
[----:B------:R-:W-:Y:S01]  /*40d0*/  IMAD.MOV.U32 R27, RZ, RZ, R6 ;  /* 0x000000ffff1b7224 */ /* 0x000fe200078e0006 */
[----:B------:R-:W1:Y:S01]  /*40e0*/  LDCU.128 UR12, c[0x0][0x380] ;  /* 0x00007000ff0c77ac */ /* 0x000e620008000c00 */
[----:B------:R-:W-:-:S07]  /*40f0*/  IMAD.MOV.U32 R22, RZ, RZ, R5 ;  /* 0x000000ffff167224 */ /* 0x000fce00078e0005 */
.L_x_542:
[----:B------:R-:W-:-:S04]  /*4100*/  IADD3 R28, P0, PT, R4, R12, RZ ;  /* 0x0000000c041c7210 */ /* 0x000fc80007f1e0ff */
[----:B------:R-:W-:Y:S02]  /*4110*/  LEA.HI.X.SX32 R25, R12, RZ, 0x1, P0 ;  /* 0x000000ff0c197211 */ /* 0x000fe400000f0eff */
[----:B-1----:R-:W-:-:S04]  /*4120*/  LEA R6, P0, R28, UR12, 0x3 ;  /* 0x0000000c1c067c11 */ /* 0x002fc8000f8018ff */
[----:B------:R-:W-:-:S05]  /*4130*/  LEA.HI.X R7, R28, UR13, R25, 0x3, P0 ;  /* 0x0000000d1c077c11 */ /* 0x000fca00080f1c19 */
[----:B------:R-:W2:Y:S04]  /*4140*/  LDG.E.64 R18, desc[UR10][R6.64] ;  /* 0x0000000a06127981 */ /* 0x000ea8000c1e1b00 */
[----:B------:R-:W3:Y:S04]  /*4150*/  LDG.E.64 R16, desc[UR10][R6.64+0x800] ;  /* 0x0008000a06107981 */ /* 0x000ee8000c1e1b00 */
[----:B------:R-:W4:Y:S04]  /*4160*/  LDG.E.64 R12, desc[UR10][R6.64+0x1000] ;  /* 0x0010000a060c7981 */ /* 0x000f28000c1e1b00 */
[----:B------:R-:W4:Y:S01]  /*4170*/  LDG.E.64 R10, desc[UR10][R6.64+0x1800] ;  /* 0x0018000a060a7981 */ /* 0x000f22000c1e1b00 */
[----:B------:R-:W-:-:S03]  /*4180*/  IADD3 R28, P0, PT, R28, UR14, RZ ;  /* 0x0000000e1c1c7c10 */ /* 0x000fc6000ff1e0ff */
[----:B------:R1:W5:Y:S01]  /*4190*/  LDG.E.64 R2, desc[UR10][R6.64+0x2000] ;  /* 0x0020000a06027981 */ /* 0x000362000c1e1b00 */
[----:B------:R-:W-:Y:S01]  /*41a0*/  IADD3.X R25, PT, PT, R25, UR15, RZ, P0, !PT ;  /* 0x0000000f19197c10 */ /* 0x000fe200087fe4ff */
[----:B------:R-:W-:Y:S01]  /*41b0*/  BSSY.RECONVERGENT B2, `(.L_x_540) ;  /* 0x0000038000027945 */ /* 0x000fe20003800200 */
[----:B------:R-:W-:Y:S01]  /*41c0*/  BAR.SYNC.DEFER_BLOCKING 0x0 ;  /* 0x0000000000007b1d */ /* 0x000fe20000010000 */
[C---:B------:R-:W-:Y:S02]  /*41d0*/  IADD3 R24, P4, PT, R28.reuse, 0x200, RZ ;  /* 0x000002001c187810 */ /* 0x040fe40007f9e0ff */
[C---:B------:R-:W-:Y:S02]  /*41e0*/  IADD3 R15, P5, PT, R28.reuse, 0x300, RZ ;  /* 0x000003001c0f7810 */ /* 0x040fe40007fbe0ff */
[C---:B------:R-:W-:Y:S02]  /*41f0*/  IADD3 R23, P3, PT, R28.reuse, 0x100, RZ ;  /* 0x000001001c177810 */ /* 0x040fe40007f7e0ff */
[----:B-1----:R-:W-:-:S02]  /*4200*/  IADD3 R6, P6, PT, R28, 0x400, RZ ;  /* 0x000004001c067810 */ /* 0x002fc40007fde0ff */
[----:B------:R-:W-:Y:S01]  /*4210*/  IADD3.X R26, PT, PT, RZ, R25, RZ, P3, !PT ;  /* 0x00000019ff1a7210 */ /* 0x000fe20001ffe4ff */
[----:B--2---:R-:W-:-:S14]  /*4220*/  DSETP.GEU.AND P2, PT, |R20|, |R18|, PT ;  /* 0x400000121400722a */ /* 0x004fdc0003f4e200 */
[----:B------:R-:W-:-:S04]  /*4230*/  @P2 ISETP.GE.U32.AND P0, PT, R27, R28, PT ;  /* 0x0000001c1b00220c */ /* 0x000fc80003f06070 */
[----:B------:R-:W-:-:S13]  /*4240*/  @P2 ISETP.GE.AND.EX P0, PT, R22, R25, PT, P0 ;  /* 0x000000191600220c */ /* 0x000fda0003f06300 */
[----:B------:R-:W-:-:S06]  /*4250*/  @P2 DSETP.LT.OR P0, PT, |R18|, |R20|, !P0 ;  /* 0x400000141200222a */ /* 0x000fcc0004701600 */
[----:B------:R-:W-:Y:S02]  /*4260*/  @P2 FSEL R5, R20, R18, P0 ;  /* 0x0000001214052208 */ /* 0x000fe40000000000 */
[----:B------:R-:W-:Y:S01]  /*4270*/  @P2 FSEL R20, R21, R19, P0 ;  /* 0x0000001315142208 */ /* 0x000fe20000000000 */
[----:B------:R-:W-:Y:S01]  /*4280*/  IMAD.X R21, RZ, RZ, R25, P4 ;  /* 0x000000ffff157224 */ /* 0x000fe200020e0619 */
[----:B------:R-:W-:Y:S01]  /*4290*/  @P2 SEL R28, R27, R28, P0 ;  /* 0x0000001c1b1c2207 */ /* 0x000fe20000000000 */
[----:B------:R-:W-:Y:S02]  /*42a0*/  @P2 IMAD.MOV.U32 R18, RZ, RZ, R5 ;  /* 0x000000ffff122224 */ /* 0x000fe400078e0005 */
[----:B------:R-:W-:Y:S02]  /*42b0*/  @P2 IMAD.MOV.U32 R19, RZ, RZ, R20 ;  /* 0x000000ffff132224 */ /* 0x000fe400078e0014 */
[--C-:B------:R-:W-:Y:S02]  /*42c0*/  IMAD.X R20, RZ, RZ, R25.reuse, P5 ;  /* 0x000000ffff147224 */ /* 0x100fe400028e0619 */
[----:B------:R-:W-:Y:S01]  /*42d0*/  IMAD.X R5, RZ, RZ, R25, P6 ;  /* 0x000000ffff057224 */ /* 0x000fe200030e0619 */
[----:B------:R-:W-:Y:S01]  /*42e0*/  @P2 SEL R25, R22, R25, P0 ;  /* 0x0000001916192207 */ /* 0x000fe20000000000 */
        /* <DEDUP_REMOVED lines=20> */
[----:B------:R-:W-:-:S05]  /*4430*/  ISETP.NE.AND P2, PT, R4, RZ, PT ;  /* 0x000000ff0400720c */ /* 0x000fca0003f45270 */
[----:B------:R-:W-:-:S14]  /*4440*/  DSETP.GEU.AND P1, PT, |R12|, |R10|, PT ;  /* 0x4000000a0c00722a */ /* 0x000fdc0003f2e200 */
[----:B------:R-:W-:-:S04]  /*4450*/  @P1 ISETP.GE.U32.AND P0, PT, R24, R15, PT ;  /* 0x0000000f1800120c */ /* 0x000fc80003f06070 */
[----:B------:R-:W-:-:S13]  /*4460*/  @P1 ISETP.GE.AND.EX P0, PT, R21, R20, PT, P0 ;  /* 0x000000141500120c */ /* 0x000fda0003f06300 */
[----:B------:R-:W-:-:S06]  /*4470*/  @P1 DSETP.LT.OR P0, PT, |R10|, |R12|, !P0 ;  /* 0x4000000c0a00122a */ /* 0x000fcc0004701600 */
[----:B------:R-:W-:Y:S02]  /*4480*/  @P1 FSEL R16, R12, R10, P0 ;  /* 0x0000000a0c101208 */ /* 0x000fe40000000000 */
[----:B------:R-:W-:Y:S01]  /*4490*/  @P1 FSEL R13, R13, R11, P0 ;  /* 0x0000000b0d0d1208 */ /* 0x000fe20000000000 */
[----:B------:R-:W-:Y:S06]  /*44a0*/  @P2 BRA `(.L_x_541) ;  /* 0x0000000000202947 */ /* 0x000fec0003800000 */
[----:B------:R-:W-:-:S05]  /*44b0*/  IMAD.MOV.U32 R17, RZ, RZ, 0x500 ;  /* 0x00000500ff117424 */ /* 0x000fca00078e00ff */
[----:B------:R-:W2:Y:S01]  /*44c0*/  ATOMG.E.ADD.STRONG.GPU PT, R7, desc[UR10][R8.64], R17 ;  /* 0x80000011080779a8 */ /* 0x000ea200081ef10a */
[----:B------:R-:W1:Y:S01]  /*44d0*/  S2UR UR5, SR_CgaCtaId ;  /* 0x00000000000579c3 */ /* 0x000e620000008800 */
[----:B------:R-:W-:Y:S02]  /*44e0*/  UMOV UR4, 0x400 ;  /* 0x0000040000047882 */ /* 0x000fe40000000000 */
[----:B-1----:R-:W-:-:S06]  /*44f0*/  ULEA UR4, UR5, UR4, 0x18 ;  /* 0x0000000405047291 */ /* 0x002fcc000f8ec0ff */
[----:B------:R-:W-:Y:S02]  /*4500*/  IMAD.U32 R14, RZ, RZ, UR4 ;  /* 0x00000004ff0e7e24 */ /* 0x000fe4000f8e00ff */
[----:B--2---:R-:W-:-:S05]  /*4510*/  VIADD R7, R7, UR6 ;  /* 0x0000000607077c36 */ /* 0x004fca0008000000 */
[----:B------:R1:W-:Y:S02]  /*4520*/  STS [R14+0x98], R7 ;  /* 0x000098070e007388 */ /* 0x0003e40000000800 */
.L_x_541:
[----:B0-----:R-:W-:Y:S05]  /*4530*/  BSYNC.RECONVERGENT B2 ;  /* 0x0000000000027941 */ /* 0x001fea0003800200 */
.L_x_540:
[----:B------:R-:W-:Y:S01]  /*4540*/  BAR.SYNC.DEFER_BLOCKING 0x0 ;  /* 0x0000000000007b1d */ /* 0x000fe20000010000 */
[----:B------:R-:W-:Y:S01]  /*4550*/  @P1 IMAD.MOV.U32 R10, RZ, RZ, R16 ;  /* 0x000000ffff0a1224 */ /* 0x000fe200078e0010 */
[----:B------:R-:W-:Y:S01]  /*4560*/  @P1 SEL R15, R24, R15, P0 ;  /* 0x0000000f180f1207 */ /* 0x000fe20000000000 */
[----:B------:R-:W-:Y:S01]  /*4570*/  @P1 IMAD.MOV.U32 R11, RZ, RZ, R13 ;  /* 0x000000ffff0b1224 */ /* 0x000fe200078e000d */
[----:B------:R-:W-:Y:S01]  /*4580*/  @P1 SEL R20, R21, R20, P0 ;  /* 0x0000001415141207 */ /* 0x000fe20000000000 */
[----:B-1----:R-:W-:-:S04]  /*4590*/  IMAD.U32 R7, RZ, RZ, UR7 ;  /* 0x00000007ff077e24 */ /* 0x002fc8000f8e00ff */
[----:B-----5:R-:W-:-:S14]  /*45a0*/  DSETP.GEU.AND P2, PT, |R10|, |R2|, PT ;  /* 0x400000020a00722a */ /* 0x020fdc0003f4e200 */
[----:B------:R-:W-:Y:S01]  /*45b0*/  @P2 ISETP.GE.U32.AND P0, PT, R15, R6, PT ;  /* 0x000000060f00220c */ /* 0x000fe20003f06070 */
[----:B------:R-:W0:Y:S03]  /*45c0*/  LDS R12, [R14+0x98] ;  /* 0x000098000e0c7984 */ /* 0x000e260000000800 */
        /* <DEDUP_REMOVED lines=9> */
[----:B------:R-:W-:-:S02]  /*4660*/  IMAD.MOV.U32 R22, RZ, RZ, R5 ;  /* 0x000000ffff167224 */ /* 0x000fc400078e0005 */
[----:B------:R-:W-:Y:S02]  /*4670*/  IMAD.MOV.U32 R20, RZ, RZ, R2 ;  /* 0x000000ffff147224 */ /* 0x000fe400078e0002 */
[----:B------:R-:W-:Y:S02]  /*4680*/  IMAD.MOV.U32 R21, RZ, RZ, R3 ;  /* 0x000000ffff157224 */ /* 0x000fe400078e0003 */
[----:B0-----:R-:W-:-:S05]  /*4690*/  VIADD R10, R12, 0x500 ;  /* 0x000005000c0a7836 */ /* 0x001fca0000000000 */
[----:B------:R-:W-:-:S13]  /*46a0*/  ISETP.GT.AND P0, PT, R10, R7, PT ;  /* 0x000000070a00720c */ /* 0x000fda0003f04270 */
[----:B------:R-:W-:Y:S05]  /*46b0*/  @!P0 BRA `(.L_x_542) ;  /* 0xfffffff800908947 */ /* 0x000fea000383ffff */
[----:B------:R-:W-:Y:S05]  /*46c0*/  BSYNC.RECONVERGENT B1 ;  /* 0x0000000000017941 */ /* 0x000fea0003800200 */
.L_x_539:
[----:B------:R-:W-:Y:S01]  /*46d0*/  ISETP.GE.AND P0, PT, R12, R7, PT ;  /* 0x000000070c00720c */ /* 0x000fe20003f06270 */
[----:B------:R-:W0:Y:S01]  /*46e0*/  LDCU.64 UR6, c[0x0][0x388] ;  /* 0x00007100ff0677ac */ /* 0x000e220008000a00 */
[----:B------:R-:W-:Y:S01]  /*46f0*/  BSSY.RECONVERGENT B1, `(.L_x_536) ;  /* 0x00000ac000017945 */ /* 0x000fe20003800200 */
[----:B------:R-:W1:Y:S10]  /*4700*/  LDCU.64 UR4, c[0x0][0x388] ;  /* 0x00007100ff0477ac */ /* 0x000e740008000a00 */
[----:B------:R-:W-:Y:S05]  /*4710*/  @P0 BRA `(.L_x_543) ;  /* 0x0000000800a40947 */ /* 0x000fea0003800000 */
[----:B------:R-:W-:-:S05]  /*4720*/  IMAD.IADD R9, R7, 0x1, -R12 ;  /* 0x0000000107097824 */ /* 0x000fca00078e0a0c */
[----:B------:R-:W-:-:S13]  /*4730*/  ISETP.GE.AND P0, PT, R4, R9, PT ;  /* 0x000000090400720c */ /* 0x000fda0003f06270 */
[----:B------:R-:W-:Y:S05]  /*4740*/  @P0 BRA `(.L_x_543) ;  /* 0x0000000800980947 */ /* 0x000fea0003800000 */
[----:B------:R-:W-:Y:S01]  /*4750*/  LOP3.LUT R8, RZ, R4, RZ, 0x33, !PT ;  /* 0x00000004ff087212 */ /* 0x000fe200078e33ff */
[----:B------:R-:W-:Y:S03]  /*4760*/  BSSY.RECONVERGENT B2, `(.L_x_544) ;  /* 0x000002f000027945 */ /* 0x000fe60003800200 */
[----:B------:R-:W-:Y:S01]  /*4770*/  IADD3 R18, PT, PT, -R12, R7, R8 ;  /* 0x000000070c127210 */ /* 0x000fe20007ffe108 */
[----:B------:R-:W-:-:S03]  /*4780*/  IMAD.MOV.U32 R8, RZ, RZ, R4 ;  /* 0x000000ffff087224 */ /* 0x000fc600078e0004 */
[----:B------:R-:W-:-:S04]  /*4790*/  LOP3.LUT R7, R18, 0x300, RZ, 0xc0, !PT ;  /* 0x0000030012077812 */ /* 0x000fc800078ec0ff */
[----:B------:R-:W-:-:S13]  /*47a0*/  ISETP.NE.AND P0, PT, R7, 0x300, PT ;  /* 0x000003000700780c */ /* 0x000fda0003f05270 */
[----:B------:R-:W-:Y:S05]  /*47b0*/  @!P0 BRA `(.L_x_545) ;  /* 0x0000000000a48947 */ /* 0x000fea0003800000 */
[----:B------:R-:W2:Y:S01]  /*47c0*/  LDC.64 R10, c[0x0][0x380] ;  /* 0x0000e000ff0a7b82 */ /* 0x000ea20000000a00 */
[----:B------:R-:W-:Y:S01]  /*47d0*/  LEA.HI R7, R18, 0x1, RZ, 0x18 ;  /* 0x0000000112077811 */ /* 0x000fe200078fc0ff */
[----:B------:R-:W-:Y:S02]  /*47e0*/  IMAD.IADD R13, R4, 0x1, R12 ;  /* 0x00000001040d7824 */ /* 0x000fe400078e020c */
[----:B------:R-:W-:Y:S01]  /*47f0*/  IMAD.MOV.U32 R8, RZ, RZ, R4 ;  /* 0x000000ffff087224 */ /* 0x000fe200078e0004 */
[----:B------:R-:W-:-:S05]  /*4800*/  LOP3.LUT R7, R7, 0x3, RZ, 0xc0, !PT ;  /* 0x0000000307077812 */ /* 0x000fca00078ec0ff */
[----:B------:R-:W-:-:S07]  /*4810*/  IMAD.MOV R7, RZ, RZ, -R7 ;  /* 0x000000ffff077224 */ /* 0x000fce00078e0a07 */
.L_x_548:
[----:B--2---:R-:W-:-:S06]  /*4820*/  IMAD.WIDE R14, R13, 0x8, R10 ;  /* 0x000000080d0e7825 */ /* 0x004fcc00078e020a */
[----:B------:R-:W2:Y:S01]  /*4830*/  LDG.E.64 R14, desc[UR10][R14.64] ;  /* 0x0000000a0e0e7981 */ /* 0x000ea2000c1e1b00 */
[----:B-1----:R-:W-:Y:S01]  /*4840*/  IADD3 R22, P1, PT, R13, UR4, RZ ;  /* 0x000000040d167c10 */ /* 0x002fe2000ff3e0ff */
[----:B------:R-:W-:Y:S01]  /*4850*/  VIADD R7, R7, 0x1 ;  /* 0x0000000107077836 */ /* 0x000fe20000000000 */
[----:B------:R-:W-:Y:S01]  /*4860*/  BSSY.RECONVERGENT B3, `(.L_x_546) ;  /* 0x000001b000037945 */ /* 0x000fe20003800200 */
[----:B------:R-:W-:Y:S01]  /*4870*/  IMAD.MOV.U32 R19, RZ, RZ, R6 ;  /* 0x000000ffff137224 */ /* 0x000fe200078e0006 */
[----:B------:R-:W-:Y:S01]  /*4880*/  LEA.HI.X.SX32 R21, R13, UR5, 0x1, P1 ;  /* 0x000000050d157c11 */ /* 0x000fe200088f0eff */
[----:B------:R-:W-:Y:S01]  /*4890*/  IMAD.MOV.U32 R20, RZ, RZ, R5 ;  /* 0x000000ffff147224 */ /* 0x000fe200078e0005 */
[----:B------:R-:W-:Y:S01]  /*48a0*/  MOV R16, R2 ;  /* 0x0000000200107202 */ /* 0x000fe20000000f00 */
[----:B------:R-:W-:Y:S01]  /*48b0*/  IMAD.MOV.U32 R17, RZ, RZ, R3 ;  /* 0x000000ffff117224 */ /* 0x000fe200078e0003 */
[----:B------:R-:W-:Y:S01]  /*48c0*/  ISETP.NE.AND P2, PT, R7, RZ, PT ;  /* 0x000000ff0700720c */ /* 0x000fe20003f45270 */
        /* <DEDUP_REMOVED lines=20> */
.L_x_547:
[----:B0-----:R-:W-:Y:S05]  /*4a10*/  BSYNC.RECONVERGENT B3 ;  /* 0x0000000000037941 */ /* 0x001fea0003800200 */
.L_x_546:
[----:B------:R-:W-:Y:S02]  /*4a20*/  VIADD R8, R8, 0x100 ;  /* 0x0000010008087836 */ /* 0x000fe40000000000 */
[----:B------:R-:W-:Y:S01]  /*4a30*/  VIADD R13, R13, 0x100 ;  /* 0x000001000d0d7836 */ /* 0x000fe20000000000 */
[----:B------:R-:W-:Y:S06]  /*4a40*/  @P2 BRA `(.L_x_548) ;  /* 0xfffffffc00742947 */ /* 0x000fec000383ffff */
.L_x_545:
[----:B01----:R-:W-:Y:S05]  /*4a50*/  BSYNC.RECONVERGENT B2 ;  /* 0x0000000000027941 */ /* 0x003fea0003800200 */
.L_x_544:
        /* <DEDUP_REMOVED lines=9> */
.L_x_557:
[----:B------:R-:W-:-:S05]  /*4af0*/  IMAD.WIDE R22, R7, 0x8, R10 ;  /* 0x0000000807167825 */ /* 0x000fca00078e020a */
[----:B------:R-:W2:Y:S04]  /*4b00*/  LDG.E.64 R20, desc[UR10][R22.64+-0x1000] ;  /* 0xfff0000a16147981 */ /* 0x000ea8000c1e1b00 */
[----:B------:R0:W5:Y:S04]  /*4b10*/  LDG.E.64 R16, desc[UR10][R22.64+-0x800] ;  /* 0xfff8000a16107981 */ /* 0x000168000c1e1b00 */
[----:B------:R0:W5:Y:S04]  /*4b20*/  LDG.E.64 R14, desc[UR10][R22.64] ;  /* 0x0000000a160e7981 */ /* 0x000168000c1e1b00 */
[----:B------:R0:W5:Y:S01]  /*4b30*/  LDG.E.64 R12, desc[UR10][R22.64+0x800] ;  /* 0x0008000a160c7981 */ /* 0x000162000c1e1b00 */
[C---:B------:R-:W-:Y:S01]  /*4b40*/  IADD3 R29, P1, PT, R7.reuse, UR6, RZ ;  /* 0x00000006071d7c10 */ /* 0x040fe2000ff3e0ff */
[----:B------:R-:W-:Y:S03]  /*4b50*/  BSSY.RECONVERGENT B2, `(.L_x_549) ;  /* 0x0000016000027945 */ /* 0x000fe60003800200 */
[----:B------:R-:W-:Y:S01]  /*4b60*/  LEA.HI.X.SX32 R30, R7, UR7, 0x1, P1 ;  /* 0x00000007071e7c11 */ /* 0x000fe200088f0eff */
        /* <DEDUP_REMOVED lines=20> */
.L_x_550:
[----:B------:R-:W-:Y:S05]  /*4cb0*/  BSYNC.RECONVERGENT B2 ;  /* 0x0000000000027941 */ /* 0x000fea0003800200 */
.L_x_549:
        /* <DEDUP_REMOVED lines=23> */
.L_x_552:
[----:B------:R-:W-:Y:S05]  /*4e30*/  BSYNC.RECONVERGENT B2 ;  /* 0x0000000000027941 */ /* 0x000fea0003800200 */
.L_x_551:
        /* <DEDUP_REMOVED lines=24> */
.L_x_554:
[----:B------:R-:W-:Y:S05]  /*4fc0*/  BSYNC.RECONVERGENT B2 ;  /* 0x0000000000027941 */ /* 0x000fea0003800200 */
.L_x_553:
        /* <DEDUP_REMOVED lines=22> */
.L_x_556:
[----:B------:R-:W-:Y:S05]  /*5130*/  BSYNC.RECONVERGENT B2 ;  /* 0x0000000000027941 */ /* 0x000fea0003800200 */
.L_x_555:
[----:B------:R-:W-:Y:S02]  /*5140*/  VIADD R8, R8, 0x400 ;  /* 0x0000040008087836 */ /* 0x000fe40000000000 */
[----:B------:R-:W-:Y:S02]  /*5150*/  VIADD R27, R27, 0x400 ;  /* 0x000004001b1b7836 */ /* 0x000fe40000000000 */
[----:B------:R-:W-:Y:S01]  /*5160*/  VIADD R26, R26, 0x400 ;  /* 0x000004001a1a7836 */ /* 0x000fe20000000000 */
[----:B------:R-:W-:Y:S01]  /*5170*/  ISETP.GE.AND P0, PT, R8, R9, PT ;  /* 0x000000090800720c */ /* 0x000fe20003f06270 */
[----:B------:R-:W-:Y:S02]  /*5180*/  VIADD R25, R25, 0x400 ;  /* 0x0000040019197836 */ /* 0x000fe40000000000 */
[----:B------:R-:W-:-:S10]  /*5190*/  VIADD R7, R7, 0x400 ;  /* 0x0000040007077836 */ /* 0x000fd40000000000 */
[----:B------:R-:W-:Y:S05]  /*51a0*/  @!P0 BRA `(.L_x_557) ;  /* 0xfffffff800508947 */ /* 0x000fea000383ffff */
.L_x_543:
[----:B01----:R-:W-:Y:S05]  /*51b0*/  BSYNC.RECONVERGENT B1 ;  /* 0x0000000000017941 */ /* 0x003fea0003800200 */
.L_x_536:
        /* <DEDUP_REMOVED lines=13> */
[----:B------:R-:W-:Y:S01]  /*5290*/  MOV R12, R7 ;  /* 0x00000007000c7202 */ /* 0x000fe20000000f00 */
[----:B------:R-:W-:Y:S02]  /*52a0*/  IMAD.MOV.U32 R13, RZ, RZ, R16 ;  /* 0x000000ffff0d7224 */ /* 0x000fe400078e0010 */
        /* <DEDUP_REMOVED lines=17> */
.L_x_559:
[----:B------:R-:W-:Y:S05]  /*53c0*/  BSYNC.RECONVERGENT B1 ;  /* 0x0000000000017941 */ /* 0x000fea0003800200 */
.L_x_558:
        /* <DEDUP_REMOVED lines=31> */
.L_x_561:
[----:B------:R-:W-:Y:S05]  /*55c0*/  BSYNC.RECONVERGENT B1 ;  /* 0x0000000000017941 */ /* 0x000fea0003800200 */
.L_x_560:
[----:B------:R-:W-:Y:S01]  /*55d0*/  ISETP.GT.AND P0, PT, R14, 0x1b, PT ;  /* 0x0000001b0e00780c */ /* 0x000fe20003f04270 */
[----:B0-----:R0:W0:Y:S01]  /*55e0*/  SHFL.DOWN PT, R8, R2, 0x4, 0x1f ;  /* 0x08801f0002087f89 */ /* 0x00102200000e0000 */
[----:B------:R-:W-:Y:S01]  /*55f0*/  BSSY.RECONVERGENT B1, `(.L_x_562) ;  /* 0x000001d000017945 */ /* 0x000fe20003800200 */
[----:B---3--:R-:W-:Y:S02]  /*5600*/  IMAD.MOV.U32 R11, RZ, RZ, R5 ;  /* 0x000000ffff0b7224 */ /* 0x008fe400078e0005 */
[----:B------:R3:W0:Y:S01]  /*5610*/  SHFL.DOWN PT, R9, R3, 0x4, 0x1f ;  /* 0x08801f0003097f89 */ /* 0x00062200000e0000 */
[----:B------:R-:W-:Y:S02]  /*5620*/  IMAD.MOV.U32 R12, RZ, RZ, R10 ;  /* 0x000000ffff0c7224 */ /* 0x000fe400078e000a */
[----:B-1----:R-:W-:Y:S01]  /*5630*/  IMAD.MOV.U32 R6, RZ, RZ, R2 ;  /* 0x000000ffff067224 */ /* 0x002fe200078e0002 */
[----:B----4-:R3:W1:Y:S01]  /*5640*/  SHFL.DOWN PT, R16, R5, 0x4, 0x1f ;  /* 0x08801f0005107f89 */ /* 0x01066200000e0000 */
[----:B--2---:R-:W-:-:S03]  /*5650*/  IMAD.MOV.U32 R7, RZ, RZ, R3 ;  /* 0x000000ffff077224 */ /* 0x004fc600078e0003 */
[----:B------:R3:W2:Y:S01]  /*5660*/  SHFL.DOWN PT, R13, R10, 0x4, 0x1f ;  /* 0x08801f000a0d7f89 */ /* 0x0006a200000e0000 */
[----:B------:R-:W-:Y:S05]  /*5670*/  @P0 BRA `(.L_x_563) ;  /* 0x0000000000500947 */ /* 0x000fea0003800000 */
[----:B0-----:R-:W-:Y:S01]  /*5680*/  DSETP.GEU.AND P0, PT, |R2|, |R8|, PT ;  /* 0x400000080200722a */ /* 0x001fe20003f0e200 */
[----:B-1----:R-:W-:Y:S02]  /*5690*/  IMAD.MOV.U32 R11, RZ, RZ, R16 ;  /* 0x000000ffff0b7224 */ /* 0x002fe400078e0010 */
[----:B--2---:R-:W-:Y:S02]  /*56a0*/  IMAD.MOV.U32 R12, RZ, RZ, R13 ;  /* 0x000000ffff0c7224 */ /* 0x004fe400078e000d */
        /* <DEDUP_REMOVED lines=17> */
.L_x_563:
[----:B------:R-:W-:Y:S05]  /*57c0*/  BSYNC.RECONVERGENT B1 ;  /* 0x0000000000017941 */ /* 0x000fea0003800200 */
.L_x_562:
[----:B------:R-:W-:Y:S01]  /*57d0*/  ISETP.GT.AND P0, PT, R14, 0x17, PT ;  /* 0x000000170e00780c */ /* 0x000fe20003f04270 */
[----:B0-----:R0:W4:Y:S01]  /*57e0*/  SHFL.DOWN PT, R8, R6, 0x8, 0x1f ;  /* 0x09001f0006087f89 */ /* 0x00112200000e0000 */
[----:B------:R-:W-:Y:S01]  /*57f0*/  BSSY.RECONVERGENT B1, `(.L_x_564) ;  /* 0x000001d000017945 */ /* 0x000fe20003800200 */
[----:B---3--:R-:W-:Y:S02]  /*5800*/  IMAD.MOV.U32 R5, RZ, RZ, R11 ;  /* 0x000000ffff057224 */ /* 0x008fe400078e000b */
[----:B------:R0:W3:Y:S01]  /*5810*/  SHFL.DOWN PT, R9, R7, 0x8, 0x1f ;  /* 0x09001f0007097f89 */ /* 0x0000e200000e0000 */
[----:B------:R-:W-:Y:S02]  /*5820*/  IMAD.MOV.U32 R10, RZ, RZ, R12 ;  /* 0x000000ffff0a7224 */ /* 0x000fe400078e000c */
[----:B------:R-:W-:Y:S01]  /*5830*/  IMAD.MOV.U32 R2, RZ, RZ, R6 ;  /* 0x000000ffff027224 */ /* 0x000fe200078e0006 */
[----:B-1----:R0:W1:Y:S01]  /*5840*/  SHFL.DOWN PT, R16, R11, 0x8, 0x1f ;  /* 0x09001f000b107f89 */ /* 0x00206200000e0000 */
[----:B------:R-:W-:-:S03]  /*5850*/  IMAD.MOV.U32 R3, RZ, RZ, R7 ;  /* 0x000000ffff037224 */ /* 0x000fc600078e0007 */
[----:B--2---:R0:W2:Y:S01]  /*5860*/  SHFL.DOWN PT, R13, R12, 0x8, 0x1f ;  /* 0x09001f000c0d7f89 */ /* 0x0040a200000e0000 */
[----:B------:R-:W-:Y:S05]  /*5870*/  @P0 BRA `(.L_x_565) ;  /* 0x0000000000500947 */ /* 0x000fea0003800000 */
[----:B---34-:R-:W-:Y:S01]  /*5880*/  DSETP.GEU.AND P0, PT, |R6|, |R8|, PT ;  /* 0x400000080600722a */ /* 0x018fe20003f0e200 */
[----:B-1----:R-:W-:Y:S02]  /*5890*/  IMAD.MOV.U32 R5, RZ, RZ, R16 ;  /* 0x000000ffff057224 */ /* 0x002fe400078e0010 */
        /* <DEDUP_REMOVED lines=18> */
.L_x_565:
[----:B------:R-:W-:Y:S05]  /*59c0*/  BSYNC.RECONVERGENT B1 ;  /* 0x0000000000017941 */ /* 0x000fea0003800200 */
.L_x_564:
[----:B------:R-:W-:Y:S01]  /*59d0*/  ISETP.GT.AND P0, PT, R14, 0xf, PT ;  /* 0x0000000f0e00780c */ /* 0x000fe20003f04270 */
[----:B0-----:R0:W0:Y:S01]  /*59e0*/  SHFL.DOWN PT, R6, R2, 0x10, 0x1f ;  /* 0x0a001f0002067f89 */ /* 0x00102200000e0000 */
[----:B------:R-:W-:Y:S01]  /*59f0*/  BSSY.RECONVERGENT B1, `(.L_x_566) ;  /* 0x000001d000017945 */ /* 0x000fe20003800200 */
[----:B------:R-:W-:Y:S02]  /*5a00*/  IMAD.MOV.U32 R17, RZ, RZ, R5 ;  /* 0x000000ffff117224 */ /* 0x000fe400078e0005 */
[----:B------:R0:W0:Y:S01]  /*5a10*/  SHFL.DOWN PT, R7, R3, 0x10, 0x1f ;  /* 0x0a001f0003077f89 */ /* 0x00002200000e0000 */
[----:B------:R-:W-:Y:S02]  /*5a20*/  IMAD.MOV.U32 R19, RZ, RZ, R10 ;  /* 0x000000ffff137224 */ /* 0x000fe400078e000a */
[----:B------:R-:W-:Y:S01]  /*5a30*/  IMAD.MOV.U32 R12, RZ, RZ, R2 ;  /* 0x000000ffff0c7224 */ /* 0x000fe200078e0002 */
[----:B----4-:R4:W0:Y:S01]  /*5a40*/  SHFL.DOWN PT, R8, R5, 0x10, 0x1f ;  /* 0x0a001f0005087f89 */ /* 0x01082200000e0000 */
[----:B--2---:R-:W-:-:S03]  /*5a50*/  IMAD.MOV.U32 R13, RZ, RZ, R3 ;  /* 0x000000ffff0d7224 */ /* 0x004fc600078e0003 */
[----:B---3--:R4:W2:Y:S01]  /*5a60*/  SHFL.DOWN PT, R9, R10, 0x10, 0x1f ;  /* 0x0a001f000a097f89 */ /* 0x0088a200000e0000 */
[----:B------:R-:W-:Y:S05]  /*5a70*/  @P0 BRA `(.L_x_567) ;  /* 0x0000000000500947 */ /* 0x000fea0003800000 */
[----:B0-----:R-:W-:Y:S01]  /*5a80*/  DSETP.GEU.AND P0, PT, |R2|, |R6|, PT ;  /* 0x400000060200722a */ /* 0x001fe20003f0e200 */
[----:B------:R-:W-:Y:S02]  /*5a90*/  IMAD.MOV.U32 R17, RZ, RZ, R8 ;  /* 0x000000ffff117224 */ /* 0x000fe400078e0008 */
        /* <DEDUP_REMOVED lines=18> */
.L_x_567:
[----:B------:R-:W-:Y:S05]  /*5bc0*/  BSYNC.RECONVERGENT B1 ;  /* 0x0000000000017941 */ /* 0x000fea0003800200 */
.L_x_566:
[----:B------:R-:W-:Y:S01]  /*5bd0*/  ISETP.NE.AND P0, PT, R14, RZ, PT ;  /* 0x000000ff0e00720c */ /* 0x000fe20003f05270 */
[----:B------:R-:W-:-:S12]  /*5be0*/  BSSY.RECONVERGENT B1, `(.L_x_568) ;  /* 0x000000b000017945 */ /* 0x000fd80003800200 */
[----:B------:R-:W-:Y:S05]  /*5bf0*/  @P0 BRA `(.L_x_569) ;  /* 0x0000000000240947 */ /* 0x000fea0003800000 */
[----:B0-----:R-:W0:Y:S01]  /*5c00*/  S2R R6, SR_CgaCtaId ;  /* 0x0000000000067919 */ /* 0x001e220000008800 */
[----:B------:R-:W-:Y:S01]  /*5c10*/  MOV R3, 0x400 ;  /* 0x0000040000037802 */ /* 0x000fe20000000f00 */
[----:B------:R-:W-:Y:S01]  /*5c20*/  IMAD.MOV.U32 R18, RZ, RZ, R17 ;  /* 0x000000ffff127224 */ /* 0x000fe200078e0011 */
[----:B------:R-:W-:-:S04]  /*5c30*/  SHF.R.U32.HI R2, RZ, 0x1, R4 ;  /* 0x00000001ff027819 */ /* 0x000fc80000011604 */
[----:B------:R-:W-:Y:S02]  /*5c40*/  LOP3.LUT R2, R2, 0x1f0, RZ, 0xc0, !PT ;  /* 0x000001f002027812 */ /* 0x000fe400078ec0ff */
[----:B0-----:R-:W-:-:S05]  /*5c50*/  LEA R3, R6, R3, 0x18 ;  /* 0x0000000306037211 */ /* 0x001fca00078ec0ff */
[----:B------:R-:W-:-:S05]  /*5c60*/  IMAD.IADD R3, R2, 0x1, R3 ;  /* 0x0000000102037824 */ /* 0x000fca00078e0203 */
[----:B------:R3:W-:Y:S04]  /*5c70*/  STS.64 [R3+0x10], R18 ;  /* 0x0000101203007388 */ /* 0x0007e80000000a00 */
[----:B------:R3:W-:Y:S02]  /*5c80*/  STS.64 [R3+0x8], R12 ;  /* 0x0000080c03007388 */ /* 0x0007e40000000a00 */
.L_x_569:
[----:B------:R-:W-:Y:S05]  /*5c90*/  BSYNC.RECONVERGENT B1 ;  /* 0x0000000000017941 */ /* 0x000fea0003800200 */
.L_x_568:
[----:B------:R-:W-:Y:S01]  /*5ca0*/  BAR.SYNC.DEFER_BLOCKING 0x0 ;  /* 0x0000000000007b1d */ /* 0x000fe20000010000 */
[----:B------:R-:W-:-:S13]  /*5cb0*/  ISETP.NE.AND P1, PT, R4, RZ, PT ;  /* 0x000000ff0400720c */ /* 0x000fda0003f25270 */
[----:B------:R-:W-:Y:S05]  /*5cc0*/  @P1 BRA `(.L_x_497) ;  /* 0x00000008008c1947 */ /* 0x000fea0003800000 */
[----:B0--3--:R-:W0:Y:S01]  /*5cd0*/  S2R R3, SR_CgaCtaId ;  /* 0x0000000000037919 */ /* 0x009e220000008800 */
[----:B------:R-:W-:Y:S01]  /*5ce0*/  MOV R2, 0x400 ;  /* 0x0000040000027802 */ /* 0x000fe20000000f00 */
[----:B------:R-:W-:Y:S03]  /*5cf0*/  BSSY.RECONVERGENT B1, `(.L_x_570) ;  /* 0x000001a000017945 */ /* 0x000fe60003800200 */
[----:B0-----:R-:W-:-:S05]  /*5d00*/  LEA R30, R3, R2, 0x18 ;  /* 0x00000002031e7211 */ /* 0x001fca00078ec0ff */
[----:B------:R-:W0:Y:S04]  /*5d10*/  LDS.64 R14, [R30+0x18] ;  /* 0x000018001e0e7984 */ /* 0x000e280000000a00 */
[----:B----4-:R-:W3:Y:S04]  /*5d20*/  LDS.128 R4, [R30+0x20] ;  /* 0x000020001e047984 */ /* 0x010ee80000000c00 */
[----:B------:R4:W1:Y:S04]  /*5d30*/  LDS.64 R28, [R30+0x80] ;  /* 0x000080001e1c7984 */ /* 0x0008680000000a00 */
[----:B--2---:R4:W2:Y:S01]  /*5d40*/  LDS.128 R8, [R30+0x30] ;  /* 0x000030001e087984 */ /* 0x0048a20000000c00 */
[----:B0-----:R-:W-:Y:S01]  /*5d50*/  DSETP.GEU.AND P0, PT, |R12|, |R14|, PT ;  /* 0x4000000e0c00722a */ /* 0x001fe20003f0e200 */
[----:B------:R-:W-:Y:S01]  /*5d60*/  MOV R2, R14 ;  /* 0x0000000e00027202 */ /* 0x000fe20000000f00 */
[----:B------:R-:W-:-:S02]  /*5d70*/  IMAD.MOV.U32 R3, RZ, RZ, R15 ;  /* 0x000000ffff037224 */ /* 0x000fc400078e000f */
[----:B---3--:R-:W-:Y:S02]  /*5d80*/  IMAD.MOV.U32 R31, RZ, RZ, R4 ;  /* 0x000000ffff1f7224 */ /* 0x008fe400078e0004 */
[----:B------:R-:W-:-:S08]  /*5d90*/  IMAD.MOV.U32 R33, RZ, RZ, R5 ;  /* 0x000000ffff217224 */ /* 0x000fd000078e0005 */
[----:B-12-4-:R-:W-:Y:S05]  /*5da0*/  @!P0 BRA `(.L_x_571) ;  /* 0x0000000000388947 */ /* 0x016fea0003800000 */
        /* <DEDUP_REMOVED lines=14> */
.L_x_571:
[----:B------:R-:W-:Y:S05]  /*5e90*/  BSYNC.RECONVERGENT B1 ;  /* 0x0000000000017941 */ /* 0x000fea0003800200 */
.L_x_570:
        /* <DEDUP_REMOVED lines=25> */
.L_x_573:
[----:B------:R-:W-:Y:S05]  /*6030*/  BSYNC.RECONVERGENT B1 ;  /* 0x0000000000017941 */ /* 0x000fea0003800200 */
.L_x_572:
        /* <DEDUP_REMOVED lines=21> */
.L_x_575:
[----:B------:R-:W-:Y:S05]  /*6190*/  BSYNC.RECONVERGENT B1 ;  /* 0x0000000000017941 */ /* 0x000fea0003800200 */
.L_x_574:
        /* <DEDUP_REMOVED lines=21> */
.L_x_577:
[----:B------:R-:W-:Y:S05]  /*62f0*/  BSYNC.RECONVERGENT B1 ;  /* 0x0000000000017941 */ /* 0x000fea0003800200 */
.L_x_576:
        /* <DEDUP_REMOVED lines=21> */
.L_x_579:
[----:B------:R-:W-:Y:S05]  /*6450*/  BSYNC.RECONVERGENT B1 ;  /* 0x0000000000017941 */ /* 0x000fea0003800200 */
.L_x_578:
        /* <DEDUP_REMOVED lines=21> */
.L_x_581:
[----:B------:R-:W-:Y:S05]  /*65b0*/  BSYNC.RECONVERGENT B1 ;  /* 0x0000000000017941 */ /* 0x000fea0003800200 */
.L_x_580:
        /* <DEDUP_REMOVED lines=20> */
.L_x_497:
[----:B------:R-:W-:Y:S05]  /*6700*/  BSYNC.RECONVERGENT B0 ;  /* 0x0000000000007941 */ /* 0x000fea0003800200 */
.L_x_464:
[----:B------:R-:W-:Y:S05]  /*6710*/  @P1 EXIT ;  /* 0x000000000000194d */ /* 0x000fea0003800000 */
[----:B01-3--:R-:W0:Y:S01]  /*6720*/  LDC.64 R2, c[0x0][0x390] ;  /* 0x0000e400ff027b82 */ /* 0x00be220000000a00 */
[----:B------:R-:W-:Y:S02]  /*6730*/  IMAD.MOV.U32 R18, RZ, RZ, R17 ;  /* 0x000000ffff127224 */ /* 0x000fe400078e0011 */
[----:B0-----:R-:W-:-:S05]  /*6740*/  IMAD.WIDE.U32 R2, R0, 0x10, R2 ;  /* 0x0000001000027825 */ /* 0x001fca00078e0002 */
[----:B------:R-:W-:Y:S04]  /*6750*/  STG.E.64 desc[UR10][R2.64], R12 ;  /* 0x0000000c02007986 */ /* 0x000fe8000c101b0a */
[----:B------:R-:W-:Y:S01]  /*6760*/  STG.E.64 desc[UR10][R2.64+0x8], R18 ;  /* 0x0000081202007986 */ /* 0x000fe2000c101b0a */
[----:B------:R-:W-:Y:S05]  /*6770*/  EXIT ;  /* 0x000000000000794d */ /* 0x000fea0003800000 */
.L_x_582:
        /* <DEDUP_REMOVED lines=16> */
.L_x_728:


//--------------------- .text._ZN6thrust24THRUST_300001_SM_1000_NS8cuda_cub4core6detail13_kernel_agentINS1_8__reduce11ReduceAgentINS0_12zip_iteratorIN4cuda3std3__45tupleIJNS0_10device_ptrIdEENS0_17counting_iteratorIlNS0_11use_defaultESF_SF_EEEEEEEPNSB_IJdlEEESJ_iNS1_9__extrema9arg_max_fIdl10comparatorEEEEJSI_SK_iSO_EEEvDpT0_ --------------------------
	.section	.text._ZN6thrust24THRUST_300001_SM_1000_NS8cuda_cub4core6detail13_kernel_agentINS1_8__reduce11ReduceAgentINS0_12zip_iteratorIN4cuda3std3__45tupleIJNS0_10device_ptrIdEENS0_17counting_iteratorIlNS0_11use_defaultESF_SF_EEEEEEEPNSB_IJdlEEESJ_iNS1_9__extrema9arg_max_fIdl10comparatorEEEEJSI_SK_iSO_EEEvDpT0_,"ax",@progbits
	.align	128
        .global         _ZN6thrust24THRUST_300001_SM_1000_NS8cuda_cub4core6detail13_kernel_agentINS1_8__reduce11ReduceAgentINS0_12zip_iteratorIN4cuda3std3__45tupleIJNS0_10device_ptrIdEENS0_17counting_iteratorIlNS0_11use_defaultESF_SF_EEEEEEEPNSB_IJdlEEESJ_iNS1_9__extrema9arg_max_fIdl10comparatorEEEEJSI_SK_iSO_EEEvDpT0_
        .type           _ZN6thrust24THRUST_300001_SM_1000_NS8cuda_cub4core6detail13_kernel_agentINS1_8__reduce11ReduceAgentINS0_12zip_iteratorIN4cuda3std3__45tupleIJNS0_10device_ptrIdEENS0_17counting_iteratorIlNS0_11use_defaultESF_SF_EEEEEEEPNSB_IJdlEEESJ_iNS1_9__extrema9arg_max_fIdl10comparatorEEEEJSI_SK_iSO_EEEvDpT0_,@function
        .size           _ZN6thrust24THRUST_300001_SM_1000_NS8cuda_cub4core6detail13_kernel_agentINS1_8__reduce11ReduceAgentINS0_12zip_iteratorIN4cuda3std3__45tupleIJNS0_10device_ptrIdEENS0_17counting_iteratorIlNS0_11use_defaultESF_SF_EEEEEEEPNSB_IJdlEEESJ_iNS1_9__extrema9arg_max_fIdl10comparatorEEEEJSI_SK_iSO_EEEvDpT0_,(.L_x_729 - _ZN6thrust24THRUST_300001_SM_1000_NS8cuda_cub4core6detail13_kernel_agentINS1_8__reduce11ReduceAgentINS0_12zip_iteratorIN4cuda3std3__45tupleIJNS0_10device_ptrIdEENS0_17counting_iteratorIlNS0_11use_defaultESF_SF_EEEEEEEPNSB_IJdlEEESJ_iNS1_9__extrema9arg_max_fIdl10comparatorEEEEJSI_SK_iSO_EEEvDpT0_)
        .other          _ZN6thrust24THRUST_300001_SM_1000_NS8cuda_cub4core6detail13_kernel_agentINS1_8__reduce11ReduceAgentINS0_12zip_iteratorIN4cuda3std3__45tupleIJNS0_10device_ptrIdEENS0_17counting_iteratorIlNS0_11use_defaultESF_SF_EEEEEEEPNSB_IJdlEEESJ_iNS1_9__extrema9arg_max_fIdl10comparatorEEEEJSI_SK_iSO_EEEvDpT0_,@"STO_CUDA_ENTRY STV_DEFAULT"
_ZN6thrust24THRUST_300001_SM_1000_NS8cuda_cub4core6detail13_kernel_agentINS1_8__reduce11ReduceAgentINS0_12zip_iteratorIN4cuda3std3__45tupleIJNS0_10device_ptrIdEENS0_17counting_iteratorIlNS0_11use_defaultESF_SF_EEEEEEEPNSB_IJdlEEESJ_iNS1_9__extrema9arg_max_fIdl10comparatorEEEEJSI_SK_iSO_EEEvDpT0_:
.text._ZN6thrust24THRUST_300001_SM_1000_NS8cuda_cub4core6detail13_kernel_agentINS1_8__reduce11ReduceAgentINS0_12zip_iteratorIN4cuda3std3__45tupleIJNS0_10device_ptrIdEENS0_17counting_iteratorIlNS0_11use_defaultESF_SF_EEEEEEEPNSB_IJdlEEESJ_iNS1_9__extrema9arg_max_fIdl10comparatorEEEEJSI_SK_iSO_EEEvDpT0_:
        /* <DEDUP_REMOVED lines=23> */
.L_x_586:
[----:B0-----:R-:W-:Y:S05]  /*0170*/  BSYNC.RECONVERGENT B1 ;  /* 0x0000000000017941 */ /* 0x001fea0003800200 */
.L_x_585:
        /* <DEDUP_REMOVED lines=19> */
.L_x_593:
        /* <DEDUP_REMOVED lines=31> */
.L_x_592:
[----:B------:R-:W-:Y:S05]  /*04a0*/  BSYNC.RECONVERGENT B3 ;  /* 0x0000000000037941 */ /* 0x000fea0003800200 */
.L_x_591:
[----:B------:R-:W-:Y:S01]  /*04b0*/  IADD3 R14, P0, PT, R14, 0x100, RZ ;  /* 0x000001000e0e7810 */ /* 0x000fe20007f1e0ff */
[----:B------:R-:W-:Y:S02]  /*04c0*/  VIADD R10, R10, 0x100 ;  /* 0x000001000a0a7836 */ /* 0x000fe40000000000 */
[----:B------:R-:W-:Y:S02]  /*04d0*/  IMAD.X R13, RZ, RZ, R13, P3 ;  /* 0x000000ffff0d7224 */ /* 0x000fe400018e060d */
[----:B------:R-:W-:Y:S01]  /*04e0*/  IMAD.X R15, RZ, RZ, R15, P0 ;  /* 0x000000ffff0f7224 */ /* 0x000fe200000e060f */
[----:B------:R-:W-:Y:S07]  /*04f0*/  @P2 BRA `(.L_x_593) ;  /* 0xfffffffc006c2947 */ /* 0x000fee000383ffff */
.L_x_590:
[----:B------:R-:W-:Y:S05]  /*0500*/  BSYNC.RECONVERGENT B2 ;  /* 0x0000000000027941 */ /* 0x000fea0003800200 */
.L_x_589:
[----:B------:R-:W-:-:S13]  /*0510*/  ISETP.GE.U32.AND P0, PT, R16, 0x300, PT ;  /* 0x000003001000780c */ /* 0x000fda0003f06070 */
[----:B------:R-:W-:Y:S05]  /*0520*/  @!P0 BRA `(.L_x_588) ;  /* 0x0000000400bc8947 */ /* 0x000fea0003800000 */
[----:B------:R-:W0:Y:S01]  /*0530*/  LDC.64 R4, c[0x0][0x380] ;  /* 0x0000e000ff047b82 */ /* 0x000e220000000a00 */
[----:B------:R-:W-:-:S07]  /*0540*/  VIADD R20, R10, 0x200 ;  /* 0x000002000a147836 */ /* 0x000fce0000000000 */
[----:B------:R-:W1:Y:S02]  /*0550*/  LDC.64 R6, c[0x0][0x388] ;  /* 0x0000e200ff067b82 */ /* 0x000e640000000a00 */
.L_x_602:
        /* <DEDUP_REMOVED lines=30> */
.L_x_595:
[----:B------:R-:W-:Y:S05]  /*0740*/  BSYNC.RECONVERGENT B2 ;  /* 0x0000000000027941 */ /* 0x000fea0003800200 */
.L_x_594:
[----:B-----5:R-:W-:Y:S01]  /*0750*/  DSETP.GEU.AND P0, PT, |R16|, |R14|, PT ;  /* 0x4000000e1000722a */ /* 0x020fe20003f0e200 */
[C---:B------:R-:W-:Y:S01]  /*0760*/  IADD3 R19, P1, PT, R23.reuse, R6, RZ ;  /* 0x0000000617137210 */ /* 0x040fe20007f3e0ff */
[----:B------:R-:W-:Y:S01]  /*0770*/  BSSY.RECONVERGENT B2, `(.L_x_596) ;  /* 0x0000015000027945 */ /* 0x000fe20003800200 */
[----:B------:R-:W-:Y:S02]  /*0780*/  IMAD.MOV.U32 R2, RZ, RZ, R14 ;  /* 0x000000ffff027224 */ /* 0x000fe400078e000e */
[----:B------:R-:W-:Y:S01]  /*0790*/  LEA.HI.X.SX32 R18, R23, R7, 0x1, P1 ;  /* 0x0000000717127211 */ /* 0x000fe200008f0eff */
[----:B------:R-:W-:Y:S02]  /*07a0*/  IMAD.MOV.U32 R9, RZ, RZ, R19 ;  /* 0x000000ffff097224 */ /* 0x000fe400078e0013 */
[----:B------:R-:W-:Y:S02]  /*07b0*/  IMAD.MOV.U32 R3, RZ, RZ, R15 ;  /* 0x000000ffff037224 */ /* 0x000fe400078e000f */
[----:B------:R-:W-:-:S04]  /*07c0*/  IMAD.MOV.U32 R8, RZ, RZ, R18 ;  /* 0x000000ffff087224 */ /* 0x000fc800078e0012 */
        /* <DEDUP_REMOVED lines=15> */
.L_x_597:
[----:B------:R-:W-:Y:S05]  /*08c0*/  BSYNC.RECONVERGENT B2 ;  /* 0x0000000000027941 */ /* 0x000fea0003800200 */
.L_x_596:
        /* <DEDUP_REMOVED lines=25> */
.L_x_599:
[----:B------:R-:W-:Y:S05]  /*0a60*/  BSYNC.RECONVERGENT B2 ;  /* 0x0000000000027941 */ /* 0x000fea0003800200 */
.L_x_598:
        /* <DEDUP_REMOVED lines=22> */
.L_x_601:
[----:B------:R-:W-:Y:S05]  /*0bd0*/  BSYNC.RECONVERGENT B2 ;  /* 0x0000000000027941 */ /* 0x000fea0003800200 */
.L_x_600:
[C---:B------:R-:W-:Y:S01]  /*0be0*/  VIADD R10, R20.reuse, 0x200 ;  /* 0x00000200140a7836 */ /* 0x040fe20000000000 */
[----:B------:R-:W-:-:S04]  /*0bf0*/  IADD3 R20, PT, PT, R20, 0x400, RZ ;  /* 0x0000040014147810 */ /* 0x000fc80007ffe0ff */
[----:B------:R-:W-:-:S13]  /*0c00*/  ISETP.GE.AND P0, PT, R10, UR5, PT ;  /* 0x000000050a007c0c */ /* 0x000fda000bf06270 */
[----:B------:R-:W-:Y:S05]  /*0c10*/  @!P0 BRA `(.L_x_602) ;  /* 0xfffffff800508947 */ /* 0x000fea000383ffff */
.L_x_588:
[----:B------:R-:W-:Y:S05]  /*0c20*/  BSYNC.RECONVERGENT B1 ;  /* 0x0000000000017941 */ /* 0x000fea0003800200 */
.L_x_587:
        /* <DEDUP_REMOVED lines=35> */
.L_x_605:
[----:B------:R-:W-:Y:S05]  /*0e60*/  BSYNC.RECONVERGENT B1 ;  /* 0x0000000000017941 */ /* 0x000fea0003800200 */
.L_x_604:
        /* <DEDUP_REMOVED lines=31> */
.L_x_607:
[----:B------:R-:W-:Y:S05]  /*1060*/  BSYNC.RECONVERGENT B1 ;  /* 0x0000000000017941 */ /* 0x000fea0003800200 */
.L_x_606:
        /* <DEDUP_REMOVED lines=31> */
.L_x_609:
[----:B------:R-:W-:Y:S05]  /*1260*/  BSYNC.RECONVERGENT B1 ;  /* 0x0000000000017941 */ /* 0x000fea0003800200 */
.L_x_608:
[----:B------:R-:W-:Y:S01]  /*1270*/  ISETP.GT.AND P0, PT, R10, 0x17, PT ;  /* 0x000000170a00780c */ /* 0x000fe20003f04270 */
[----:B-1----:R1:W1:Y:S01]  /*1280*/  SHFL.DOWN PT, R2, R4, 0x8, 0x1f ;  /* 0x09001f0004027f89 */ /* 0x00226200000e0000 */
[----:B------:R-:W-:Y:S01]  /*1290*/  BSSY.RECONVERGENT B1, `(.L_x_610) ;  /* 0x000001d000017945 */ /* 0x000fe20003800200 */
[----:B0-----:R-:W-:Y:S02]  /*12a0*/  IMAD.MOV.U32 R8, RZ, RZ, R11 ;  /* 0x000000ffff087224 */ /* 0x001fe400078e000b */
[----:B------:R0:W0:Y:S01]  /*12b0*/  SHFL.DOWN PT, R3, R5, 0x8, 0x1f ;  /* 0x09001f0005037f89 */ /* 0x00002200000e0000 */
[----:B------:R-:W-:Y:S02]  /*12c0*/  IMAD.MOV.U32 R9, RZ, RZ, R12 ;  /* 0x000000ffff097224 */ /* 0x000fe400078e000c */
[----:B------:R-:W-:Y:S01]  /*12d0*/  IMAD.MOV.U32 R6, RZ, RZ, R4 ;  /* 0x000000ffff067224 */ /* 0x000fe200078e0004 */
[----:B---3--:R3:W0:Y:S01]  /*12e0*/  SHFL.DOWN PT, R14, R11, 0x8, 0x1f ;  /* 0x09001f000b0e7f89 */ /* 0x00862200000e0000 */
[----:B--2---:R-:W-:-:S03]  /*12f0*/  IMAD.MOV.U32 R7, RZ, RZ, R5 ;  /* 0x000000ffff077224 */ /* 0x004fc600078e0005 */
[----:B----4-:R3:W2:Y:S01]  /*1300*/  SHFL.DOWN PT, R13, R12, 0x8, 0x1f ;  /* 0x09001f000c0d7f89 */ /* 0x0106a200000e0000 */
[----:B------:R-:W-:Y:S05]  /*1310*/  @P0 BRA `(.L_x_611) ;  /* 0x0000000000500947 */ /* 0x000fea0003800000 */
[----:B01----:R-:W-:Y:S01]  /*1320*/  DSETP.GEU.AND P0, PT, |R4|, |R2|, PT ;  /* 0x400000020400722a */ /* 0x003fe20003f0e200 */
[----:B------:R-:W-:Y:S01]  /*1330*/  IMAD.MOV.U32 R8, RZ, RZ, R14 ;  /* 0x000000ffff087224 */ /* 0x000fe200078e000e */
[----:B--2---:R-:W-:Y:S01]  /*1340*/  MOV R9, R13 ;  /* 0x0000000d00097202 */ /* 0x004fe20000000f00 */
        /* <DEDUP_REMOVED lines=17> */
.L_x_611:
[----:B------:R-:W-:Y:S05]  /*1460*/  BSYNC.RECONVERGENT B1 ;  /* 0x0000000000017941 */ /* 0x000fea0003800200 */
.L_x_610:
[----:B------:R-:W-:Y:S01]  /*1470*/  ISETP.GT.AND P0, PT, R10, 0xf, PT ;  /* 0x0000000f0a00780c */ /* 0x000fe20003f04270 */
[----:B-1----:R1:W4:Y:S01]  /*1480*/  SHFL.DOWN PT, R4, R6, 0x10, 0x1f ;  /* 0x0a001f0006047f89 */ /* 0x00232200000e0000 */
[----:B------:R-:W-:Y:S01]  /*1490*/  BSSY.RECONVERGENT B1, `(.L_x_612) ;  /* 0x000001d000017945 */ /* 0x000fe20003800200 */
[----:B0-----:R-:W-:Y:S02]  /*14a0*/  IMAD.MOV.U32 R14, RZ, RZ, R8 ;  /* 0x000000ffff0e7224 */ /* 0x001fe400078e0008 */
[----:B------:R1:W0:Y:S01]  /*14b0*/  SHFL.DOWN PT, R5, R7, 0x10, 0x1f ;  /* 0x0a001f0007057f89 */ /* 0x00022200000e0000 */
[----:B------:R-:W-:Y:S02]  /*14c0*/  IMAD.MOV.U32 R15, RZ, RZ, R9 ;  /* 0x000000ffff0f7224 */ /* 0x000fe400078e0009 */
[----:B------:R-:W-:Y:S01]  /*14d0*/  IMAD.MOV.U32 R2, RZ, RZ, R6 ;  /* 0x000000ffff027224 */ /* 0x000fe200078e0006 */
[----:B---3--:R1:W3:Y:S01]  /*14e0*/  SHFL.DOWN PT, R11, R8, 0x10, 0x1f ;  /* 0x0a001f00080b7f89 */ /* 0x0082e200000e0000 */
[----:B------:R-:W-:-:S03]  /*14f0*/  IMAD.MOV.U32 R3, RZ, RZ, R7 ;  /* 0x000000ffff037224 */ /* 0x000fc600078e0007 */
[----:B------:R1:W0:Y:S01]  /*1500*/  SHFL.DOWN PT, R12, R9, 0x10, 0x1f ;  /* 0x0a001f00090c7f89 */ /* 0x00022200000e0000 */
[----:B------:R-:W-:Y:S05]  /*1510*/  @P0 BRA `(.L_x_613) ;  /* 0x0000000000500947 */ /* 0x000fea0003800000 */
[----:B0---4-:R-:W-:Y:S01]  /*1520*/  DSETP.GEU.AND P0, PT, |R6|, |R4|, PT ;  /* 0x400000040600722a */ /* 0x011fe20003f0e200 */
[----:B---3--:R-:W-:Y:S02]  /*1530*/  IMAD.MOV.U32 R14, RZ, RZ, R11 ;  /* 0x000000ffff0e7224 */ /* 0x008fe400078e000b */
        /* <DEDUP_REMOVED lines=18> */
.L_x_613:
[----:B------:R-:W-:Y:S05]  /*1660*/  BSYNC.RECONVERGENT B1 ;  /* 0x0000000000017941 */ /* 0x000fea0003800200 */
.L_x_612:
[----:B------:R-:W-:Y:S01]  /*1670*/  ISETP.NE.AND P0, PT, R10, RZ, PT ;  /* 0x000000ff0a00720c */ /* 0x000fe20003f05270 */
[----:B------:R-:W-:-:S12]  /*1680*/  BSSY.RECONVERGENT B1, `(.L_x_614) ;  /* 0x000000a000017945 */ /* 0x000fd80003800200 */
[----:B------:R-:W-:Y:S05]  /*1690*/  @P0 BRA `(.L_x_615) ;  /* 0x0000000000200947 */ /* 0x000fea0003800000 */
[----:B-1----:R-:W1:Y:S01]  /*16a0*/  S2R R6, SR_CgaCtaId ;  /* 0x0000000000067919 */ /* 0x002e620000008800 */
[----:B0-----:R-:W-:Y:S02]  /*16b0*/  MOV R5, 0x400 ;  /* 0x0000040000057802 */ /* 0x001fe40000000f00 */
[----:B----4-:R-:W-:-:S04]  /*16c0*/  SHF.R.U32.HI R4, RZ, 0x1, R0 ;  /* 0x00000001ff047819 */ /* 0x010fc80000011600 */
[----:B------:R-:W-:Y:S02]  /*16d0*/  LOP3.LUT R4, R4, 0x1f0, RZ, 0xc0, !PT ;  /* 0x000001f004047812 */ /* 0x000fe400078ec0ff */
[----:B-1----:R-:W-:-:S05]  /*16e0*/  LEA R5, R6, R5, 0x18 ;  /* 0x0000000506057211 */ /* 0x002fca00078ec0ff */
[----:B------:R-:W-:-:S05]  /*16f0*/  IMAD.IADD R5, R4, 0x1, R5 ;  /* 0x0000000104057824 */ /* 0x000fca00078e0205 */
[----:B------:R0:W-:Y:S04]  /*1700*/  STS.64 [R5+0x10], R14 ;  /* 0x0000100e05007388 */ /* 0x0001e80000000a00 */
[----:B------:R0:W-:Y:S02]  /*1710*/  STS.64 [R5+0x8], R2 ;  /* 0x0000080205007388 */ /* 0x0001e40000000a00 */
.L_x_615:
[----:B------:R-:W-:Y:S05]  /*1720*/  BSYNC.RECONVERGENT B1 ;  /* 0x0000000000017941 */ /* 0x000fea0003800200 */
.L_x_614:
        /* <DEDUP_REMOVED lines=8> */
[----:B-1--4-:R-:W1:Y:S04]  /*17b0*/  LDS.128 R4, [R0+0x20] ;  /* 0x0000200000047984 */ /* 0x012e680000000c00 */
[----:B--2---:R2:W4:Y:S04]  /*17c0*/  LDS.64 R12, [R0+0x80] ;  /* 0x00008000000c7984 */ /* 0x0045280000000a00 */
[----:B---3--:R2:W3:Y:S01]  /*17d0*/  LDS.128 R8, [R0+0x30] ;  /* 0x0000300000087984 */ /* 0x0084e20000000c00 */
[----:B0-----:R-:W-:Y:S01]  /*17e0*/  DSETP.GEU.AND P0, PT, |R2|, |R16|, PT ;  /* 0x400000100200722a */ /* 0x001fe20003f0e200 */
[----:B------:R-:W-:Y:S01]  /*17f0*/  IMAD.MOV.U32 R24, RZ, RZ, R16 ;  /* 0x000000ffff187224 */ /* 0x000fe200078e0010 */
[----:B------:R-:W-:Y:S01]  /*1800*/  MOV R25, R17 ;  /* 0x0000001100197202 */ /* 0x000fe20000000f00 */
[----:B-1----:R-:W-:-:S02]  /*1810*/  IMAD.MOV.U32 R26, RZ, RZ, R4 ;  /* 0x000000ffff1a7224 */ /* 0x002fc400078e0004 */
[----:B------:R-:W-:-:S09]  /*1820*/  IMAD.MOV.U32 R27, RZ, RZ, R5 ;  /* 0x000000ffff1b7224 */ /* 0x000fd200078e0005 */
        /* <DEDUP_REMOVED lines=15> */
.L_x_618:
[----:B------:R-:W-:Y:S05]  /*1920*/  BSYNC.RECONVERGENT B1 ;  /* 0x0000000000017941 */ /* 0x000fea0003800200 */
.L_x_617:
        /* <DEDUP_REMOVED lines=23> */
.L_x_620:
[----:B------:R-:W-:Y:S05]  /*1aa0*/  BSYNC.RECONVERGENT B1 ;  /* 0x0000000000017941 */ /* 0x000fea0003800200 */
.L_x_619:
        /* <DEDUP_REMOVED lines=21> */
.L_x_622:
[----:B------:R-:W-:Y:S05]  /*1c00*/  BSYNC.RECONVERGENT B1 ;  /* 0x0000000000017941 */ /* 0x000fea0003800200 */
.L_x_621:
        /* <DEDUP_REMOVED lines=23> */
.L_x_624:
[----:B------:R-:W-:Y:S05]  /*1d80*/  BSYNC.RECONVERGENT B1 ;  /* 0x0000000000017941 */ /* 0x000fea0003800200 */
.L_x_623:
        /* <DEDUP_REMOVED lines=21> */
.L_x_626:
[----:B------:R-:W-:Y:S05]  /*1ee0*/  BSYNC.RECONVERGENT B1 ;  /* 0x0000000000017941 */ /* 0x000fea0003800200 */
.L_x_625:
[----:B------:R-:W-:Y:S01]  /*1ef0*/  DSETP.GEU.AND P0, PT, |R2|, |R10|, PT ;  /* 0x4000000a0200722a */ /* 0x000fe20003f0e200 */
[----:B------:R-:W-:Y:S01]  /*1f00*/  BSSY.RECONVERGENT B1, `(.L_x_627) ;  /* 0x0000014000017945 */ /* 0x000fe20003800200 */
[----:B------:R-:W-:Y:S01]  /*1f10*/  IMAD.MOV.U32 R8, RZ, RZ, R10 ;  /* 0x000000ffff087224 */ /* 0x000fe200078e000a */
[----:B---3--:R-:W-:Y:S01]  /*1f20*/  MOV R0, R5 ;  /* 0x0000000500007202 */ /* 0x008fe20000000f00 */
        /* <DEDUP_REMOVED lines=17> */
.L_x_628:
[----:B------:R-:W-:Y:S05]  /*2040*/  BSYNC.RECONVERGENT B1 ;  /* 0x0000000000017941 */ /* 0x000fea0003800200 */
.L_x_627:
        /* <DEDUP_REMOVED lines=21> */
.L_x_603:
        /* <DEDUP_REMOVED lines=9> */
[----:B------:R-:W-:Y:S02]  /*2230*/  VIADD R5, R5, UR6 ;  /* 0x0000000605057c36 */ /* 0x000fe40008000000 */
        /* <DEDUP_REMOVED lines=9> */
[----:B----4-:R-:W-:Y:S01]  /*22d0*/  IMAD.MOV.U32 R14, RZ, RZ, R12 ;  /* 0x000000ffff0e7224 */ /* 0x010fe200078e000c */
[----:B------:R-:W-:Y:S01]  /*22e0*/  MOV R6, R10 ;  /* 0x0000000a00067202 */ /* 0x000fe20000000f00 */
[----:B0-----:R-:W-:Y:S02]  /*22f0*/  IMAD.MOV.U32 R16, RZ, RZ, R13 ;  /* 0x000000ffff107224 */ /* 0x001fe400078e000d */
        /* <DEDUP_REMOVED lines=16> */
.L_x_630:
[----:B------:R-:W-:Y:S05]  /*2400*/  BSYNC.RECONVERGENT B1 ;  /* 0x0000000000017941 */ /* 0x000fea0003800200 */
.L_x_629:
        /* <DEDUP_REMOVED lines=32> */
.L_x_632:
[----:B------:R-:W-:Y:S05]  /*2610*/  BSYNC.RECONVERGENT B1 ;  /* 0x0000000000017941 */ /* 0x000fea0003800200 */
.L_x_631:
[----:B-1----:R-:W-:Y:S01]  /*2620*/  VIADD R2, R4, 0x4 ;  /* 0x0000000404027836 */ /* 0x002fe20000000000 */
[----:B------:R1:W4:Y:S01]  /*2630*/  SHFL.DOWN PT, R6, R8, 0x4, R5 ;  /* 0x0880000008067989 */ /* 0x00032200000e0005 */
[----:B------:R-:W-:Y:S01]  /*2640*/  BSSY.RECONVERGENT B1, `(.L_x_633) ;  /* 0x000001e000017945 */ /* 0x000fe20003800200 */
[----:B--2---:R-:W-:Y:S01]  /*2650*/  IMAD.MOV.U32 R14, RZ, RZ, R10 ;  /* 0x000000ffff0e7224 */ /* 0x004fe200078e000a */
[----:B------:R-:W-:Y:S01]  /*2660*/  MOV R16, R12 ;  /* 0x0000000c00107202 */ /* 0x000fe20000000f00 */
[----:B------:R1:W2:Y:S01]  /*2670*/  SHFL.DOWN PT, R7, R9, 0x4, R5 ;  /* 0x0880000009077989 */ /* 0x0002a200000e0005 */
[----:B------:R-:W-:Y:S01]  /*2680*/  ISETP.GT.AND P0, PT, R2, R5, PT ;  /* 0x000000050200720c */ /* 0x000fe20003f04270 */
[----:B------:R-:W-:Y:S02]  /*2690*/  IMAD.MOV.U32 R2, RZ, RZ, R8 ;  /* 0x000000ffff027224 */ /* 0x000fe400078e0008 */
[----:B---3--:R1:W3:Y:S01]  /*26a0*/  SHFL.DOWN PT, R11, R10, 0x4, R5 ;  /* 0x088000000a0b7989 */ /* 0x0082e200000e0005 */
[----:B------:R-:W-:-:S03]  /*26b0*/  IMAD.MOV.U32 R3, RZ, RZ, R9 ;  /* 0x000000ffff037224 */ /* 0x000fc600078e0009 */
[----:B0-----:R1:W0:Y:S06]  /*26c0*/  SHFL.DOWN PT, R13, R12, 0x4, R5 ;  /* 0x088000000c0d7989 */ /* 0x00122c00000e0005 */
        /* <DEDUP_REMOVED lines=21> */
.L_x_634:
[----:B------:R-:W-:Y:S05]  /*2820*/  BSYNC.RECONVERGENT B1 ;  /* 0x0000000000017941 */ /* 0x000fea0003800200 */
.L_x_633:
        /* <DEDUP_REMOVED lines=8> */
[----:B---3--:R3:W1:Y:S01]  /*28b0*/  SHFL.DOWN PT, R11, R14, 0x8, R5 ;  /* 0x090000000e0b7989 */ /* 0x00866200000e0005 */
[----:B--2---:R-:W-:-:S03]  /*28c0*/  IMAD.MOV.U32 R7, RZ, RZ, R3 ;  /* 0x000000ffff077224 */ /* 0x004fc600078e0003 */
[----:B0-----:R3:W0:Y:S04]  /*28d0*/  SHFL.DOWN PT, R13, R16, 0x8, R5 ;  /* 0x09000000100d7989 */ /* 0x00162800000e0005 */
        /* <DEDUP_REMOVED lines=21> */
.L_x_636:
[----:B------:R-:W-:Y:S05]  /*2a30*/  BSYNC.RECONVERGENT B1 ;  /* 0x0000000000017941 */ /* 0x000fea0003800200 */
.L_x_635:
[----:B-1----:R-:W-:Y:S01]  /*2a40*/  VIADD R2, R4, 0x10 ;  /* 0x0000001004027836 */ /* 0x002fe20000000000 */
[----:B----4-:R1:W2:Y:S01]  /*2a50*/  SHFL.DOWN PT, R8, R6, 0x10, R5 ;  /* 0x0a00000006087989 */ /* 0x0102a200000e0005 */
[----:B------:R-:W-:Y:S01]  /*2a60*/  BSSY.RECONVERGENT B1, `(.L_x_637) ;  /* 0x000001e000017945 */ /* 0x000fe20003800200 */
[----:B---3--:R-:W-:Y:S02]  /*2a70*/  IMAD.MOV.U32 R14, RZ, RZ, R10 ;  /* 0x000000ffff0e7224 */ /* 0x008fe400078e000a */
[----:B------:R-:W-:Y:S01]  /*2a80*/  ISETP.GT.AND P0, PT, R2, R5, PT ;  /* 0x000000050200720c */ /* 0x000fe20003f04270 */
[----:B------:R1:W3:Y:S01]  /*2a90*/  SHFL.DOWN PT, R9, R7, 0x10, R5 ;  /* 0x0a00000007097989 */ /* 0x0002e200000e0005 */
[----:B------:R-:W-:Y:S02]  /*2aa0*/  IMAD.MOV.U32 R15, RZ, RZ, R12 ;  /* 0x000000ffff0f7224 */ /* 0x000fe400078e000c */
[----:B------:R-:W-:Y:S01]  /*2ab0*/  IMAD.MOV.U32 R2, RZ, RZ, R6 ;  /* 0x000000ffff027224 */ /* 0x000fe200078e0006 */
[----:B------:R1:W4:Y:S01]  /*2ac0*/  SHFL.DOWN PT, R11, R10, 0x10, R5 ;  /* 0x0a0000000a0b7989 */ /* 0x00032200000e0005 */
        /* <DEDUP_REMOVED lines=23> */
.L_x_638:
[----:B------:R-:W-:Y:S05]  /*2c40*/  BSYNC.RECONVERGENT B1 ;  /* 0x0000000000017941 */ /* 0x000fea0003800200 */
.L_x_637:
        /* <DEDUP_REMOVED lines=11> */
.L_x_640:
[----:B------:R-:W-:Y:S05]  /*2d00*/  BSYNC.RECONVERGENT B1 ;  /* 0x0000000000017941 */ /* 0x000fea0003800200 */
.L_x_639:
[----:B------:R-:W-:Y:S01]  /*2d10*/  BAR.SYNC.DEFER_BLOCKING 0x0 ;  /* 0x0000000000007b1d */ /* 0x000fe20000010000 */
[----:B------:R-:W-:-:S13]  /*2d20*/  ISETP.NE.AND P1, PT, R0, RZ, PT ;  /* 0x000000ff0000720c */ /* 0x000fda0003f25270 */
[----:B------:R-:W-:Y:S05]  /*2d30*/  @P1 BRA `(.L_x_616) ;  /* 0x0000003400d41947 */ /* 0x000fea0003800000 */
[----:B------:R-:W-:Y:S01]  /*2d40*/  UISETP.GE.AND UP0, UPT, UR6, 0x21, UPT ;  /* 0x000000210600788c */ /* 0x000fe2000bf06270 */
[----:B----4-:R-:W-:Y:S02]  /*2d50*/  IMAD.MOV.U32 R11, RZ, RZ, R14 ;  /* 0x000000ffff0b7224 */ /* 0x010fe400078e000e */
[----:B--2---:R-:W-:Y:S02]  /*2d60*/  IMAD.MOV.U32 R8, RZ, RZ, R15 ;  /* 0x000000ffff087224 */ /* 0x004fe400078e000f */
        /* <DEDUP_REMOVED lines=8> */
[----:B0-----:R-:W0:Y:S01]  /*2df0*/  LDS.64 R12, [UR4+0x20] ;  /* 0x00002004ff0c7984 */ /* 0x001e220008000a00 */
[----:B-1----:R-:W-:Y:S01]  /*2e00*/  DSETP.GEU.AND P0, PT, |R2|, |R6|, PT ;  /* 0x400000060200722a */ /* 0x002fe20003f0e200 */
[----:B------:R-:W-:Y:S01]  /*2e10*/  MOV R4, R6 ;  /* 0x0000000600047202 */ /* 0x000fe20000000f00 */
[----:B------:R-:W-:Y:S02]  /*2e20*/  IMAD.MOV.U32 R5, RZ, RZ, R7 ;  /* 0x000000ffff057224 */ /* 0x000fe400078e0007 */
[----:B0-----:R-:W-:Y:S02]  /*2e30*/  IMAD.MOV.U32 R11, RZ, RZ, R12 ;  /* 0x000000ffff0b7224 */ /* 0x001fe400078e000c */
        /* <DEDUP_REMOVED lines=16> */
.L_x_642:
[----:B------:R-:W-:Y:S05]  /*2f40*/  BSYNC.RECONVERGENT B1 ;  /* 0x0000000000017941 */ /* 0x000fea0003800200 */
.L_x_641:
[----:B------:R-:W-:Y:S01]  /*2f50*/  UISETP.GE.AND UP0, UPT, UR6, 0x41, UPT ;  /* 0x000000410600788c */ /* 0x000fe2000bf06270 */
[----:B---3--:R-:W-:Y:S02]  /*2f60*/  IMAD.MOV.U32 R9, RZ, RZ, R11 ;  /* 0x000000ffff097224 */ /* 0x008fe400078e000b */
[----:B------:R-:W-:Y:S02]  /*2f70*/  IMAD.MOV.U32 R0, RZ, RZ, R8 ;  /* 0x000000ffff007224 */ /* 0x000fe400078e0008 */
[----:B------:R-:W-:Y:S02]  /*2f80*/  IMAD.MOV.U32 R2, RZ, RZ, R4 ;  /* 0x000000ffff027224 */ /* 0x000fe400078e0004 */
[----:B------:R-:W-:Y:S02]  /*2f90*/  IMAD.MOV.U32 R3, RZ, RZ, R5 ;  /* 0x000000ffff037224 */ /* 0x000fe400078e0005 */
        /* <DEDUP_REMOVED lines=8> */
[----:B------:R-:W-:Y:S02]  /*3020*/  IMAD.MOV.U32 R2, RZ, RZ, R6 ;  /* 0x000000ffff027224 */ /* 0x000fe400078e0006 */
[----:B------:R-:W-:Y:S02]  /*3030*/  IMAD.MOV.U32 R3, RZ, RZ, R7 ;  /* 0x000000ffff037224 */ /* 0x000fe400078e0007 */
[----:B0-----:R-:W-:-:S02]  /*3040*/  IMAD.MOV.U32 R9, RZ, RZ, R12 ;  /* 0x000000ffff097224 */ /* 0x001fc400078e000c */
        /* <DEDUP_REMOVED lines=16> */
.L_x_644:
[----:B------:R-:W-:Y:S05]  /*3150*/  BSYNC.RECONVERGENT B1 ;  /* 0x0000000000017941 */ /* 0x000fea0003800200 */
.L_x_643:
[----:B------:R-:W-:Y:S01]  /*3160*/  UISETP.GE.AND UP0, UPT, UR6, 0x61, UPT ;  /* 0x000000610600788c */ /* 0x000fe2000bf06270 */
[----:B------:R-:W-:Y:S01]  /*3170*/  IMAD.MOV.U32 R11, RZ, RZ, R9 ;  /* 0x000000ffff0b7224 */ /* 0x000fe200078e0009 */
[----:B------:R-:W-:Y:S01]  /*3180*/  MOV R8, R0 ;  /* 0x0000000000087202 */ /* 0x000fe20000000f00 */
[----:B------:R-:W-:Y:S02]  /*3190*/  IMAD.MOV.U32 R4, RZ, RZ, R2 ;  /* 0x000000ffff047224 */ /* 0x000fe400078e0002 */
[----:B------:R-:W-:-:S04]  /*31a0*/  IMAD.MOV.U32 R5, RZ, RZ, R3 ;  /* 0x000000ffff057224 */ /* 0x000fc800078e0003 */
        /* <DEDUP_REMOVED lines=27> */
.L_x_646:
[----:B------:R-:W-:Y:S05]  /*3360*/  BSYNC.RECONVERGENT B1 ;  /* 0x0000000000017941 */ /* 0x000fea0003800200 */
.L_x_645:
[----:B------:R-:W-:Y:S01]  /*3370*/  UISETP.GE.AND UP0, UPT, UR6, 0x81, UPT ;  /* 0x000000810600788c */ /* 0x000fe2000bf06270 */
[----:B------:R-:W-:Y:S02]  /*3380*/  IMAD.MOV.U32 R9, RZ, RZ, R11 ;  /* 0x000000ffff097224 */ /* 0x000fe400078e000b */
        /* <DEDUP_REMOVED lines=30> */
.L_x_648:
[----:B------:R-:W-:Y:S05]  /*3570*/  BSYNC.RECONVERGENT B1 ;  /* 0x0000000000017941 */ /* 0x000fea0003800200 */
.L_x_647:
        /* <DEDUP_REMOVED lines=32> */
.L_x_650:
[----:B------:R-:W-:Y:S05]  /*3780*/  BSYNC.RECONVERGENT B1 ;  /* 0x0000000000017941 */ /* 0x000fea0003800200 */
.L_x_649:
        /* <DEDUP_REMOVED lines=14> */
[----:B------:R-:W-:Y:S01]  /*3870*/  IMAD.MOV.U32 R7, RZ, RZ, R3 ;  /* 0x000000ffff077224 */ /* 0x000fe200078e0003 */
[----:B0-----:R-:W-:Y:S01]  /*3880*/  MOV R0, R13 ;  /* 0x0000000d00007202 */ /* 0x001fe20000000f00 */
        /* <DEDUP_REMOVED lines=16> */
.L_x_652:
[----:B------:R-:W-:Y:S05]  /*3990*/  BSYNC.RECONVERGENT B1 ;  /* 0x0000000000017941 */ /* 0x000fea0003800200 */
.L_x_651:
[----:B------:R-:W-:Y:S01]  /*39a0*/  UISETP.GE.AND UP0, UPT, UR6, 0xe1, UPT ;  /* 0x000000e10600788c */ /* 0x000fe2000bf06270 */
[----:B------:R-:W-:Y:S02]  /*39b0*/  IMAD.MOV.U32 R14, RZ, RZ, R9 ;  /* 0x000000ffff0e7224 */ /* 0x000fe400078e0009 */
[----:B------:R-:W-:Y:S02]  /*39c0*/  IMAD.MOV.U32 R15, RZ, RZ, R0 ;  /* 0x000000ffff0f7224 */ /* 0x000fe400078e0000 */
[----:B------:R-:W-:Y:S02]  /*39d0*/  IMAD.MOV.U32 R2, RZ, RZ, R6 ;  /* 0x000000ffff027224 */ /* 0x000fe400078e0006 */
[----:B------:R-:W-:Y:S02]  /*39e0*/  IMAD.MOV.U32 R3, RZ, RZ, R7 ;  /* 0x000000ffff037224 */ /* 0x000fe400078e0007 */
[----:B------:R-:W-:Y:S05]  /*39f0*/  BRA.U !UP0, `(.L_x_616) ;  /* 0x0000002908a47547 */ /* 0x000fea000b800000 */
[----:B------:R-:W1:Y:S01]  /*3a00*/  S2UR UR5, SR_CgaCtaId ;  /* 0x00000000000579c3 */ /* 0x000e620000008800 */
[----:B------:R-:W-:Y:S02]  /*3a10*/  UMOV UR4, 0x400 ;  /* 0x0000040000047882 */ /* 0x000fe40000000000 */
[----:B-1----:R-:W-:-:S09]  /*3a20*/  ULEA UR4, UR5, UR4, 0x18 ;  /* 0x0000000405047291 */ /* 0x002fd2000f8ec0ff */
[----:B------:R-:W1:Y:S04]  /*3a30*/  LDS.64 R4, [UR4+0x78] ;  /* 0x00007804ff047984 */ /* 0x000e680008000a00 */
[----:B------:R-:W2:Y:S01]  /*3a40*/  LDS.64 R10, [UR4+0x80] ;  /* 0x00008004ff0a7984 */ /* 0x000ea20008000a00 */
        /* <DEDUP_REMOVED lines=21> */
.L_x_584:
        /* <DEDUP_REMOVED lines=30> */
[----:B------:R-:W-:Y:S02]  /*3d80*/  ISETP.GE.U32.AND.EX P0, PT, RZ, RZ, PT, P0 ;  /* 0x000000ffff00720c */ /* 0x000fe40003f06100 */
[----:B------:R-:W-:-:S11]  /*3d90*/  IADD3.X R7, PT, PT, RZ, UR7, RZ, P1, !PT ;  /* 0x00000007ff077c10 */ /* 0x000fd60008ffe4ff */
[----:B------:R-:W-:-:S06]  /*3da0*/  DSETP.LT.OR P0, PT, |R8|, |R4|, !P0 ;  /* 0x400000040800722a */ /* 0x000fcc0004701600 */
[----:B------:R-:W-:Y:S02]  /*3db0*/  FSEL R8, R4, R8, P0 ;  /* 0x0000000804087208 */ /* 0x000fe40000000000 */
[----:B------:R-:W-:Y:S02]  /*3dc0*/  FSEL R9, R5, R9, P0 ;  /* 0x0000000905097208 */ /* 0x000fe40000000000 */
[----:B------:R-:W-:Y:S02]  /*3dd0*/  SEL R23, R6, R23, P0 ;  /* 0x0000001706177207 */ /* 0x000fe40000000000 */
[----:B------:R-:W-:-:S07]  /*3de0*/  SEL R24, R7, R24, P0 ;  /* 0x0000001807187207 */ /* 0x000fce0000000000 */
.L_x_654:
[----:B------:R-:W-:Y:S05]  /*3df0*/  BSYNC.RECONVERGENT B1 ;  /* 0x0000000000017941 */ /* 0x000fea0003800200 */
.L_x_653:
[----:B------:R-:W-:Y:S01]  /*3e00*/  UISETP.GE.U32.AND UP0, UPT, UR4, 0xa00, UPT ;  /* 0x00000a000400788c */ /* 0x000fe2000bf06070 */
[----:B------:R-:W-:-:S08]  /*3e10*/  IMAD.MOV.U32 R5, RZ, RZ, 0x500 ;  /* 0x00000500ff057424 */ /* 0x000fd000078e00ff */
[----:B------:R-:W-:Y:S05]  /*3e20*/  BRA.U !UP0, `(.L_x_655) ;  /* 0x00000005084c7547 */ /* 0x000fea000b800000 */
[----:B------:R-:W-:Y:S01]  /*3e30*/  IMAD.MOV.U32 R12, RZ, RZ, R8 ;  /* 0x000000ffff0c7224 */ /* 0x000fe200078e0008 */
[----:B------:R-:W0:Y:S01]  /*3e40*/  LDCU UR4, c[0x0][0x398] ;  /* 0x00007300ff0477ac */ /* 0x000e220008000800 */
[----:B------:R-:W-:Y:S02]  /*3e50*/  IMAD.MOV.U32 R13, RZ, RZ, R9 ;  /* 0x000000ffff0d7224 */ /* 0x000fe400078e0009 */
[----:B------:R-:W-:Y:S01]  /*3e60*/  IMAD.MOV.U32 R17, RZ, RZ, 0x500 ;  /* 0x00000500ff117424 */ /* 0x000fe200078e00ff */
[----:B------:R-:W1:Y:S01]  /*3e70*/  LDCU.64 UR6, c[0x0][0x388] ;  /* 0x00007100ff0677ac */ /* 0x000e620008000a00 */
[----:B------:R-:W-:-:S05]  /*3e80*/  NOP ;  /* 0x0000000000007918 */ /* 0x000fca0000000000 */
.L_x_656:
[----:B------:R-:W-:-:S05]  /*3e90*/  IMAD.WIDE.U32 R26, R17, 0x8, R2 ;  /* 0x00000008111a7825 */ /* 0x000fca00078e0002 */
[----:B------:R-:W2:Y:S04]  /*3ea0*/  LDG.E.64 R14, desc[UR8][R26.64] ;  /* 0x000000081a0e7981 */ /* 0x000ea8000c1e1b00 */
[----:B------:R-:W3:Y:S04]  /*3eb0*/  LDG.E.64 R4, desc[UR8][R26.64+0x800] ;  /* 0x000800081a047981 */ /* 0x000ee8000c1e1b00 */
[----:B------:R-:W4:Y:S04]  /*3ec0*/  LDG.E.64 R6, desc[UR8][R26.64+0x1000] ;  /* 0x001000081a067981 */ /* 0x000f28000c1e1b00 */
[----:B------:R-:W5:Y:S04]  /*3ed0*/  LDG.E.64 R10, desc[UR8][R26.64+0x1800] ;  /* 0x001800081a0a7981 */ /* 0x000f68000c1e1b00 */
[----:B------:R-:W5:Y:S01]  /*3ee0*/  LDG.E.64 R8, desc[UR8][R26.64+0x2000] ;  /* 0x002000081a087981 */ /* 0x000f62000c1e1b00 */
[----:B-1----:R-:W-:-:S04]  /*3ef0*/  IADD3 R18, P0, P1, R0, UR6, R17 ;  /* 0x0000000600127c10 */ /* 0x002fc8000f91e011 */
[----:B------:R-:W-:Y:S01]  /*3f00*/  IADD3.X R16, PT, PT, RZ, UR7, RZ, P0, P1 ;  /* 0x00000007ff107c10 */ /* 0x000fe200087e24ff */
[----:B------:R-:W-:Y:S01]  /*3f10*/  IMAD.MOV.U32 R20, RZ, RZ, R18 ;  /* 0x000000ffff147224 */ /* 0x000fe200078e0012 */
[----:B------:R-:W-:-:S03]  /*3f20*/  IADD3 R22, P3, PT, R18, 0x100, RZ ;  /* 0x0000010012167810 */ /* 0x000fc60007f7e0ff */
        /* <DEDUP_REMOVED lines=11> */
[----:B------:R-:W-:Y:S01]  /*3fe0*/  IMAD.X R24, RZ, RZ, R16, P3 ;  /* 0x000000ffff187224 */ /* 0x000fe200018e0610 */
[----:B------:R-:W-:-:S03]  /*3ff0*/  IADD3 R13, P3, PT, R18, 0x200, RZ ;  /* 0x00000200120d7810 */ /* 0x000fc60007f7e0ff */
[----:B---3--:R-:W-:-:S14]  /*4000*/  DSETP.GEU.AND P1, PT, |R14|, |R4|, PT ;  /* 0x400000040e00722a */ /* 0x008fdc0003f2e200 */
[----:B------:R-:W-:-:S04]  /*4010*/  @P1 ISETP.GE.U32.AND P0, PT, R20, R22, PT ;  /* 0x000000161400120c */ /* 0x000fc80003f06070 */
[----:B------:R-:W-:-:S13]  /*4020*/  @P1 ISETP.GE.AND.EX P0, PT, R19, R24, PT, P0 ;  /* 0x000000181300120c */ /* 0x000fda0003f06300 */
[----:B------:R-:W-:-:S06]  /*4030*/  @P1 DSETP.LT.OR P0, PT, |R4|, |R14|, !P0 ;  /* 0x4000000e0400122a */ /* 0x000fcc0004701600 */
[----:B------:R-:W-:Y:S01]  /*4040*/  @P1 FSEL R12, R14, R4, P0 ;  /* 0x000000040e0c1208 */ /* 0x000fe20000000000 */
[----:B------:R-:W-:Y:S01]  /*4050*/  IMAD.X R14, RZ, RZ, R16, P3 ;  /* 0x000000ffff0e7224 */ /* 0x000fe200018e0610 */
[----:B------:R-:W-:Y:S02]  /*4060*/  @P1 FSEL R15, R15, R5, P0 ;  /* 0x000000050f0f1208 */ /* 0x000fe40000000000 */
[----:B------:R-:W-:Y:S01]  /*4070*/  @P1 SEL R22, R20, R22, P0 ;  /* 0x0000001614161207 */ /* 0x000fe20000000000 */
[----:B------:R-:W-:Y:S01]  /*4080*/  @P1 IMAD.MOV.U32 R4, RZ, RZ, R12 ;  /* 0x000000ffff041224 */ /* 0x000fe200078e000c */
[----:B------:R-:W-:Y:S01]  /*4090*/  IADD3 R12, P3, PT, R18, 0x300, RZ ;  /* 0x00000300120c7810 */ /* 0x000fe20007f7e0ff */
[----:B------:R-:W-:Y:S02]  /*40a0*/  @P1 IMAD.MOV.U32 R5, RZ, RZ, R15 ;  /* 0x000000ffff051224 */ /* 0x000fe400078e000f */
[----:B------:R-:W-:Y:S01]  /*40b0*/  IMAD.MOV.U32 R15, RZ, RZ, R24 ;  /* 0x000000ffff0f7224 */ /* 0x000fe200078e0018 */
[----:B------:R-:W-:-:S03]  /*40c0*/  @P1 SEL R15, R19, R24, P0 ;  /* 0x00000018130f1207 */ /* 0x000fc60000000000 */
[----:B----4-:R-:W-:-:S14]  /*40d0*/  DSETP.GEU.AND P2, PT, |R4|, |R6|, PT ;  /* 0x400000060400722a */ /* 0x010fdc0003f4e200 */
[----:B------:R-:W-:-:S04]  /*40e0*/  @P2 ISETP.GE.U32.AND P0, PT, R22, R13, PT ;  /* 0x0000000d1600220c */ /* 0x000fc80003f06070 */
[----:B------:R-:W-:-:S13]  /*40f0*/  @P2 ISETP.GE.AND.EX P0, PT, R15, R14, PT, P0 ;  /* 0x0000000e0f00220c */ /* 0x000fda0003f06300 */
[----:B------:R-:W-:-:S06]  /*4100*/  @P2 DSETP.LT.OR P0, PT, |R6|, |R4|, !P0 ;  /* 0x400000040600222a */ /* 0x000fcc0004701600 */
[----:B------:R-:W-:Y:S02]  /*4110*/  @P2 FSEL R4, R4, R6, P0 ;  /* 0x0000000604042208 */ /* 0x000fe40000000000 */
[----:B------:R-:W-:Y:S02]  /*4120*/  @P2 FSEL R5, R5, R7, P0 ;  /* 0x0000000705052208 */ /* 0x000fe40000000000 */
[----:B------:R-:W-:Y:S01]  /*4130*/  @P2 SEL R14, R15, R14, P0 ;  /* 0x0000000e0f0e2207 */ /* 0x000fe20000000000 */
[----:B------:R-:W-:Y:S02]  /*4140*/  @P2 IMAD.MOV.U32 R6, RZ, RZ, R4 ;  /* 0x000000ffff062224 */ /* 0x000fe400078e0004 */
[----:B------:R-:W-:Y:S02]  /*4150*/  @P2 IMAD.MOV.U32 R7, RZ, RZ, R5 ;  /* 0x000000ffff072224 */ /* 0x000fe400078e0005 */
[----:B------:R-:W-:Y:S01]  /*4160*/  IMAD.MOV.U32 R5, RZ, RZ, R13 ;  /* 0x000000ffff057224 */ /* 0x000fe200078e000d */
[----:B------:R-:W-:Y:S01]  /*4170*/  @P2 SEL R5, R22, R13, P0 ;  /* 0x0000000d16052207 */ /* 0x000fe20000000000 */
        /* <DEDUP_REMOVED lines=13> */
[----:B------:R-:W-:-:S04]  /*4250*/  IADD3 R5, PT, PT, R17, 0xa00, RZ ;  /* 0x00000a0011057810 */ /* 0x000fc80007ffe0ff */
[----:B0-----:R-:W-:Y:S01]  /*4260*/  ISETP.GT.AND P1, PT, R5, UR4, PT ;  /* 0x0000000405007c0c */ /* 0x001fe2000bf24270 */
[----:B------:R-:W-:Y:S01]  /*4270*/  DSETP.GEU.AND P2, PT, |R10|, |R8|, PT ;  /* 0x400000080a00722a */ /* 0x000fe20003f4e200 */
[----:B------:R-:W-:-:S04]  /*4280*/  VIADD R5, R17, 0x500 ;  /* 0x0000050011057836 */ /* 0x000fc80000000000 */
[----:B------:R-:W-:-:S09]  /*4290*/  IMAD.MOV.U32 R17, RZ, RZ, R5 ;  /* 0x000000ffff117224 */ /* 0x000fd200078e0005 */
        /* <DEDUP_REMOVED lines=12> */
.L_x_655:
        /* <DEDUP_REMOVED lines=14> */
[----:B------:R-:W-:Y:S01]  /*4440*/  IMAD.IADD R7, R0, 0x1, R5 ;  /* 0x0000000100077824 */ /* 0x000fe200078e0205 */
[----:B------:R-:W-:-:S04]  /*4450*/  LEA.HI R4, R10, 0x1, RZ, 0x18 ;  /* 0x000000010a047811 */ /* 0x000fc800078fc0ff */
[C---:B------:R-:W-:Y:S02]  /*4460*/  IADD3 R14, P0, PT, R7.reuse, UR6, RZ ;  /* 0x00000006070e7c10 */ /* 0x040fe4000ff1e0ff */
[----:B------:R-:W-:Y:S01]  /*4470*/  LOP3.LUT R6, R4, 0x3, RZ, 0xc0, !PT ;  /* 0x0000000304067812 */ /* 0x000fe200078ec0ff */
[----:B------:R-:W-:Y:S02]  /*4480*/  IMAD.MOV.U32 R4, RZ, RZ, R0 ;  /* 0x000000ffff047224 */ /* 0x000fe400078e0000 */
[----:B------:R-:W-:Y:S02]  /*4490*/  IMAD.X R15, RZ, RZ, UR7, P0 ;  /* 0x00000007ff0f7e24 */ /* 0x000fe400080e06ff */
[----:B------:R-:W-:Y:S02]  /*44a0*/  IMAD.MOV R11, RZ, RZ, -R6 ;  /* 0x000000ffff0b7224 */ /* 0x000fe400078e0a06 */
[----:B0-----:R-:W-:-:S04]  /*44b0*/  IMAD.WIDE.U32 R2, R7, 0x8, R2 ;  /* 0x0000000807027825 */ /* 0x001fc800078e0002 */
[----:B------:R-:W-:Y:S02]  /*44c0*/  IMAD.MOV.U32 R12, RZ, RZ, R2 ;  /* 0x000000ffff0c7224 */ /* 0x000fe400078e0002 */
[----:B------:R-:W-:-:S07]  /*44d0*/  IMAD.MOV.U32 R13, RZ, RZ, R3 ;  /* 0x000000ffff0d7224 */ /* 0x000fce00078e0003 */
.L_x_663:
[----:B------:R-:W-:Y:S02]  /*44e0*/  IMAD.MOV.U32 R2, RZ, RZ, R12 ;  /* 0x000000ffff027224 */ /* 0x000fe400078e000c */
[----:B------:R-:W-:-:S06]  /*44f0*/  IMAD.MOV.U32 R3, RZ, RZ, R13 ;  /* 0x000000ffff037224 */ /* 0x000fcc00078e000d */
[----:B------:R-:W2:Y:S01]  /*4500*/  LDG.E.64 R2, desc[UR8][R2.64] ;  /* 0x0000000802027981 */ /* 0x000ea2000c1e1b00 */
[----:B------:R-:W-:Y:S01]  /*4510*/  VIADD R11, R11, 0x1 ;  /* 0x000000010b0b7836 */ /* 0x000fe20000000000 */
[----:B------:R-:W-:Y:S01]  /*4520*/  BSSY.RECONVERGENT B3, `(.L_x_661) ;  /* 0x000001b000037945 */ /* 0x000fe20003800200 */
[----:B------:R-:W-:Y:S01]  /*4530*/  IMAD.MOV.U32 R19, RZ, RZ, R23 ;  /* 0x000000ffff137224 */ /* 0x000fe200078e0017 */
[----:B------:R-:W-:Y:S01]  /*4540*/  MOV R7, R9 ;  /* 0x0000000900077202 */ /* 0x000fe20000000f00 */
[----:B------:R-:W-:Y:S01]  /*4550*/  IMAD.MOV.U32 R16, RZ, RZ, R24 ;  /* 0x000000ffff107224 */ /* 0x000fe200078e0018 */
[----:B------:R-:W-:Y:S01]  /*4560*/  ISETP.NE.AND P2, PT, R11, RZ, PT ;  /* 0x000000ff0b00720c */ /* 0x000fe20003f45270 */
[----:B------:R-:W-:Y:S01]  /*4570*/  IMAD.MOV.U32 R6, RZ, RZ, R8 ;  /* 0x000000ffff067224 */ /* 0x000fe200078e0008 */
[----:B------:R-:W-:Y:S01]  /*4580*/  IADD3 R12, P3, PT, R12, 0x800, RZ ;  /* 0x000008000c0c7810 */ /* 0x000fe20007f7e0ff */
[----:B------:R-:W-:Y:S02]  /*4590*/  IMAD.MOV.U32 R23, RZ, RZ, R14 ;  /* 0x000000ffff177224 */ /* 0x000fe400078e000e */
[----:B------:R-:W-:Y:S01]  /*45a0*/  IMAD.MOV.U32 R24, RZ, RZ, R15 ;  /* 0x000000ffff187224 */ /* 0x000fe200078e000f */
[----:B--2---:R-:W-:Y:S01]  /*45b0*/  DSETP.GEU.AND P0, PT, |R8|, |R2|, PT ;  /* 0x400000020800722a */ /* 0x004fe20003f0e200 */
[----:B------:R-:W-:-:S02]  /*45c0*/  IMAD.MOV.U32 R8, RZ, RZ, R2 ;  /* 0x000000ffff087224 */ /* 0x000fc400078e0002 */
        /* <DEDUP_REMOVED lines=16> */
.L_x_662:
[----:B------:R-:W-:Y:S05]  /*46d0*/  BSYNC.RECONVERGENT B3 ;  /* 0x0000000000037941 */ /* 0x000fea0003800200 */
.L_x_661:
[----:B------:R-:W-:Y:S01]  /*46e0*/  IADD3 R14, P0, PT, R14, 0x100, RZ ;  /* 0x000001000e0e7810 */ /* 0x000fe20007f1e0ff */
[----:B------:R-:W-:Y:S02]  /*46f0*/  VIADD R4, R4, 0x100 ;  /* 0x0000010004047836 */ /* 0x000fe40000000000 */
[----:B------:R-:W-:Y:S02]  /*4700*/  IMAD.X R13, RZ, RZ, R13, P3 ;  /* 0x000000ffff0d7224 */ /* 0x000fe400018e060d */
[----:B------:R-:W-:Y:S01]  /*4710*/  IMAD.X R15, RZ, RZ, R15, P0 ;  /* 0x000000ffff0f7224 */ /* 0x000fe200000e060f */
[----:B------:R-:W-:Y:S07]  /*4720*/  @P2 BRA `(.L_x_663) ;  /* 0xfffffffc006c2947 */ /* 0x000fee000383ffff */
.L_x_660:
[----:B------:R-:W-:Y:S05]  /*4730*/  BSYNC.RECONVERGENT B2 ;  /* 0x0000000000027941 */ /* 0x000fea0003800200 */
.L_x_659:
[----:B------:R-:W-:-:S13]  /*4740*/  ISETP.GE.U32.AND P0, PT, R10, 0x300, PT ;  /* 0x000003000a00780c */ /* 0x000fda0003f06070 */
[----:B------:R-:W-:Y:S05]  /*4750*/  @!P0 BRA `(.L_x_658) ;  /* 0x0000000400fc8947 */ /* 0x000fea0003800000 */
[----:B------:R-:W0:Y:S01]  /*4760*/  LDCU.128 UR12, c[0x0][0x380] ;  /* 0x00007000ff0c77ac */ /* 0x000e220008000c00 */
[----:B------:R-:W1:Y:S01]  /*4770*/  LDC.64 R20, c[0x0][0x380] ;  /* 0x0000e000ff147b82 */ /* 0x000e620000000a00 */
[C---:B------:R-:W-:Y:S01]  /*4780*/  IADD3 R7, P1, PT, R4.reuse, R5, RZ ;  /* 0x0000000504077210 */ /* 0x040fe20007f3e0ff */
[C---:B------:R-:W-:Y:S02]  /*4790*/  IMAD.IADD R16, R4.reuse, 0x1, R5 ;  /* 0x0000000104107824 */ /* 0x040fe400078e0205 */
[----:B------:R-:W-:Y:S02]  /*47a0*/  VIADD R22, R4, 0x200 ;  /* 0x0000020004167836 */ /* 0x000fe40000000000 */
[----:B------:R-:W-:Y:S02]  /*47b0*/  IMAD.X R10, RZ, RZ, RZ, P1 ;  /* 0x000000ffff0a7224 */ /* 0x000fe400008e06ff */
[----:B------:R-:W2:Y:S01]  /*47c0*/  LDC.64 R2, c[0x0][0x388] ;  /* 0x0000e200ff027b82 */ /* 0x000ea20000000a00 */
[----:B0-----:R-:W-:-:S02]  /*47d0*/  LEA R6, P2, R7, UR12, 0x3 ;  /* 0x0000000c07067c11 */ /* 0x001fc4000f8418ff */
[----:B------:R-:W-:Y:S02]  /*47e0*/  IADD3 R18, P0, PT, R16, UR14, RZ ;  /* 0x0000000e10127c10 */ /* 0x000fe4000ff1e0ff */
[----:B------:R-:W-:Y:S02]  /*47f0*/  IADD3 R6, P1, PT, R6, 0x1800, RZ ;  /* 0x0000180006067810 */ /* 0x000fe40007f3e0ff */
[----:B------:R-:W-:Y:S01]  /*4800*/  LEA.HI.X R5, R7, UR13, R10, 0x3, P2 ;  /* 0x0000000d07057c11 */ /* 0x000fe200090f1c0a */
[----:B-1----:R-:W-:-:S04]  /*4810*/  IMAD.WIDE.U32 R20, R16, 0x8, R20 ;  /* 0x0000000810147825 */ /* 0x002fc800078e0014 */
[----:B------:R-:W-:Y:S02]  /*4820*/  IMAD.X R19, RZ, RZ, UR15, P0 ;  /* 0x0000000fff137e24 */ /* 0x000fe400080e06ff */
[----:B------:R-:W-:-:S07]  /*4830*/  IMAD.X R5, RZ, RZ, R5, P1 ;  /* 0x000000ffff057224 */ /* 0x000fce00008e0605 */
.L_x_672:
[----:B------:R-:W3:Y:S01]  /*4840*/  LDG.E.64 R14, desc[UR8][R20.64] ;  /* 0x00000008140e7981 */ /* 0x000ee2000c1e1b00 */
[----:B------:R-:W-:-:S05]  /*4850*/  IMAD.MOV.U32 R4, RZ, RZ, R6 ;  /* 0x000000ffff047224 */ /* 0x000fca00078e0006 */
[----:B------:R0:W5:Y:S04]  /*4860*/  LDG.E.64 R10, desc[UR8][R4.64+-0x1000] ;  /* 0xfff00008040a7981 */ /* 0x000168000c1e1b00 */
[----:B------:R0:W5:Y:S01]  /*4870*/  LDG.E.64 R6, desc[UR8][R4.64+-0x800] ;  /* 0xfff8000804067981 */ /* 0x000162000c1e1b00 */
[----:B------:R-:W-:Y:S01]  /*4880*/  BSSY.RECONVERGENT B2, `(.L_x_664) ;  /* 0x0000015000027945 */ /* 0x000fe20003800200 */
[----:B------:R-:W-:Y:S02]  /*4890*/  IMAD.MOV.U32 R26, RZ, RZ, R18 ;  /* 0x000000ffff1a7224 */ /* 0x000fe400078e0012 */
[----:B------:R-:W-:Y:S01]  /*48a0*/  IMAD.MOV.U32 R25, RZ, RZ, R19 ;  /* 0x000000ffff197224 */ /* 0x000fe200078e0013 */
[----:B---3--:R-:W-:Y:S01]  /*48b0*/  DSETP.GEU.AND P0, PT, |R8|, |R14|, PT ;  /* 0x4000000e0800722a */ /* 0x008fe20003f0e200 */
[----:B------:R-:W-:Y:S01]  /*48c0*/  MOV R12, R14 ;  /* 0x0000000e000c7202 */ /* 0x000fe20000000f00 */
[----:B------:R-:W-:-:S12]  /*48d0*/  IMAD.MOV.U32 R13, RZ, RZ, R15 ;  /* 0x000000ffff0d7224 */ /* 0x000fd800078e000f */
        /* <DEDUP_REMOVED lines=15> */
.L_x_665:
[----:B------:R-:W-:Y:S05]  /*49d0*/  BSYNC.RECONVERGENT B2 ;  /* 0x0000000000027941 */ /* 0x000fea0003800200 */
.L_x_664:
[----:B-----5:R-:W-:Y:S01]  /*49e0*/  DSETP.GEU.AND P0, PT, |R12|, |R10|, PT ;  /* 0x4000000a0c00722a */ /* 0x020fe20003f0e200 */
[----:B------:R-:W-:Y:S01]  /*49f0*/  VIADD R9, R16, 0x100 ;  /* 0x0000010010097836 */ /* 0x000fe20000000000 */
[----:B------:R-:W-:Y:S01]  /*4a00*/  BSSY.RECONVERGENT B2, `(.L_x_666) ;  /* 0x0000016000027945 */ /* 0x000fe20003800200 */
[----:B------:R-:W-:-:S03]  /*4a10*/  IMAD.MOV.U32 R8, RZ, RZ, R10 ;  /* 0x000000ffff087224 */ /* 0x000fc600078e000a */
[----:B--2---:R-:W-:Y:S01]  /*4a20*/  IADD3 R23, P1, PT, R9, R2, RZ ;  /* 0x0000000209177210 */ /* 0x004fe20007f3e0ff */
[----:B------:R-:W-:-:S04]  /*4a30*/  IMAD.MOV.U32 R9, RZ, RZ, R11 ;  /* 0x000000ffff097224 */ /* 0x000fc800078e000b */
[----:B------:R-:W-:Y:S02]  /*4a40*/  IMAD.X R24, RZ, RZ, R3, P1 ;  /* 0x000000ffff187224 */ /* 0x000fe400008e0603 */
[----:B------:R-:W-:Y:S02]  /*4a50*/  IMAD.MOV.U32 R15, RZ, RZ, R23 ;  /* 0x000000ffff0f7224 */ /* 0x000fe400078e0017 */
[----:B------:R-:W-:Y:S01]  /*4a60*/  IMAD.MOV.U32 R14, RZ, RZ, R24 ;  /* 0x000000ffff0e7224 */ /* 0x000fe200078e0018 */
        /* <DEDUP_REMOVED lines=15> */
.L_x_667:
[----:B------:R-:W-:Y:S05]  /*4b60*/  BSYNC.RECONVERGENT B2 ;  /* 0x0000000000027941 */ /* 0x000fea0003800200 */
.L_x_666:
[----:B------:R0:W5:Y:S01]  /*4b70*/  LDG.E.64 R10, desc[UR8][R4.64] ;  /* 0x00000008040a7981 */ /* 0x000162000c1e1b00 */
[----:B------:R-:W-:Y:S01]  /*4b80*/  DSETP.GEU.AND P0, PT, |R8|, |R6|, PT ;  /* 0x400000060800722a */ /* 0x000fe20003f0e200 */
[----:B------:R-:W-:Y:S01]  /*4b90*/  VIADD R13, R16, 0x200 ;  /* 0x00000200100d7836 */ /* 0x000fe20000000000 */
[----:B------:R-:W-:Y:S01]  /*4ba0*/  BSSY.RECONVERGENT B2, `(.L_x_668) ;  /* 0x0000016000027945 */ /* 0x000fe20003800200 */
[----:B------:R-:W-:-:S03]  /*4bb0*/  MOV R12, R6 ;  /* 0x00000006000c7202 */ /* 0x000fc60000000f00 */
[----:B------:R-:W-:Y:S01]  /*4bc0*/  IADD3 R24, P1, PT, R13, R2, RZ ;  /* 0x000000020d187210 */ /* 0x000fe20007f3e0ff */
[----:B------:R-:W-:-:S04]  /*4bd0*/  IMAD.MOV.U32 R13, RZ, RZ, R7 ;  /* 0x000000ffff0d7224 */ /* 0x000fc800078e0007 */
[----:B------:R-:W-:Y:S02]  /*4be0*/  IMAD.X R23, RZ, RZ, R3, P1 ;  /* 0x000000ffff177224 */ /* 0x000fe400008e0603 */
        /* <DEDUP_REMOVED lines=17> */
.L_x_669:
[----:B------:R-:W-:Y:S05]  /*4d00*/  BSYNC.RECONVERGENT B2 ;  /* 0x0000000000027941 */ /* 0x000fea0003800200 */
.L_x_668:
[----:B-----5:R-:W-:Y:S01]  /*4d10*/  DSETP.GEU.AND P0, PT, |R12|, |R10|, PT ;  /* 0x4000000a0c00722a */ /* 0x020fe20003f0e200 */
[----:B------:R-:W-:Y:S01]  /*4d20*/  VIADD R7, R16, 0x300 ;  /* 0x0000030010077836 */ /* 0x000fe20000000000 */
[----:B------:R-:W-:Y:S01]  /*4d30*/  BSSY.RECONVERGENT B2, `(.L_x_670) ;  /* 0x0000016000027945 */ /* 0x000fe20003800200 */
[----:B------:R-:W-:Y:S02]  /*4d40*/  IMAD.MOV.U32 R8, RZ, RZ, R10 ;  /* 0x000000ffff087224 */ /* 0x000fe400078e000a */
[----:B------:R-:W-:Y:S01]  /*4d50*/  IMAD.MOV.U32 R9, RZ, RZ, R11 ;  /* 0x000000ffff097224 */ /* 0x000fe200078e000b */
[----:B------:R-:W-:-:S05]  /*4d60*/  IADD3 R7, P1, PT, R7, R2, RZ ;  /* 0x0000000207077210 */ /* 0x000fca0007f3e0ff */
        /* <DEDUP_REMOVED lines=18> */
.L_x_671:
[----:B------:R-:W-:Y:S05]  /*4e90*/  BSYNC.RECONVERGENT B2 ;  /* 0x0000000000027941 */ /* 0x000fea0003800200 */
.L_x_670:
[----:B------:R-:W-:Y:S01]  /*4ea0*/  VIADD R10, R22, 0x200 ;  /* 0x00000200160a7836 */ /* 0x000fe20000000000 */
[----:B------:R-:W-:Y:S01]  /*4eb0*/  IADD3 R6, P2, PT, R4, 0x2000, RZ ;  /* 0x0000200004067810 */ /* 0x000fe20007f5e0ff */
[----:B------:R-:W-:Y:S01]  /*4ec0*/  VIADD R22, R22, 0x400 ;  /* 0x0000040016167836 */ /* 0x000fe20000000000 */
[----:B------:R-:W-:Y:S01]  /*4ed0*/  IADD3 R18, P1, PT, R18, 0x400, RZ ;  /* 0x0000040012127810 */ /* 0x000fe20007f3e0ff */
[----:B------:R-:W-:Y:S01]  /*4ee0*/  VIADD R16, R16, 0x400 ;  /* 0x0000040010107836 */ /* 0x000fe20000000000 */
[----:B------:R-:W-:Y:S01]  /*4ef0*/  ISETP.GE.AND P0, PT, R10, R17, PT ;  /* 0x000000110a00720c */ /* 0x000fe20003f06270 */
[----:B------:R-:W-:Y:S01]  /*4f00*/  IMAD.X R5, RZ, RZ, R5, P2 ;  /* 0x000000ffff057224 */ /* 0x000fe200010e0605 */
[----:B------:R-:W-:Y:S02]  /*4f10*/  IADD3 R20, P2, PT, R20, 0x2000, RZ ;  /* 0x0000200014147810 */ /* 0x000fe40007f5e0ff */
[----:B------:R-:W-:-:S03]  /*4f20*/  IADD3.X R19, PT, PT, RZ, R19, RZ, P1, !PT ;  /* 0x00000013ff137210 */ /* 0x000fc60000ffe4ff */
[----:B------:R-:W-:-:S06]  /*4f30*/  IMAD.X R21, RZ, RZ, R21, P2 ;  /* 0x000000ffff157224 */ /* 0x000fcc00010e0615 */
[----:B------:R-:W-:Y:S05]  /*4f40*/  @!P0 BRA `(.L_x_672) ;  /* 0xfffffff8003c8947 */ /* 0x000fea000383ffff */
.L_x_658:
[----:B------:R-:W-:Y:S05]  /*4f50*/  BSYNC.RECONVERGENT B1 ;  /* 0x0000000000017941 */ /* 0x000fea0003800200 */
.L_x_657:
        /* <DEDUP_REMOVED lines=32> */
.L_x_674:
[----:B------:R-:W-:Y:S05]  /*5160*/  BSYNC.RECONVERGENT B1 ;  /* 0x0000000000017941 */ /* 0x000fea0003800200 */
.L_x_673:
        /* <DEDUP_REMOVED lines=31> */
.L_x_676:
[----:B------:R-:W-:Y:S05]  /*5360*/  BSYNC.RECONVERGENT B1 ;  /* 0x0000000000017941 */ /* 0x000fea0003800200 */
.L_x_675:
        /* <DEDUP_REMOVED lines=31> */
.L_x_678:
[----:B------:R-:W-:Y:S05]  /*5560*/  BSYNC.RECONVERGENT B1 ;  /* 0x0000000000017941 */ /* 0x000fea0003800200 */
.L_x_677:
[----:B------:R-:W-:Y:S01]  /*5570*/  ISETP.GT.AND P0, PT, R10, 0x17, PT ;  /* 0x000000170a00780c */ /* 0x000fe20003f04270 */
[----:B-1----:R1:W1:Y:S01]  /*5580*/  SHFL.DOWN PT, R6, R2, 0x8, 0x1f ;  /* 0x09001f0002067f89 */ /* 0x00226200000e0000 */
[----:B------:R-:W-:Y:S01]  /*5590*/  BSSY.RECONVERGENT B1, `(.L_x_679) ;  /* 0x000001d000017945 */ /* 0x000fe20003800200 */
[----:B0-----:R-:W-:Y:S01]  /*55a0*/  IMAD.MOV.U32 R8, RZ, RZ, R11 ;  /* 0x000000ffff087224 */ /* 0x001fe200078e000b */
[----:B------:R-:W-:Y:S01]  /*55b0*/  MOV R4, R2 ;  /* 0x0000000200047202 */ /* 0x000fe20000000f00 */
[----:B--2---:R0:W2:Y:S01]  /*55c0*/  SHFL.DOWN PT, R7, R3, 0x8, 0x1f ;  /* 0x09001f0003077f89 */ /* 0x0040a200000e0000 */
[----:B------:R-:W-:Y:S02]  /*55d0*/  IMAD.MOV.U32 R9, RZ, RZ, R12 ;  /* 0x000000ffff097224 */ /* 0x000fe400078e000c */
[----:B------:R-:W-:Y:S01]  /*55e0*/  IMAD.MOV.U32 R5, RZ, RZ, R3 ;  /* 0x000000ffff057224 */ /* 0x000fe200078e0003 */
[----:B---3--:R0:W3:Y:S04]  /*55f0*/  SHFL.DOWN PT, R14, R11, 0x8, 0x1f ;  /* 0x09001f000b0e7f89 */ /* 0x0080e800000e0000 */
        /* <DEDUP_REMOVED lines=22> */
.L_x_680:
[----:B------:R-:W-:Y:S05]  /*5760*/  BSYNC.RECONVERGENT B1 ;  /* 0x0000000000017941 */ /* 0x000fea0003800200 */
.L_x_679:
        /* <DEDUP_REMOVED lines=31> */
.L_x_682:
[----:B------:R-:W-:Y:S05]  /*5960*/  BSYNC.RECONVERGENT B1 ;  /* 0x0000000000017941 */ /* 0x000fea0003800200 */
.L_x_681:
        /* <DEDUP_REMOVED lines=11> */
.L_x_684:
[----:B------:R-:W-:Y:S05]  /*5a20*/  BSYNC.RECONVERGENT B1 ;  /* 0x0000000000017941 */ /* 0x000fea0003800200 */
.L_x_683:
        /* <DEDUP_REMOVED lines=31> */
.L_x_686:
[----:B------:R-:W-:Y:S05]  /*5c20*/  BSYNC.RECONVERGENT B1 ;  /* 0x0000000000017941 */ /* 0x000fea0003800200 */
.L_x_685:
        /* <DEDUP_REMOVED lines=23> */
.L_x_688:
[----:B------:R-:W-:Y:S05]  /*5da0*/  BSYNC.RECONVERGENT B1 ;  /* 0x0000000000017941 */ /* 0x000fea0003800200 */
.L_x_687:
[----:B------:R-:W-:Y:S01]  /*5db0*/  DSETP.GEU.AND P0, PT, |R4|, |R10|, PT ;  /* 0x4000000a0400722a */ /* 0x000fe20003f0e200 */
[----:B------:R-:W-:Y:S01]  /*5dc0*/  BSSY.RECONVERGENT B1, `(.L_x_689) ;  /* 0x0000014000017945 */ /* 0x000fe20003800200 */
[----:B------:R-:W-:Y:S01]  /*5dd0*/  IMAD.MOV.U32 R2, RZ, RZ, R10 ;  /* 0x000000ffff027224 */ /* 0x000fe200078e000a */
[----:B------:R-:W-:Y:S01]  /*5de0*/  MOV R3, R11 ;  /* 0x0000000b00037202 */ /* 0x000fe20000000f00 */
        /* <DEDUP_REMOVED lines=17> */
.L_x_690:
[----:B------:R-:W-:Y:S05]  /*5f00*/  BSYNC.RECONVERGENT B1 ;  /* 0x0000000000017941 */ /* 0x000fea0003800200 */
.L_x_689:
        /* <DEDUP_REMOVED lines=23> */
.L_x_692:
[----:B------:R-:W-:Y:S05]  /*6080*/  BSYNC.RECONVERGENT B1 ;  /* 0x0000000000017941 */ /* 0x000fea0003800200 */
.L_x_691:
        /* <DEDUP_REMOVED lines=21> */
.L_x_694:
[----:B------:R-:W-:Y:S05]  /*61e0*/  BSYNC.RECONVERGENT B1 ;  /* 0x0000000000017941 */ /* 0x000fea0003800200 */
.L_x_693:
        /* <DEDUP_REMOVED lines=21> */
.L_x_696:
[----:B------:R-:W-:Y:S05]  /*6340*/  BSYNC.RECONVERGENT B1 ;  /* 0x0000000000017941 */ /* 0x000fea0003800200 */
.L_x_695:
        /* <DEDUP_REMOVED lines=20> */
.L_x_616:
[----:B------:R-:W-:Y:S05]  /*6490*/  BSYNC.RECONVERGENT B0 ;  /* 0x0000000000007941 */ /* 0x000fea0003800200 */
.L_x_583:
[----:B------:R-:W-:Y:S05]  /*64a0*/  @P1 EXIT ;  /* 0x000000000000194d */ /* 0x000fea0003800000 */
[----:B012-4-:R-:W0:Y:S02]  /*64b0*/  LDC.64 R4, c[0x0][0x390] ;  /* 0x0000e400ff047b82 */ /* 0x017e240000000a00 */
[----:B0-----:R-:W-:Y:S04]  /*64c0*/  STG.E.64 desc[UR8][R4.64], R2 ;  /* 0x0000000204007986 */ /* 0x001fe8000c101b08 */
[----:B------:R-:W-:Y:S01]  /*64d0*/  STG.E.64 desc[UR8][R4.64+0x8], R14 ;  /* 0x0000080e04007986 */ /* 0x000fe2000c101b08 */
[----:B------:R-:W-:Y:S05]  /*64e0*/  EXIT ;  /* 0x000000000000794d */ /* 0x000fea0003800000 */
.L_x_697:
        /* <DEDUP_REMOVED lines=9> */
.L_x_729:


//--------------------- .text._Z11divide_linePdii --------------------------
	.section	.text._Z11divide_linePdii,"ax",@progbits
	.align	128
        .global         _Z11divide_linePdii
        .type           _Z11divide_linePdii,@function
        .size           _Z11divide_linePdii,(.L_x_720 - _Z11divide_linePdii)
        .other          _Z11divide_linePdii,@"STO_CUDA_ENTRY STV_DEFAULT"
_Z11divide_linePdii:
.text._Z11divide_linePdii:
[----:B------:R-:W-:Y:S01]  /*0000*/  LDC R1, c[0x0][0x37c] ;  /* 0x0000df00ff017b82 */ /* 0x000fe20000000800 */
[----:B------:R-:W0:Y:S01]  /*0010*/  S2R R0, SR_CTAID.X ;  /* 0x0000000000007919 */ /* 0x000e220000002500 */
[----:B------:R-:W0:Y:S01]  /*0020*/  LDCU UR9, c[0x0][0x360] ;  /* 0x00006c00ff0977ac */ /* 0x000e220008000800 */
[----:B------:R-:W0:Y:S01]  /*0030*/  S2R R3, SR_TID.X ;  /* 0x0000000000037919 */ /* 0x000e220000002100 */
[----:B------:R-:W1:Y:S02]  /*0040*/  LDCU.64 UR6, c[0x0][0x388] ;  /* 0x00007100ff0677ac */ /* 0x000e640008000a00 */
[----:B-1----:R-:W-:Y:S01]  /*0050*/  USHF.L.U32 UR8, UR6, 0x1, URZ ;  /* 0x0000000106087899 */ /* 0x002fe200080006ff */
[----:B0-----:R-:W-:-:S05]  /*0060*/  IMAD R0, R0, UR9, R3 ;  /* 0x0000000900007c24 */ /* 0x001fca000f8e0203 */
[----:B------:R-:W-:-:S04]  /*0070*/  IADD3.X R12, PT, PT, R0, UR7, RZ, PT, !PT ;  /* 0x00000007000c7c10 */ /* 0x000fc8000bffe4ff */
[----:B------:R-:W-:-:S13]  /*0080*/  ISETP.GE.U32.AND P0, PT, R12, UR8, PT ;  /* 0x000000080c007c0c */ /* 0x000fda000bf06070 */
[----:B------:R-:W-:Y:S05]  /*0090*/  @P0 EXIT ;  /* 0x000000000000094d */ /* 0x000fea0003800000 */
[----:B------:R-:W0:Y:S01]  /*00a0*/  LDC R13, c[0x0][0x370] ;  /* 0x0000dc00ff0d7b82 */ /* 0x000e220000000800 */
[----:B------:R-:W1:Y:S01]  /*00b0*/  LDCU.64 UR4, c[0x0][0x380] ;  /* 0x00007000ff0477ac */ /* 0x000e620008000a00 */
[----:B------:R-:W-:Y:S01]  /*00c0*/  SHF.R.S32.HI R0, RZ, 0x1f, R12 ;  /* 0x0000001fff007819 */ /* 0x000fe2000001140c */
[----:B------:R-:W-:Y:S02]  /*00d0*/  USHF.R.S32.HI UR12, URZ, 0x1f, UR6 ;  /* 0x0000001fff0c7899 */ /* 0x000fe40008011406 */
[----:B------:R-:W-:Y:S01]  /*00e0*/  UIMAD UR6, UR7, UR6, UR7 ;  /* 0x00000006070672a4 */ /* 0x000fe2000f8e0207 */
[----:B------:R-:W2:Y:S01]  /*00f0*/  LDCU.64 UR10, c[0x0][0x358] ;  /* 0x00006b00ff0a77ac */ /* 0x000ea20008000a00 */
[----:B------:R-:W3:Y:S01]  /*0100*/  LDCU.128 UR16, c[0x0][0x380] ;  /* 0x00007000ff1077ac */ /* 0x000ee20008000c00 */
[----:B------:R-:W-:Y:S02]  /*0110*/  USHF.R.S32.HI UR7, URZ, 0x1f, UR7 ;  /* 0x0000001fff077899 */ /* 0x000fe40008011407 */
[----:B------:R-:W-:-:S02]  /*0120*/  USHF.R.S32.HI UR13, URZ, 0x1f, UR8 ;  /* 0x0000001fff0d7899 */ /* 0x000fc40008011408 */
[----:B-1----:R-:W-:Y:S01]  /*0130*/  UIMAD.WIDE UR4, UR6, 0x8, UR4 ;  /* 0x00000008060478a5 */ /* 0x002fe2000f8e0204 */
[----:B0-23--:R-:W-:-:S11]  /*0140*/  IMAD R13, R13, UR9, RZ ;  /* 0x000000090d0d7c24 */ /* 0x00dfd6000f8e02ff */
.L_x_700:
[----:B------:R-:W-:Y:S02]  /*0150*/  IMAD.U32 R24, RZ, RZ, UR4 ;  /* 0x00000004ff187e24 */ /* 0x000fe4000f8e00ff */
[----:B------:R-:W-:-:S06]  /*0160*/  IMAD.U32 R25, RZ, RZ, UR5 ;  /* 0x00000005ff197e24 */ /* 0x000fcc000f8e00ff */
[----:B------:R-:W2:Y:S01]  /*0170*/  LDG.E.64 R24, desc[UR10][R24.64] ;  /* 0x0000000a18187981 */ /* 0x000ea2000c1e1b00 */
[----:B0-----:R-:W-:Y:S02]  /*0180*/  IMAD.U32 R2, RZ, RZ, UR19 ;  /* 0x00000013ff027e24 */ /* 0x001fe4000f8e00ff */
[----:B------:R-:W-:Y:S02]  /*0190*/  IMAD.U32 R3, RZ, RZ, UR7 ;  /* 0x00000007ff037e24 */ /* 0x000fe4000f8e00ff */
[----:B------:R-:W-:Y:S02]  /*01a0*/  IMAD R5, R0, UR18, RZ ;  /* 0x0000001200057c24 */ /* 0x000fe4000f8e02ff */
[----:B------:R-:W-:-:S04]  /*01b0*/  IMAD.WIDE.U32 R2, R12, UR18, R2 ;  /* 0x000000120c027c25 */ /* 0x000fc8000f8e0002 */
[----:B------:R-:W-:Y:S01]  /*01c0*/  IMAD R5, R12, UR12, R5 ;  /* 0x0000000c0c057c24 */ /* 0x000fe2000f8e0205 */
[----:B------:R-:W-:-:S03]  /*01d0*/  LEA R4, P0, R2, UR16, 0x3 ;  /* 0x0000001002047c11 */ /* 0x000fc6000f8018ff */
[----:B------:R-:W-:-:S05]  /*01e0*/  IMAD.IADD R3, R3, 0x1, R5 ;  /* 0x0000000103037824 */ /* 0x000fca00078e0205 */
[----:B------:R-:W-:-:S05]  /*01f0*/  LEA.HI.X R5, R2, UR17, R3, 0x3, P0 ;  /* 0x0000001102057c11 */ /* 0x000fca00080f1c03 */
[----:B------:R-:W3:Y:S01]  /*0200*/  LDG.E.64 R8, desc[UR10][R4.64] ;  /* 0x0000000a04087981 */ /* 0x000ee2000c1e1b00 */
[----:B------:R-:W-:Y:S01]  /*0210*/  IMAD.MOV.U32 R2, RZ, RZ, 0x1 ;  /* 0x00000001ff027424 */ /* 0x000fe200078e00ff */
[C---:B------:R-:W-:Y:S01]  /*0220*/  IADD3 R12, P0, PT, R13.reuse, R12, RZ ;  /* 0x0000000c0d0c7210 */ /* 0x040fe20007f1e0ff */
[----:B------:R-:W-:Y:S03]  /*0230*/  BSSY.RECONVERGENT B0, `(.L_x_698) ;  /* 0x0000013000007945 */ /* 0x000fe60003800200 */
[----:B------:R-:W-:Y:S02]  /*0240*/  LEA.HI.X.SX32 R0, R13, R0, 0x1, P0 ;  /* 0x000000000d007211 */ /* 0x000fe400000f0eff */
[----:B------:R-:W-:-:S04]  /*0250*/  ISETP.GE.U32.AND P0, PT, R12, UR8, PT ;  /* 0x000000080c007c0c */ /* 0x000fc8000bf06070 */
[----:B------:R-:W-:Y:S01]  /*0260*/  ISETP.GE.U32.AND.EX P0, PT, R0, UR13, PT, P0 ;  /* 0x0000000d00007c0c */ /* 0x000fe2000bf06100 */
[----:B--2---:R-:W0:Y:S02]  /*0270*/  MUFU.RCP64H R3, R25 ;  /* 0x0000001900037308 */ /* 0x004e240000001800 */
[----:B0-----:R-:W-:-:S08]  /*0280*/  DFMA R6, -R24, R2, 1 ;  /* 0x3ff000001806742b */ /* 0x001fd00000000102 */
[----:B------:R-:W-:Y:S01]  /*0290*/  DFMA R6, R6, R6, R6 ;  /* 0x000000060606722b */ /* 0x000fe20000000006 */
[----:B---3--:R-:W-:-:S07]  /*02a0*/  FSETP.GEU.AND P2, PT, |R9|, 6.5827683646048100446e-37, PT ;  /* 0x036000000900780b */ /* 0x008fce0003f4e200 */
[----:B------:R-:W-:-:S08]  /*02b0*/  DFMA R6, R2, R6, R2 ;  /* 0x000000060206722b */ /* 0x000fd00000000002 */
[----:B------:R-:W-:-:S08]  /*02c0*/  DFMA R2, -R24, R6, 1 ;  /* 0x3ff000001802742b */ /* 0x000fd00000000106 */
[----:B------:R-:W-:-:S08]  /*02d0*/  DFMA R2, R6, R2, R6 ;  /* 0x000000020602722b */ /* 0x000fd00000000006 */
[----:B------:R-:W-:-:S08]  /*02e0*/  DMUL R6, R8, R2 ;  /* 0x0000000208067228 */ /* 0x000fd00000000000 */
[----:B------:R-:W-:-:S08]  /*02f0*/  DFMA R10, -R24, R6, R8 ;  /* 0x00000006180a722b */ /* 0x000fd00000000108 */
[----:B------:R-:W-:-:S10]  /*0300*/  DFMA R2, R2, R10, R6 ;  /* 0x0000000a0202722b */ /* 0x000fd40000000006 */
[----:B------:R-:W-:-:S05]  /*0310*/  FFMA R6, RZ, R25, R3 ;  /* 0x00000019ff067223 */ /* 0x000fca0000000003 */
[----:B------:R-:W-:-:S13]  /*0320*/  FSETP.GT.AND P1, PT, |R6|, 1.469367938527859385e-39, PT ;  /* 0x001000000600780b */ /* 0x000fda0003f24200 */
[----:B------:R-:W-:Y:S05]  /*0330*/  @P1 BRA P2, `(.L_x_699) ;  /* 0x0000000000081947 */ /* 0x000fea0001000000 */
[----:B------:R-:W-:-:S07]  /*0340*/  MOV R22, 0x360 ;  /* 0x0000036000167802 */ /* 0x000fce0000000f00 */
[----:B------:R-:W-:Y:S05]  /*0350*/  CALL.REL.NOINC `($__internal_0_$__cuda_sm20_div_rn_f64_full) ;  /* 0x0000000000107944 */ /* 0x000fea0003c00000 */
.L_x_699:
[----:B------:R-:W-:Y:S05]  /*0360*/  BSYNC.RECONVERGENT B0 ;  /* 0x0000000000007941 */ /* 0x000fea0003800200 */
.L_x_698:
[----:B------:R0:W-:Y:S01]  /*0370*/  STG.E.64 desc[UR10][R4.64], R2 ;  /* 0x0000000204007986 */ /* 0x0001e2000c101b0a */
[----:B------:R-:W-:Y:S05]  /*0380*/  @!P0 BRA `(.L_x_700) ;  /* 0xfffffffc00708947 */ /* 0x000fea000383ffff */
[----:B------:R-:W-:Y:S05]  /*0390*/  EXIT ;  /* 0x000000000000794d */ /* 0x000fea0003800000 */
        .weak           $__internal_0_$__cuda_sm20_div_rn_f64_full
        .type           $__internal_0_$__cuda_sm20_div_rn_f64_full,@function
        .size           $__internal_0_$__cuda_sm20_div_rn_f64_full,(.L_x_720 - $__internal_0_$__cuda_sm20_div_rn_f64_full)
$__internal_0_$__cuda_sm20_div_rn_f64_full:
[C---:B------:R-:W-:Y:S01]  /*03a0*/  FSETP.GEU.AND P1, PT, |R25|.reuse, 1.469367938527859385e-39, PT ;  /* 0x001000001900780b */ /* 0x040fe20003f2e200 */
[--C-:B------:R-:W-:Y:S01]  /*03b0*/  IMAD.MOV.U32 R6, RZ, RZ, R24.reuse ;  /* 0x000000ffff067224 */ /* 0x100fe200078e0018 */
[----:B------:R-:W-:Y:S01]  /*03c0*/  LOP3.LUT R2, R25, 0x800fffff, RZ, 0xc0, !PT ;  /* 0x800fffff19027812 */ /* 0x000fe200078ec0ff */
[----:B------:R-:W-:Y:S01]  /*03d0*/  IMAD.MOV.U32 R7, RZ, RZ, R25 ;  /* 0x000000ffff077224 */ /* 0x000fe200078e0019 */
[C---:B------:R-:W-:Y:S01]  /*03e0*/  FSETP.GEU.AND P3, PT, |R9|.reuse, 1.469367938527859385e-39, PT ;  /* 0x001000000900780b */ /* 0x040fe20003f6e200 */
[----:B------:R-:W-:Y:S01]  /*03f0*/  IMAD.MOV.U32 R14, RZ, RZ, 0x1 ;  /* 0x00000001ff0e7424 */ /* 0x000fe200078e00ff */
[----:B------:R-:W-:Y:S01]  /*0400*/  LOP3.LUT R3, R2, 0x3ff00000, RZ, 0xfc, !PT ;  /* 0x3ff0000002037812 */ /* 0x000fe200078efcff */
[----:B------:R-:W-:Y:S01]  /*0410*/  IMAD.MOV.U32 R2, RZ, RZ, R24 ;  /* 0x000000ffff027224 */ /* 0x000fe200078e0018 */
[----:B------:R-:W-:Y:S01]  /*0420*/  LOP3.LUT R21, R9, 0x7ff00000, RZ, 0xc0, !PT ;  /* 0x7ff0000009157812 */ /* 0x000fe200078ec0ff */
[----:B------:R-:W-:Y:S01]  /*0430*/  IMAD.MOV.U32 R20, RZ, RZ, 0x1ca00000 ;  /* 0x1ca00000ff147424 */ /* 0x000fe200078e00ff */
[----:B------:R-:W-:Y:S01]  /*0440*/  LOP3.LUT R24, R25, 0x7ff00000, RZ, 0xc0, !PT ;  /* 0x7ff0000019187812 */ /* 0x000fe200078ec0ff */
[----:B------:R-:W-:Y:S02]  /*0450*/  BSSY.RECONVERGENT B1, `(.L_x_701) ;  /* 0x000004e000017945 */ /* 0x000fe40003800200 */
[----:B------:R-:W-:Y:S01]  /*0460*/  @!P1 DMUL R2, R6, 8.98846567431157953865e+307 ;  /* 0x7fe0000006029828 */ /* 0x000fe20000000000 */
[----:B------:R-:W-:Y:S01]  /*0470*/  ISETP.GE.U32.AND P2, PT, R21, R24, PT ;  /* 0x000000181500720c */ /* 0x000fe20003f46070 */
[----:B------:R-:W-:-:S02]  /*0480*/  IMAD.MOV.U32 R23, RZ, RZ, R21 ;  /* 0x000000ffff177224 */ /* 0x000fc400078e0015 */
[----:B------:R-:W-:Y:S02]  /*0490*/  @!P3 LOP3.LUT R16, R7, 0x7ff00000, RZ, 0xc0, !PT ;  /* 0x7ff000000710b812 */ /* 0x000fe400078ec0ff */
[----:B------:R-:W0:Y:S02]  /*04a0*/  MUFU.RCP64H R15, R3 ;  /* 0x00000003000f7308 */ /* 0x000e240000001800 */
[----:B------:R-:W-:Y:S02]  /*04b0*/  @!P3 ISETP.GE.U32.AND P4, PT, R21, R16, PT ;  /* 0x000000101500b20c */ /* 0x000fe40003f86070 */
[----:B------:R-:W-:Y:S02]  /*04c0*/  @!P1 LOP3.LUT R24, R3, 0x7ff00000, RZ, 0xc0, !PT ;  /* 0x7ff0000003189812 */ /* 0x000fe400078ec0ff */
[----:B------:R-:W-:-:S04]  /*04d0*/  @!P3 SEL R17, R20, 0x63400000, !P4 ;  /* 0x634000001411b807 */ /* 0x000fc80006000000 */
[----:B------:R-:W-:-:S04]  /*04e0*/  @!P3 LOP3.LUT R18, R17, 0x80000000, R9, 0xf8, !PT ;  /* 0x800000001112b812 */ /* 0x000fc800078ef809 */
[----:B------:R-:W-:Y:S01]  /*04f0*/  @!P3 LOP3.LUT R19, R18, 0x100000, RZ, 0xfc, !PT ;  /* 0x001000001213b812 */ /* 0x000fe200078efcff */
[----:B------:R-:W-:Y:S01]  /*0500*/  @!P3 IMAD.MOV.U32 R18, RZ, RZ, RZ ;  /* 0x000000ffff12b224 */ /* 0x000fe200078e00ff */
[----:B0-----:R-:W-:-:S08]  /*0510*/  DFMA R10, R14, -R2, 1 ;  /* 0x3ff000000e0a742b */ /* 0x001fd00000000802 */
[----:B------:R-:W-:-:S08]  /*0520*/  DFMA R10, R10, R10, R10 ;  /* 0x0000000a0a0a722b */ /* 0x000fd0000000000a */
[----:B------:R-:W-:Y:S01]  /*0530*/  DFMA R14, R14, R10, R14 ;  /* 0x0000000a0e0e722b */ /* 0x000fe2000000000e */
[----:B------:R-:W-:Y:S01]  /*0540*/  SEL R11, R20, 0x63400000, !P2 ;  /* 0x63400000140b7807 */ /* 0x000fe20005000000 */
[----:B------:R-:W-:-:S03]  /*0550*/  IMAD.MOV.U32 R10, RZ, RZ, R8 ;  /* 0x000000ffff0a7224 */ /* 0x000fc600078e0008 */
[----:B------:R-:W-:-:S03]  /*0560*/  LOP3.LUT R11, R11, 0x800fffff, R9, 0xf8, !PT ;  /* 0x800fffff0b0b7812 */ /* 0x000fc600078ef809 */
[----:B------:R-:W-:-:S03]  /*0570*/  DFMA R16, R14, -R2, 1 ;  /* 0x3ff000000e10742b */ /* 0x000fc60000000802 */
[----:B------:R-:W-:-:S05]  /*0580*/  @!P3 DFMA R10, R10, 2, -R18 ;  /* 0x400000000a0ab82b */ /* 0x000fca0000000812 */
[----:B------:R-:W-:-:S05]  /*0590*/  DFMA R16, R14, R16, R14 ;  /* 0x000000100e10722b */ /* 0x000fca000000000e */
[----:B------:R-:W-:-:S03]  /*05a0*/  @!P3 LOP3.LUT R23, R11, 0x7ff00000, RZ, 0xc0, !PT ;  /* 0x7ff000000b17b812 */ /* 0x000fc600078ec0ff */
[----:B------:R-:W-:Y:S02]  /*05b0*/  DMUL R14, R16, R10 ;  /* 0x0000000a100e7228 */ /* 0x000fe40000000000 */
[----:B------:R-:W-:-:S05]  /*05c0*/  VIADD R25, R23, 0xffffffff ;  /* 0xffffffff17197836 */ /* 0x000fca0000000000 */
[----:B------:R-:W-:Y:S01]  /*05d0*/  ISETP.GT.U32.AND P1, PT, R25, 0x7feffffe, PT ;  /* 0x7feffffe1900780c */ /* 0x000fe20003f24070 */
[----:B------:R-:W-:Y:S01]  /*05e0*/  VIADD R25, R24, 0xffffffff ;  /* 0xffffffff18197836 */ /* 0x000fe20000000000 */
[----:B------:R-:W-:-:S04]  /*05f0*/  DFMA R18, R14, -R2, R10 ;  /* 0x800000020e12722b */ /* 0x000fc8000000000a */
[----:B------:R-:W-:-:S04]  /*0600*/  ISETP.GT.U32.OR P1, PT, R25, 0x7feffffe, P1 ;  /* 0x7feffffe1900780c */ /* 0x000fc80000f24470 */
[----:B------:R-:W-:-:S09]  /*0610*/  DFMA R14, R16, R18, R14 ;  /* 0x00000012100e722b */ /* 0x000fd2000000000e */
[----:B------:R-:W-:Y:S05]  /*0620*/  @P1 BRA `(.L_x_702) ;  /* 0x00000000006c1947 */ /* 0x000fea0003800000 */
[----:B------:R-:W-:Y:S01]  /*0630*/  LOP3.LUT R16, R7, 0x7ff00000, RZ, 0xc0, !PT ;  /* 0x7ff0000007107812 */ /* 0x000fe200078ec0ff */
[----:B------:R-:W-:-:S03]  /*0640*/  IMAD.MOV.U32 R18, RZ, RZ, RZ ;  /* 0x000000ffff127224 */ /* 0x000fc600078e00ff */
[CC--:B------:R-:W-:Y:S02]  /*0650*/  VIADDMNMX R8, R21.reuse, -R16.reuse, 0xb9600000, !PT ;  /* 0xb960000015087446 */ /* 0x0c0fe40007800910 */
[----:B------:R-:W-:Y:S02]  /*0660*/  ISETP.GE.U32.AND P1, PT, R21, R16, PT ;  /* 0x000000101500720c */ /* 0x000fe40003f26070 */
[----:B------:R-:W-:Y:S02]  /*0670*/  VIMNMX R8, PT, PT, R8, 0x46a00000, PT ;  /* 0x46a0000008087848 */ /* 0x000fe40003fe0100 */
[----:B------:R-:W-:-:S05]  /*0680*/  SEL R9, R20, 0x63400000, !P1 ;  /* 0x6340000014097807 */ /* 0x000fca0004800000 */
[----:B------:R-:W-:-:S04]  /*0690*/  IMAD.IADD R8, R8, 0x1, -R9 ;  /* 0x0000000108087824 */ /* 0x000fc800078e0a09 */
[----:B------:R-:W-:-:S06]  /*06a0*/  VIADD R19, R8, 0x7fe00000 ;  /* 0x7fe0000008137836 */ /* 0x000fcc0000000000 */
[----:B------:R-:W-:-:S10]  /*06b0*/  DMUL R16, R14, R18 ;  /* 0x000000120e107228 */ /* 0x000fd40000000000 */
[----:B------:R-:W-:-:S13]  /*06c0*/  FSETP.GTU.AND P1, PT, |R17|, 1.469367938527859385e-39, PT ;  /* 0x001000001100780b */ /* 0x000fda0003f2c200 */
[----:B------:R-:W-:Y:S05]  /*06d0*/  @P1 BRA `(.L_x_703) ;  /* 0x0000000000941947 */ /* 0x000fea0003800000 */
[----:B------:R-:W-:Y:S01]  /*06e0*/  DFMA R2, R14, -R2, R10 ;  /* 0x800000020e02722b */ /* 0x000fe2000000000a */
[----:B------:R-:W-:-:S09]  /*06f0*/  IMAD.MOV.U32 R18, RZ, RZ, RZ ;  /* 0x000000ffff127224 */ /* 0x000fd200078e00ff */
[C---:B------:R-:W-:Y:S02]  /*0700*/  FSETP.NEU.AND P1, PT, R3.reuse, RZ, PT ;  /* 0x000000ff0300720b */ /* 0x040fe40003f2d000 */
[----:B------:R-:W-:-:S04]  /*0710*/  LOP3.LUT R7, R3, 0x80000000, R7, 0x48, !PT ;  /* 0x8000000003077812 */ /* 0x000fc800078e4807 */
[----:B------:R-:W-:-:S07]  /*0720*/  LOP3.LUT R19, R7, R19, RZ, 0xfc, !PT ;  /* 0x0000001307137212 */ /* 0x000fce00078efcff */
[----:B------:R-:W-:Y:S05]  /*0730*/  @!P1 BRA `(.L_x_703) ;  /* 0x00000000007c9947 */ /* 0x000fea0003800000 */
[----:B------:R-:W-:Y:S02]  /*0740*/  IMAD.MOV R3, RZ, RZ, -R8 ;  /* 0x000000ffff037224 */ /* 0x000fe400078e0a08 */
[----:B------:R-:W-:-:S06]  /*0750*/  IMAD.MOV.U32 R2, RZ, RZ, RZ ;  /* 0x000000ffff027224 */ /* 0x000fcc00078e00ff */
[----:B------:R-:W-:Y:S02]  /*0760*/  DFMA R2, R16, -R2, R14 ;  /* 0x800000021002722b */ /* 0x000fe4000000000e */
[----:B------:R-:W-:-:S04]  /*0770*/  DMUL.RP R14, R14, R18 ;  /* 0x000000120e0e7228 */ /* 0x000fc80000008000 */
[----:B------:R-:W-:-:S04]  /*0780*/  IADD3 R2, PT, PT, -R8, -0x43300000, RZ ;  /* 0xbcd0000008027810 */ /* 0x000fc80007ffe1ff */
[----:B------:R-:W-:Y:S02]  /*0790*/  FSETP.NEU.AND P1, PT, |R3|, R2, PT ;  /* 0x000000020300720b */ /* 0x000fe40003f2d200 */
[----:B------:R-:W-:Y:S02]  /*07a0*/  LOP3.LUT R7, R15, R7, RZ, 0x3c, !PT ;  /* 0x000000070f077212 */ /* 0x000fe400078e3cff */
[----:B------:R-:W-:Y:S02]  /*07b0*/  FSEL R16, R14, R16, !P1 ;  /* 0x000000100e107208 */ /* 0x000fe40004800000 */
[----:B------:R-:W-:Y:S01]  /*07c0*/  FSEL R17, R7, R17, !P1 ;  /* 0x0000001107117208 */ /* 0x000fe20004800000 */
[----:B------:R-:W-:Y:S06]  /*07d0*/  BRA `(.L_x_703) ;  /* 0x0000000000547947 */ /* 0x000fec0003800000 */
.L_x_702:
[----:B------:R-:W-:-:S14]  /*07e0*/  DSETP.NAN.AND P1, PT, R8, R8, PT ;  /* 0x000000080800722a */ /* 0x000fdc0003f28000 */
[----:B------:R-:W-:Y:S05]  /*07f0*/  @P1 BRA `(.L_x_704) ;  /* 0x0000000000441947 */ /* 0x000fea0003800000 */
[----:B------:R-:W-:-:S14]  /*0800*/  DSETP.NAN.AND P1, PT, R6, R6, PT ;  /* 0x000000060600722a */ /* 0x000fdc0003f28000 */
[----:B------:R-:W-:Y:S05]  /*0810*/  @P1 BRA `(.L_x_705) ;  /* 0x0000000000301947 */ /* 0x000fea0003800000 */
[----:B------:R-:W-:Y:S01]  /*0820*/  ISETP.NE.AND P1, PT, R23, R24, PT ;  /* 0x000000181700720c */ /* 0x000fe20003f25270 */
[----:B------:R-:W-:Y:S02]  /*0830*/  IMAD.MOV.U32 R16, RZ, RZ, 0x0 ;  /* 0x00000000ff107424 */ /* 0x000fe400078e00ff */
[----:B------:R-:W-:-:S10]  /*0840*/  IMAD.MOV.U32 R17, RZ, RZ, -0x80000 ;  /* 0xfff80000ff117424 */ /* 0x000fd400078e00ff */
[----:B------:R-:W-:Y:S05]  /*0850*/  @!P1 BRA `(.L_x_703) ;  /* 0x0000000000349947 */ /* 0x000fea0003800000 */
[----:B------:R-:W-:Y:S02]  /*0860*/  ISETP.NE.AND P1, PT, R23, 0x7ff00000, PT ;  /* 0x7ff000001700780c */ /* 0x000fe40003f25270 */
[----:B------:R-:W-:Y:S02]  /*0870*/  LOP3.LUT R17, R9, 0x80000000, R7, 0x48, !PT ;  /* 0x8000000009117812 */ /* 0x000fe400078e4807 */
[----:B------:R-:W-:-:S13]  /*0880*/  ISETP.EQ.OR P1, PT, R24, RZ, !P1 ;  /* 0x000000ff1800720c */ /* 0x000fda0004f22670 */
[----:B------:R-:W-:Y:S01]  /*0890*/  @P1 LOP3.LUT R2, R17, 0x7ff00000, RZ, 0xfc, !PT ;  /* 0x7ff0000011021812 */ /* 0x000fe200078efcff */
[----:B------:R-:W-:Y:S02]  /*08a0*/  @!P1 IMAD.MOV.U32 R16, RZ, RZ, RZ ;  /* 0x000000ffff109224 */ /* 0x000fe400078e00ff */
[----:B------:R-:W-:Y:S02]  /*08b0*/  @P1 IMAD.MOV.U32 R16, RZ, RZ, RZ ;  /* 0x000000ffff101224 */ /* 0x000fe400078e00ff */
[----:B------:R-:W-:Y:S01]  /*08c0*/  @P1 IMAD.MOV.U32 R17, RZ, RZ, R2 ;  /* 0x000000ffff111224 */ /* 0x000fe200078e0002 */
[----:B------:R-:W-:Y:S06]  /*08d0*/  BRA `(.L_x_703) ;  /* 0x0000000000147947 */ /* 0x000fec0003800000 */
.L_x_705:
[----:B------:R-:W-:Y:S01]  /*08e0*/  LOP3.LUT R17, R7, 0x80000, RZ, 0xfc, !PT ;  /* 0x0008000007117812 */ /* 0x000fe200078efcff */
[----:B------:R-:W-:Y:S01]  /*08f0*/  IMAD.MOV.U32 R16, RZ, RZ, R6 ;  /* 0x000000ffff107224 */ /* 0x000fe200078e0006 */
[----:B------:R-:W-:Y:S06]  /*0900*/  BRA `(.L_x_703) ;  /* 0x0000000000087947 */ /* 0x000fec0003800000 */
.L_x_704:
[----:B------:R-:W-:Y:S01]  /*0910*/  LOP3.LUT R17, R9, 0x80000, RZ, 0xfc, !PT ;  /* 0x0008000009117812 */ /* 0x000fe200078efcff */
[----:B------:R-:W-:-:S07]  /*0920*/  IMAD.MOV.U32 R16, RZ, RZ, R8 ;  /* 0x000000ffff107224 */ /* 0x000fce00078e0008 */
.L_x_703:
[----:B------:R-:W-:Y:S05]  /*0930*/  BSYNC.RECONVERGENT B1 ;  /* 0x0000000000017941 */ /* 0x000fea0003800200 */
.L_x_701:
[----:B------:R-:W-:Y:S02]  /*0940*/  IMAD.MOV.U32 R23, RZ, RZ, 0x0 ;  /* 0x00000000ff177424 */ /* 0x000fe400078e00ff */
[----:B------:R-:W-:Y:S02]  /*0950*/  IMAD.MOV.U32 R2, RZ, RZ, R16 ;  /* 0x000000ffff027224 */ /* 0x000fe400078e0010 */
[----:B------:R-:W-:Y:S01]  /*0960*/  IMAD.MOV.U32 R3, RZ, RZ, R17 ;  /* 0x000000ffff037224 */ /* 0x000fe200078e0011 */
[----:B------:R-:W-:Y:S06]  /*0970*/  RET.REL.NODEC R22 `(_Z11divide_linePdii) ;  /* 0xfffffff416a07950 */ /* 0x000fec0003c3ffff */
.L_x_706:
        /* <DEDUP_REMOVED lines=16> */
.L_x_720:


//--------------------- .text._Z4swapPdiii        --------------------------
	.section	.text._Z4swapPdiii,"ax",@progbits
	.align	128
        .global         _Z4swapPdiii
        .type           _Z4swapPdiii,@function
        .size           _Z4swapPdiii,(.L_x_731 - _Z4swapPdiii)
        .other          _Z4swapPdiii,@"STO_CUDA_ENTRY STV_DEFAULT"
_Z4swapPdiii:
.text._Z4swapPdiii:
[----:B------:R-:W-:Y:S01]  /*0000*/  LDC R1, c[0x0][0x37c] ;  /* 0x0000df00ff017b82 */ /* 0x000fe20000000800 */
[----:B------:R-:W0:Y:S01]  /*0010*/  S2R R0, SR_CTAID.X ;  /* 0x0000000000007919 */ /* 0x000e220000002500 */
[----:B------:R-:W1:Y:S01]  /*0020*/  LDCU UR12, c[0x0][0x388] ;  /* 0x00007100ff0c77ac */ /* 0x000e620008000800 */
[----:B------:R-:W0:Y:S01]  /*0030*/  S2R R3, SR_TID.X ;  /* 0x0000000000037919 */ /* 0x000e220000002100 */
[----:B------:R-:W0:Y:S01]  /*0040*/  LDCU UR5, c[0x0][0x360] ;  /* 0x00006c00ff0577ac */ /* 0x000e220008000800 */
[----:B-1----:R-:W-:Y:S01]  /*0050*/  USHF.L.U32 UR4, UR12, 0x1, URZ ;  /* 0x000000010c047899 */ /* 0x002fe200080006ff */
[----:B0-----:R-:W-:-:S05]  /*0060*/  IMAD R0, R0, UR5, R3 ;  /* 0x0000000500007c24 */ /* 0x001fca000f8e0203 */
[----:B------:R-:W-:-:S13]  /*0070*/  ISETP.GE.U32.AND P0, PT, R0, UR4, PT ;  /* 0x0000000400007c0c */ /* 0x000fda000bf06070 */
[----:B------:R-:W-:Y:S05]  /*0080*/  @P0 EXIT ;  /* 0x000000000000094d */ /* 0x000fea0003800000 */
[----:B------:R-:W0:Y:S01]  /*0090*/  LDC R2, c[0x0][0x370] ;  /* 0x0000dc00ff027b82 */ /* 0x000e220000000800 */
[----:B------:R-:W1:Y:S01]  /*00a0*/  LDCU UR13, c[0x0][0x390] ;  /* 0x00007200ff0d77ac */ /* 0x000e620008000800 */
[----:B------:R-:W-:Y:S01]  /*00b0*/  BSSY.RECONVERGENT B0, `(.L_x_707) ;  /* 0x0000022000007945 */ /* 0x000fe20003800200 */
[--C-:B------:R-:W-:Y:S01]  /*00c0*/  SHF.R.S32.HI R13, RZ, 0x1f, R0.reuse ;  /* 0x0000001fff0d7819 */ /* 0x100fe20000011400 */
[----:B------:R-:W-:Y:S01]  /*00d0*/  IMAD.MOV.U32 R11, RZ, RZ, R0 ;  /* 0x000000ffff0b7224 */ /* 0x000fe200078e0000 */
[----:B------:R-:W2:Y:S01]  /*00e0*/  LDCU UR14, c[0x0][0x38c] ;  /* 0x00007180ff0e77ac */ /* 0x000ea20008000800 */
[----:B------:R-:W3:Y:S01]  /*00f0*/  LDCU.64 UR6, c[0x0][0x358] ;  /* 0x00006b00ff0677ac */ /* 0x000ee20008000a00 */
[----:B------:R-:W4:Y:S01]  /*0100*/  LDCU.64 UR16, c[0x0][0x380] ;  /* 0x00007000ff1077ac */ /* 0x000f220008000a00 */
[----:B------:R-:W-:Y:S02]  /*0110*/  USHF.R.S32.HI UR8, URZ, 0x1f, UR12 ;  /* 0x0000001fff087899 */ /* 0x000fe4000801140c */
[----:B------:R-:W-:-:S02]  /*0120*/  USHF.R.S32.HI UR11, URZ, 0x1f, UR4 ;  /* 0x0000001fff0b7899 */ /* 0x000fc40008011404 */
[----:B-1----:R-:W-:Y:S02]  /*0130*/  USHF.R.S32.HI UR9, URZ, 0x1f, UR13 ;  /* 0x0000001fff097899 */ /* 0x002fe4000801140d */
[----:B--2---:R-:W-:Y:S01]  /*0140*/  USHF.R.S32.HI UR10, URZ, 0x1f, UR14 ;  /* 0x0000001fff0a7899 */ /* 0x004fe2000801140e */
[----:B0--34-:R-:W-:-:S11]  /*0150*/  IMAD R0, R2, UR5, RZ ;  /* 0x0000000502007c24 */ /* 0x019fd6000f8e02ff */
.L_x_708:
[----:B0-----:R-:W-:Y:S01]  /*0160*/  MOV R5, UR9 ;  /* 0x0000000900057c02 */ /* 0x001fe20008000f00 */
[----:B------:R-:W-:Y:S01]  /*0170*/  IMAD.U32 R4, RZ, RZ, UR13 ;  /* 0x0000000dff047e24 */ /* 0x000fe2000f8e00ff */
[----:B------:R-:W-:Y:S01]  /*0180*/  MOV R9, UR10 ;  /* 0x0000000a00097c02 */ /* 0x000fe20008000f00 */
[----:B------:R-:W-:Y:S02]  /*0190*/  IMAD R2, R13, UR12, RZ ;  /* 0x0000000c0d027c24 */ /* 0x000fe4000f8e02ff */
[----:B------:R-:W-:Y:S02]  /*01a0*/  IMAD.U32 R8, RZ, RZ, UR14 ;  /* 0x0000000eff087e24 */ /* 0x000fe4000f8e00ff */
[C---:B------:R-:W-:Y:S02]  /*01b0*/  IMAD R7, R11.reuse, UR8, R2 ;  /* 0x000000080b077c24 */ /* 0x040fe4000f8e0202 */
[----:B------:R-:W-:-:S04]  /*01c0*/  IMAD.WIDE.U32 R4, R11, UR12, R4 ;  /* 0x0000000c0b047c25 */ /* 0x000fc8000f8e0004 */
[----:B------:R-:W-:Y:S01]  /*01d0*/  IMAD.WIDE.U32 R8, R11, UR12, R8 ;  /* 0x0000000c0b087c25 */ /* 0x000fe2000f8e0008 */
[----:B------:R-:W-:-:S03]  /*01e0*/  LEA R2, P0, R4, UR16, 0x3 ;  /* 0x0000001004027c11 */ /* 0x000fc6000f8018ff */
[----:B------:R-:W-:Y:S01]  /*01f0*/  IMAD.IADD R3, R5, 0x1, R7 ;  /* 0x0000000105037824 */ /* 0x000fe200078e0207 */
[----:B------:R-:W-:Y:S02]  /*0200*/  IADD3 R5, PT, PT, R7, R9, RZ ;  /* 0x0000000907057210 */ /* 0x000fe40007ffe0ff */
[----:B------:R-:W-:Y:S02]  /*0210*/  LEA R6, P1, R8, UR16, 0x3 ;  /* 0x0000001008067c11 */ /* 0x000fe4000f8218ff */
[----:B------:R-:W-:Y:S02]  /*0220*/  LEA.HI.X R3, R4, UR17, R3, 0x3, P0 ;  /* 0x0000001104037c11 */ /* 0x000fe400080f1c03 */
[----:B------:R-:W-:-:S03]  /*0230*/  LEA.HI.X R7, R8, UR17, R5, 0x3, P1 ;  /* 0x0000001108077c11 */ /* 0x000fc600088f1c05 */
[----:B------:R-:W2:Y:S04]  /*0240*/  LDG.E.64 R4, desc[UR6][R2.64] ;  /* 0x0000000602047981 */ /* 0x000ea8000c1e1b00 */
[----:B------:R-:W3:Y:S01]  /*0250*/  LDG.E.64 R8, desc[UR6][R6.64] ;  /* 0x0000000606087981 */ /* 0x000ee2000c1e1b00 */
[----:B------:R-:W-:-:S04]  /*0260*/  IADD3 R11, P0, PT, R0, R11, RZ ;  /* 0x0000000b000b7210 */ /* 0x000fc80007f1e0ff */
[----:B------:R-:W-:Y:S02]  /*0270*/  LEA.HI.X.SX32 R13, R0, R13, 0x1, P0 ;  /* 0x0000000d000d7211 */ /* 0x000fe400000f0eff */
[----:B------:R-:W-:-:S04]  /*0280*/  ISETP.GE.U32.AND P0, PT, R11, UR4, PT ;  /* 0x000000040b007c0c */ /* 0x000fc8000bf06070 */
[----:B------:R-:W-:Y:S01]  /*0290*/  ISETP.GE.U32.AND.EX P0, PT, R13, UR11, PT, P0 ;  /* 0x0000000b0d007c0c */ /* 0x000fe2000bf06100 */
[----:B---3--:R0:W-:Y:S04]  /*02a0*/  STG.E.64 desc[UR6][R2.64], R8 ;  /* 0x0000000802007986 */ /* 0x0081e8000c101b06 */
[----:B--2---:R0:W-:Y:S08]  /*02b0*/  STG.E.64 desc[UR6][R6.64], R4 ;  /* 0x0000000406007986 */ /* 0x0041f0000c101b06 */
[----:B------:R-:W-:Y:S05]  /*02c0*/  @!P0 BRA `(.L_x_708) ;  /* 0xfffffffc00a48947 */ /* 0x000fea000383ffff */
[----:B------:R-:W-:Y:S05]  /*02d0*/  BSYNC.RECONVERGENT B0 ;  /* 0x0000000000007941 */ /* 0x000fea0003800200 */
.L_x_707:
[----:B------:R-:W-:Y:S05]  /*02e0*/  EXIT ;  /* 0x000000000000794d */ /* 0x000fea0003800000 */
.L_x_709:
        /* <DEDUP_REMOVED lines=9> */
.L_x_731:


//--------------------- .text._Z8backwardPdii     --------------------------
	.section	.text._Z8backwardPdii,"ax",@progbits
	.align	128
        .global         _Z8backwardPdii
        .type           _Z8backwardPdii,@function
        .size           _Z8backwardPdii,(.L_x_732 - _Z8backwardPdii)
        .other          _Z8backwardPdii,@"STO_CUDA_ENTRY STV_DEFAULT"
_Z8backwardPdii:
.text._Z8backwardPdii:
[----:B------:R-:W-:Y:S01]  /*0000*/  LDC R1, c[0x0][0x37c] ;  /* 0x0000df00ff017b82 */ /* 0x000fe20000000800 */
[----:B------:R-:W0:Y:S07]  /*0010*/  S2R R0, SR_CTAID.Y ;  /* 0x0000000000007919 */ /* 0x000e2e0000002600 */
[----:B------:R-:W1:Y:S01]  /*0020*/  LDC.64 R6, c[0x0][0x388] ;  /* 0x0000e200ff067b82 */ /* 0x000e620000000a00 */
[----:B------:R-:W2:Y:S01]  /*0030*/  LDCU UR6, c[0x0][0x360] ;  /* 0x00006c00ff0677ac */ /* 0x000ea20008000800 */
[----:B------:R-:W0:Y:S01]  /*0040*/  S2R R3, SR_TID.Y ;  /* 0x0000000000037919 */ /* 0x000e220000002200 */
[----:B------:R-:W0:Y:S01]  /*0050*/  LDCU UR4, c[0x0][0x364] ;  /* 0x00006c80ff0477ac */ /* 0x000e220008000800 */
[----:B------:R-:W2:Y:S01]  /*0060*/  S2R R25, SR_CTAID.X ;  /* 0x0000000000197919 */ /* 0x000ea20000002500 */
[----:B------:R-:W2:Y:S01]  /*0070*/  S2R R2, SR_TID.X ;  /* 0x0000000000027919 */ /* 0x000ea20000002100 */
[----:B-1----:R-:W-:-:S02]  /*0080*/  IMAD.SHL.U32 R26, R6, 0x2, RZ ;  /* 0x00000002061a7824 */ /* 0x002fc400078e00ff */
[----:B0-----:R-:W-:-:S04]  /*0090*/  IMAD R0, R0, UR4, R3 ;  /* 0x0000000400007c24 */ /* 0x001fc8000f8e0203 */
[----:B------:R-:W-:Y:S02]  /*00a0*/  IMAD.X R5, R0, 0x1, R7, PT ;  /* 0x0000000100057824 */ /* 0x000fe400038e0607 */
[----:B--2---:R-:W-:-:S03]  /*00b0*/  IMAD R25, R25, UR6, R2 ;  /* 0x0000000619197c24 */ /* 0x004fc6000f8e0202 */
[----:B------:R-:W-:-:S13]  /*00c0*/  ISETP.GE.U32.AND P0, PT, R5, R26, PT ;  /* 0x0000001a0500720c */ /* 0x000fda0003f06070 */
[----:B------:R-:W-:Y:S05]  /*00d0*/  @P0 EXIT ;  /* 0x000000000000094d */ /* 0x000fea0003800000 */
[----:B------:R-:W0:Y:S01]  /*00e0*/  LDC R8, c[0x0][0x370] ;  /* 0x0000dc00ff087b82 */ /* 0x000e220000000800 */
[----:B------:R-:W1:Y:S01]  /*00f0*/  LDCU UR5, c[0x0][0x374] ;  /* 0x00006e80ff0577ac */ /* 0x000e620008000800 */
[C---:B------:R-:W-:Y:S01]  /*0100*/  VIADD R2, R7.reuse, 0xffffffff ;  /* 0xffffffff07027836 */ /* 0x040fe20000000000 */
[----:B------:R-:W-:Y:S01]  /*0110*/  SHF.R.S32.HI R3, RZ, 0x1f, R5 ;  /* 0x0000001fff037819 */ /* 0x000fe20000011405 */
[----:B------:R-:W-:Y:S01]  /*0120*/  IMAD R0, R7, R6, RZ ;  /* 0x0000000607007224 */ /* 0x000fe200078e02ff */
[----:B------:R-:W-:Y:S01]  /*0130*/  SHF.R.S32.HI R4, RZ, 0x1f, R26 ;  /* 0x0000001fff047819 */ /* 0x000fe2000001141a */
[----:B------:R-:W2:Y:S01]  /*0140*/  LDCU.64 UR8, c[0x0][0x358] ;  /* 0x00006b00ff0877ac */ /* 0x000ea20008000a00 */
[----:B------:R-:W-:Y:S01]  /*0150*/  SHF.R.S32.HI R22, RZ, 0x1f, R2 ;  /* 0x0000001fff167819 */ /* 0x000fe20000011402 */
[----:B-1----:R-:W-:Y:S01]  /*0160*/  UIMAD UR4, UR4, UR5, URZ ;  /* 0x00000005040472a4 */ /* 0x002fe2000f8e02ff */
[----:B0-2---:R-:W-:-:S11]  /*0170*/  IMAD R6, R8, UR6, RZ ;  /* 0x0000000608067c24 */ /* 0x005fd6000f8e02ff */
.L_x_713:
[----:B------:R-:W-:Y:S01]  /*0180*/  ISETP.GT.U32.AND P0, PT, R25, R2, PT ;  /* 0x000000021900720c */ /* 0x000fe20003f04070 */
[----:B------:R-:W-:-:S12]  /*0190*/  BSSY.RECONVERGENT B0, `(.L_x_710) ;  /* 0x0000021000007945 */ /* 0x000fd80003800200 */
[----:B0-----:R-:W-:Y:S05]  /*01a0*/  @P0 BRA `(.L_x_711) ;  /* 0x00000000007c0947 */ /* 0x001fea0003800000 */
[----:B------:R-:W0:Y:S01]  /*01b0*/  LDC.64 R12, c[0x0][0x388] ;  /* 0x0000e200ff0c7b82 */ /* 0x000e220000000a00 */
[--C-:B------:R-:W-:Y:S01]  /*01c0*/  SHF.R.S32.HI R23, RZ, 0x1f, R25.reuse ;  /* 0x0000001fff177819 */ /* 0x100fe20000011419 */
[----:B------:R-:W-:-:S06]  /*01d0*/  IMAD.MOV.U32 R27, RZ, RZ, R25 ;  /* 0x000000ffff1b7224 */ /* 0x000fcc00078e0019 */
[----:B------:R-:W1:Y:S01]  /*01e0*/  LDC.64 R8, c[0x0][0x380] ;  /* 0x0000e000ff087b82 */ /* 0x000e620000000a00 */
[----:B0-----:R-:W-:Y:S01]  /*01f0*/  SHF.R.S32.HI R14, RZ, 0x1f, R12 ;  /* 0x0000001fff0e7819 */ /* 0x001fe2000001140c */
[-C--:B------:R-:W-:Y:S02]  /*0200*/  IMAD R15, R3, R12.reuse, RZ ;  /* 0x0000000c030f7224 */ /* 0x080fe400078e02ff */
[----:B------:R-:W-:-:S04]  /*0210*/  IMAD.WIDE.U32 R10, R5, R12, RZ ;  /* 0x0000000c050a7225 */ /* 0x000fc800078e00ff */
[----:B------:R-:W-:Y:S01]  /*0220*/  IMAD R15, R14, R5, R15 ;  /* 0x000000050e0f7224 */ /* 0x000fe200078e020f */
[----:B------:R-:W-:-:S03]  /*0230*/  IADD3 R13, P0, PT, R10, R13, RZ ;  /* 0x0000000d0a0d7210 */ /* 0x000fc60007f1e0ff */
[----:B------:R-:W-:Y:S01]  /*0240*/  IMAD.IADD R24, R11, 0x1, R15 ;  /* 0x000000010b187824 */ /* 0x000fe200078e020f */
[----:B-1----:R-:W-:-:S04]  /*0250*/  LEA R12, P1, R13, R8, 0x3 ;  /* 0x000000080d0c7211 */ /* 0x002fc800078218ff */
[----:B------:R-:W-:-:S04]  /*0260*/  LEA.HI.X.SX32 R14, R7, R24, 0x1, P0 ;  /* 0x00000018070e7211 */ /* 0x000fc800000f0eff */
[----:B------:R-:W-:-:S07]  /*0270*/  LEA.HI.X R13, R13, R9, R14, 0x3, P1 ;  /* 0x000000090d0d7211 */ /* 0x000fce00008f1c0e */
.L_x_712:
[C---:B0-----:R-:W-:Y:S02]  /*0280*/  IADD3 R17, P1, PT, R0.reuse, R27, RZ ;  /* 0x0000001b00117210 */ /* 0x041fe40007f3e0ff */
[----:B------:R-:W-:Y:S02]  /*0290*/  IADD3 R15, P0, PT, R27, R10, RZ ;  /* 0x0000000a1b0f7210 */ /* 0x000fe40007f1e0ff */
[----:B------:R-:W-:Y:S02]  /*02a0*/  LEA.HI.X.SX32 R20, R0, R23, 0x1, P1 ;  /* 0x0000001700147211 */ /* 0x000fe400008f0eff */
[-C--:B------:R-:W-:Y:S01]  /*02b0*/  LEA R18, P1, R17, R8.reuse, 0x3 ;  /* 0x0000000811127211 */ /* 0x080fe200078218ff */
[----:B------:R-:W-:Y:S01]  /*02c0*/  IMAD.X R16, R23, 0x1, R24, P0 ;  /* 0x0000000117107824 */ /* 0x000fe200000e0618 */
[----:B------:R-:W-:Y:S02]  /*02d0*/  LEA R14, P0, R15, R8, 0x3 ;  /* 0x000000080f0e7211 */ /* 0x000fe400078018ff */
[----:B------:R-:W-:-:S02]  /*02e0*/  LEA.HI.X R19, R17, R9, R20, 0x3, P1 ;  /* 0x0000000911137211 */ /* 0x000fc400008f1c14 */
[----:B------:R-:W-:Y:S02]  /*02f0*/  LEA.HI.X R15, R15, R9, R16, 0x3, P0 ;  /* 0x000000090f0f7211 */ /* 0x000fe400000f1c10 */
[----:B------:R-:W2:Y:S04]  /*0300*/  LDG.E.64 R16, desc[UR8][R12.64] ;  /* 0x000000080c107981 */ /* 0x000ea8000c1e1b00 */
[----:B------:R-:W2:Y:S04]  /*0310*/  LDG.E.64 R18, desc[UR8][R18.64] ;  /* 0x0000000812127981 */ /* 0x000ea8000c1e1b00 */
[----:B------:R-:W2:Y:S01]  /*0320*/  LDG.E.64 R20, desc[UR8][R14.64] ;  /* 0x000000080e147981 */ /* 0x000ea2000c1e1b00 */
[----:B------:R-:W-:-:S04]  /*0330*/  IADD3 R27, P0, PT, R6, R27, RZ ;  /* 0x0000001b061b7210 */ /* 0x000fc80007f1e0ff */
[----:B------:R-:W-:Y:S02]  /*0340*/  LEA.HI.X.SX32 R23, R6, R23, 0x1, P0 ;  /* 0x0000001706177211 */ /* 0x000fe400000f0eff */
[----:B------:R-:W-:-:S04]  /*0350*/  ISETP.GT.U32.AND P0, PT, R27, R2, PT ;  /* 0x000000021b00720c */ /* 0x000fc80003f04070 */
[----:B------:R-:W-:Y:S01]  /*0360*/  ISETP.GT.U32.AND.EX P0, PT, R23, R22, PT, P0 ;  /* 0x000000161700720c */ /* 0x000fe20003f04100 */
[----:B--2---:R-:W-:-:S07]  /*0370*/  DFMA R16, -R16, R18, R20 ;  /* 0x000000121010722b */ /* 0x004fce0000000114 */
[----:B------:R0:W-:Y:S05]  /*0380*/  STG.E.64 desc[UR8][R14.64], R16 ;  /* 0x000000100e007986 */ /* 0x0001ea000c101b08 */
[----:B------:R-:W-:Y:S05]  /*0390*/  @!P0 BRA `(.L_x_712) ;  /* 0xfffffffc00b88947 */ /* 0x000fea000383ffff */
.L_x_711:
[----:B------:R-:W-:Y:S05]  /*03a0*/  BSYNC.RECONVERGENT B0 ;  /* 0x0000000000007941 */ /* 0x000fea0003800200 */
.L_x_710:
[----:B------:R-:W-:-:S05]  /*03b0*/  IADD3 R5, P0, PT, R5, UR4, RZ ;  /* 0x0000000405057c10 */ /* 0x000fca000ff1e0ff */
[----:B------:R-:W-:Y:S01]  /*03c0*/  IMAD.X R3, RZ, RZ, R3, P0 ;  /* 0x000000ffff037224 */ /* 0x000fe200000e0603 */
[----:B------:R-:W-:-:S04]  /*03d0*/  ISETP.GE.U32.AND P0, PT, R5, R26, PT ;  /* 0x0000001a0500720c */ /* 0x000fc80003f06070 */
[----:B------:R-:W-:-:S13]  /*03e0*/  ISETP.GE.U32.AND.EX P0, PT, R3, R4, PT, P0 ;  /* 0x000000040300720c */ /* 0x000fda0003f06100 */
[----:B------:R-:W-:Y:S05]  /*03f0*/  @!P0 BRA `(.L_x_713) ;  /* 0xfffffffc00608947 */ /* 0x000fea000383ffff */
[----:B------:R-:W-:Y:S05]  /*0400*/  EXIT ;  /* 0x000000000000794d */ /* 0x000fea0003800000 */
.L_x_714:
        /* <DEDUP_REMOVED lines=15> */
.L_x_732:


//--------------------- .text._Z7forwardPdii      --------------------------
	.section	.text._Z7forwardPdii,"ax",@progbits
	.align	128
        .global         _Z7forwardPdii
        .type           _Z7forwardPdii,@function
        .size           _Z7forwardPdii,(.L_x_733 - _Z7forwardPdii)
        .other          _Z7forwardPdii,@"STO_CUDA_ENTRY STV_DEFAULT"
_Z7forwardPdii:
.text._Z7forwardPdii:
[----:B------:R-:W-:Y:S01]  /*0000*/  LDC R1, c[0x0][0x37c] ;  /* 0x0000df00ff017b82 */ /* 0x000fe20000000800 */
[----:B------:R-:W0:Y:S07]  /*0010*/  S2R R2, SR_CTAID.Y ;  /* 0x0000000000027919 */ /* 0x000e2e0000002600 */
[----:B------:R-:W1:Y:S01]  /*0020*/  LDC.64 R4, c[0x0][0x388] ;  /* 0x0000e200ff047b82 */ /* 0x000e620000000a00 */
[----:B------:R-:W0:Y:S01]  /*0030*/  LDCU UR4, c[0x0][0x364] ;  /* 0x00006c80ff0477ac */ /* 0x000e220008000800 */
[----:B------:R-:W0:Y:S01]  /*0040*/  S2R R3, SR_TID.Y ;  /* 0x0000000000037919 */ /* 0x000e220000002200 */
[----:B-1----:R-:W-:-:S02]  /*0050*/  IMAD.SHL.U32 R0, R4, 0x2, RZ ;  /* 0x0000000204007824 */ /* 0x002fc400078e00ff */
[----:B0-----:R-:W-:-:S04]  /*0060*/  IMAD R2, R2, UR4, R3 ;  /* 0x0000000402027c24 */ /* 0x001fc8000f8e0203 */
[----:B------:R-:W-:-:S05]  /*0070*/  IMAD.X R7, R2, 0x1, R5, PT ;  /* 0x0000000102077824 */ /* 0x000fca00038e0605 */
[----:B------:R-:W-:-:S13]  /*0080*/  ISETP.GE.U32.AND P0, PT, R7, R0, PT ;  /* 0x000000000700720c */ /* 0x000fda0003f06070 */
[----:B------:R-:W-:Y:S05]  /*0090*/  @P0 EXIT ;  /* 0x000000000000094d */ /* 0x000fea0003800000 */
[----:B------:R-:W0:Y:S01]  /*00a0*/  S2R R2, SR_TID.X ;  /* 0x0000000000027919 */ /* 0x000e220000002100 */
[----:B------:R-:W1:Y:S01]  /*00b0*/  LDCU UR6, c[0x0][0x360] ;  /* 0x00006c00ff0677ac */ /* 0x000e620008000800 */
[----:B------:R-:W1:Y:S01]  /*00c0*/  LDC R22, c[0x0][0x370] ;  /* 0x0000dc00ff167b82 */ /* 0x000e620000000800 */
[----:B------:R-:W-:Y:S01]  /*00d0*/  SHF.R.S32.HI R6, RZ, 0x1f, R0 ;  /* 0x0000001fff067819 */ /* 0x000fe20000011400 */
[----:B------:R-:W0:Y:S01]  /*00e0*/  S2R R3, SR_CTAID.X ;  /* 0x0000000000037919 */ /* 0x000e220000002500 */
[----:B------:R-:W2:Y:S01]  /*00f0*/  LDCU UR5, c[0x0][0x374] ;  /* 0x00006e80ff0577ac */ /* 0x000ea20008000800 */
[----:B------:R-:W3:Y:S01]  /*0100*/  LDCU.64 UR8, c[0x0][0x358] ;  /* 0x00006b00ff0877ac */ /* 0x000ee20008000a00 */
[----:B--2---:R-:W-:Y:S01]  /*0110*/  UIMAD UR4, UR4, UR5, URZ ;  /* 0x00000005040472a4 */ /* 0x004fe2000f8e02ff */
[----:B-1----:R-:W-:Y:S02]  /*0120*/  IMAD R22, R22, UR6, RZ ;  /* 0x0000000616167c24 */ /* 0x002fe4000f8e02ff */
[----:B0-----:R-:W-:-:S02]  /*0130*/  IMAD R2, R3, UR6, R2 ;  /* 0x0000000603027c24 */ /* 0x001fc4000f8e0202 */
[----:B------:R-:W-:Y:S01]  /*0140*/  IMAD R3, R5, R4, RZ ;  /* 0x0000000405037224 */ /* 0x000fe200078e02ff */
[----:B------:R-:W-:Y:S01]  /*0150*/  SHF.R.S32.HI R4, RZ, 0x1f, R4 ;  /* 0x0000001fff047819 */ /* 0x000fe20000011404 */
[----:B------:R-:W-:Y:S01]  /*0160*/  IMAD.X R2, R2, 0x1, R5, PT ;  /* 0x0000000102027824 */ /* 0x000fe200038e0605 */
[----:B------:R-:W-:-:S04]  /*0170*/  SHF.R.S32.HI R5, RZ, 0x1f, R7 ;  /* 0x0000001fff057819 */ /* 0x000fc80000011407 */
[----:B---3--:R-:W-:-:S07]  /*0180*/  SHF.R.S32.HI R23, RZ, 0x1f, R2 ;  /* 0x0000001fff177819 */ /* 0x008fce0000011402 */
.L_x_718:
[----:B0-----:R-:W0:Y:S01]  /*0190*/  LDC R24, c[0x0][0x388] ;  /* 0x0000e200ff187b82 */ /* 0x001e220000000800 */
[----:B------:R-:W-:Y:S01]  /*01a0*/  BSSY.RECONVERGENT B0, `(.L_x_715) ;  /* 0x0000021000007945 */ /* 0x000fe20003800200 */
[----:B0-----:R-:W-:-:S13]  /*01b0*/  ISETP.GE.U32.AND P0, PT, R2, R24, PT ;  /* 0x000000180200720c */ /* 0x001fda0003f06070 */
[----:B------:R-:W-:Y:S05]  /*01c0*/  @P0 BRA `(.L_x_716) ;  /* 0x0000000000780947 */ /* 0x000fea0003800000 */
[----:B------:R-:W0:Y:S01]  /*01d0*/  LDC R14, c[0x0][0x38c] ;  /* 0x0000e300ff0e7b82 */ /* 0x000e220000000800 */
[-C--:B------:R-:W-:Y:S02]  /*01e0*/  IMAD R12, R5, R24.reuse, RZ ;  /* 0x00000018050c7224 */ /* 0x080fe400078e02ff */
[----:B------:R-:W-:-:S04]  /*01f0*/  IMAD.WIDE.U32 R10, R7, R24, RZ ;  /* 0x00000018070a7225 */ /* 0x000fc800078e00ff */
[----:B------:R-:W-:Y:S01]  /*0200*/  IMAD R25, R4, R7, R12 ;  /* 0x0000000704197224 */ /* 0x000fe200078e020c */
[----:B------:R-:W1:Y:S01]  /*0210*/  LDC.64 R8, c[0x0][0x380] ;  /* 0x0000e000ff087b82 */ /* 0x000e620000000a00 */
[----:B------:R-:W-:Y:S02]  /*0220*/  IMAD.MOV.U32 R27, RZ, RZ, R2 ;  /* 0x000000ffff1b7224 */ /* 0x000fe400078e0002 */
[----:B------:R-:W-:Y:S02]  /*0230*/  IMAD.IADD R25, R11, 0x1, R25 ;  /* 0x000000010b197824 */ /* 0x000fe400078e0219 */
[----:B------:R-:W-:Y:S01]  /*0240*/  IMAD.MOV.U32 R26, RZ, RZ, R23 ;  /* 0x000000ffff1a7224 */ /* 0x000fe200078e0017 */
[----:B0-----:R-:W-:-:S04]  /*0250*/  IADD3 R13, P0, PT, R10, R14, RZ ;  /* 0x0000000e0a0d7210 */ /* 0x001fc80007f1e0ff */
[----:B------:R-:W-:Y:S02]  /*0260*/  LEA.HI.X.SX32 R14, R14, R25, 0x1, P0 ;  /* 0x000000190e0e7211 */ /* 0x000fe400000f0eff */
[----:B-1----:R-:W-:-:S04]  /*0270*/  LEA R12, P1, R13, R8, 0x3 ;  /* 0x000000080d0c7211 */ /* 0x002fc800078218ff */
[----:B------:R-:W-:-:S09]  /*0280*/  LEA.HI.X R13, R13, R9, R14, 0x3, P1 ;  /* 0x000000090d0d7211 */ /* 0x000fd200008f1c0e */
.L_x_717:
[----:B0-----:R-:W-:Y:S02]  /*0290*/  IADD3 R17, P1, PT, R3, R27, RZ ;  /* 0x0000001b03117210 */ /* 0x001fe40007f3e0ff */
        /* <DEDUP_REMOVED lines=12> */
[----:B------:R-:W-:-:S04]  /*0360*/  ISETP.GE.U32.AND P0, PT, R27, R24, PT ;  /* 0x000000181b00720c */ /* 0x000fc80003f06070 */
[----:B------:R-:W-:Y:S01]  /*0370*/  ISETP.GE.U32.AND.EX P0, PT, R26, R4, PT, P0 ;  /* 0x000000041a00720c */ /* 0x000fe20003f06100 */
[----:B--2---:R-:W-:-:S07]  /*0380*/  DFMA R16, -R16, R18, R20 ;  /* 0x000000121010722b */ /* 0x004fce0000000114 */
[----:B------:R0:W-:Y:S05]  /*0390*/  STG.E.64 desc[UR8][R14.64], R16 ;  /* 0x000000100e007986 */ /* 0x0001ea000c101b08 */
[----:B------:R-:W-:Y:S05]  /*03a0*/  @!P0 BRA `(.L_x_717) ;  /* 0xfffffffc00b88947 */ /* 0x000fea000383ffff */
.L_x_716:
[----:B------:R-:W-:Y:S05]  /*03b0*/  BSYNC.RECONVERGENT B0 ;  /* 0x0000000000007941 */ /* 0x000fea0003800200 */
.L_x_715:
[----:B------:R-:W-:-:S05]  /*03c0*/  IADD3 R7, P0, PT, R7, UR4, RZ ;  /* 0x0000000407077c10 */ /* 0x000fca000ff1e0ff */
[----:B------:R-:W-:Y:S01]  /*03d0*/  IMAD.X R5, RZ, RZ, R5, P0 ;  /* 0x000000ffff057224 */ /* 0x000fe200000e0605 */
[----:B------:R-:W-:-:S04]  /*03e0*/  ISETP.GE.U32.AND P0, PT, R7, R0, PT ;  /* 0x000000000700720c */ /* 0x000fc80003f06070 */
[----:B------:R-:W-:-:S13]  /*03f0*/  ISETP.GE.U32.AND.EX P0, PT, R5, R6, PT, P0 ;  /* 0x000000060500720c */ /* 0x000fda0003f06100 */
[----:B------:R-:W-:Y:S05]  /*0400*/  @!P0 BRA `(.L_x_718) ;  /* 0xfffffffc00608947 */ /* 0x000fea000383ffff */
[----:B------:R-:W-:Y:S05]  /*0410*/  EXIT ;  /* 0x000000000000794d */ /* 0x000fea0003800000 */
.L_x_719:
        /* <DEDUP_REMOVED lines=14> */
.L_x_733:


//--------------------- .nv.shared._ZN3cub18CUB_300001_SM_10006detail11EmptyKernelIvEEvv --------------------------
	.section	.nv.shared._ZN3cub18CUB_300001_SM_10006detail11EmptyKernelIvEEvv,"aw",@nobits
	.sectionflags	@""
	.align	16
	.zero		1024


//--------------------- .nv.shared.reserved.0     --------------------------
	.section	.nv.shared.reserved.0,"aw",@nobits
	.weak		__nv_reservedSMEM_offset_0_alias
	.size		__nv_reservedSMEM_offset_0_alias, 0, 64
	.other		__nv_reservedSMEM_offset_0_alias,@"STO_CUDA_RESERVED_SHARED STV_DEFAULT"
__nv_reservedSMEM_offset_0_alias:
	.zero		0
	.zero		64


//--------------------- .nv.global                --------------------------
	.section	.nv.global,"aw",@nobits
.nv.global:
	.type		_ZN34_INTERNAL_b15b9a12_4_k_cu_1016a7766thrust24THRUST_300001_SM_1000_NS12placeholders2_8E,@object
	.size		_ZN34_INTERNAL_b15b9a12_4_k_cu_1016a7766thrust24THRUST_300001_SM_1000_NS12placeholders2_8E,(_ZN34_INTERNAL_b15b9a12_4_k_cu_1016a7764cuda3std3__436_GLOBAL__N__b15b9a12_4_k_cu_1016a7766ignoreE - _ZN34_INTERNAL_b15b9a12_4_k_cu_1016a7766thrust24THRUST_300001_SM_1000_NS12placeholders2_8E)
_ZN34_INTERNAL_b15b9a12_4_k_cu_1016a7766thrust24THRUST_300001_SM_1000_NS12placeholders2_8E:
	.zero		1
	.type		_ZN34_INTERNAL_b15b9a12_4_k_cu_1016a7764cuda3std3__436_GLOBAL__N__b15b9a12_4_k_cu_1016a7766ignoreE,@object
	.size		_ZN34_INTERNAL_b15b9a12_4_k_cu_1016a7764cuda3std3__436_GLOBAL__N__b15b9a12_4_k_cu_1016a7766ignoreE,(_ZN34_INTERNAL_b15b9a12_4_k_cu_1016a7764cuda3std6ranges3__45__cpo4dataE - _ZN34_INTERNAL_b15b9a12_4_k_cu_1016a7764cuda3std3__436_GLOBAL__N__b15b9a12_4_k_cu_1016a7766ignoreE)
_ZN34_INTERNAL_b15b9a12_4_k_cu_1016a7764cuda3std3__436_GLOBAL__N__b15b9a12_4_k_cu_1016a7766ignoreE:
	.zero		1
	.type		_ZN34_INTERNAL_b15b9a12_4_k_cu_1016a7764cuda3std6ranges3__45__cpo4dataE,@object
	.size		_ZN34_INTERNAL_b15b9a12_4_k_cu_1016a7764cuda3std6ranges3__45__cpo4dataE,(_ZN34_INTERNAL_b15b9a12_4_k_cu_1016a7766thrust24THRUST_300001_SM_1000_NS6system3cpp3parE - _ZN34_INTERNAL_b15b9a12_4_k_cu_1016a7764cuda3std6ranges3__45__cpo4dataE)
_ZN34_INTERNAL_b15b9a12_4_k_cu_1016a7764cuda3std6ranges3__45__cpo4dataE:
	.zero		1
	.type		_ZN34_INTERNAL_b15b9a12_4_k_cu_1016a7766thrust24THRUST_300001_SM_1000_NS6system3cpp3parE,@object
	.size		_ZN34_INTERNAL_b15b9a12_4_k_cu_1016a7766thrust24THRUST_300001_SM_1000_NS6system3cpp3parE,(_ZN34_INTERNAL_b15b9a12_4_k_cu_1016a7764cuda3std3__45__cpo5beginE - _ZN34_INTERNAL_b15b9a12_4_k_cu_1016a7766thrust24THRUST_300001_SM_1000_NS6system3cpp3parE)
_ZN34_INTERNAL_b15b9a12_4_k_cu_1016a7766thrust24THRUST_300001_SM_1000_NS6system3cpp3parE:
	.zero		1
	.type		_ZN34_INTERNAL_b15b9a12_4_k_cu_1016a7764cuda3std3__45__cpo5beginE,@object
	.size		_ZN34_INTERNAL_b15b9a12_4_k_cu_1016a7764cuda3std3__45__cpo5beginE,(_ZN34_INTERNAL_b15b9a12_4_k_cu_1016a7764cuda3std6ranges3__45__cpo5beginE - _ZN34_INTERNAL_b15b9a12_4_k_cu_1016a7764cuda3std3__45__cpo5beginE)
_ZN34_INTERNAL_b15b9a12_4_k_cu_1016a7764cuda3std3__45__cpo5beginE:
	.zero		1
	.type		_ZN34_INTERNAL_b15b9a12_4_k_cu_1016a7764cuda3std6ranges3__45__cpo5beginE,@object
	.size		_ZN34_INTERNAL_b15b9a12_4_k_cu_1016a7764cuda3std6ranges3__45__cpo5beginE,(_ZN34_INTERNAL_b15b9a12_4_k_cu_1016a7766thrust24THRUST_300001_SM_1000_NS6deviceE - _ZN34_INTERNAL_b15b9a12_4_k_cu_1016a7764cuda3std6ranges3__45__cpo5beginE)
_ZN34_INTERNAL_b15b9a12_4_k_cu_1016a7764cuda3std6ranges3__45__cpo5beginE:
	.zero		1
	.type		_ZN34_INTERNAL_b15b9a12_4_k_cu_1016a7766thrust24THRUST_300001_SM_1000_NS6deviceE,@object
	.size		_ZN34_INTERNAL_b15b9a12_4_k_cu_1016a7766thrust24THRUST_300001_SM_1000_NS6deviceE,(_ZN34_INTERNAL_b15b9a12_4_k_cu_1016a7764cuda3std3__47nulloptE - _ZN34_INTERNAL_b15b9a12_4_k_cu_1016a7766thrust24THRUST_300001_SM_1000_NS6deviceE)
_ZN34_INTERNAL_b15b9a12_4_k_cu_1016a7766thrust24THRUST_300001_SM_1000_NS6deviceE:
	.zero		1
	.type		_ZN34_INTERNAL_b15b9a12_4_k_cu_1016a7764cuda3std3__47nulloptE,@object
	.size		_ZN34_INTERNAL_b15b9a12_4_k_cu_1016a7764cuda3std3__47nulloptE,(_ZN34_INTERNAL_b15b9a12_4_k_cu_1016a7764cuda3std6ranges3__45__cpo8distanceE - _ZN34_INTERNAL_b15b9a12_4_k_cu_1016a7764cuda3std3__47nulloptE)
_ZN34_INTERNAL_b15b9a12_4_k_cu_1016a7764cuda3std3__47nulloptE:
	.zero		1
	.type		_ZN34_INTERNAL_b15b9a12_4_k_cu_1016a7764cuda3std6ranges3__45__cpo8distanceE,@object
	.size		_ZN34_INTERNAL_b15b9a12_4_k_cu_1016a7764cuda3std6ranges3__45__cpo8distanceE,(_ZN34_INTERNAL_b15b9a12_4_k_cu_1016a7766thrust24THRUST_300001_SM_1000_NS12placeholders2_4E - _ZN34_INTERNAL_b15b9a12_4_k_cu_1016a7764cuda3std6ranges3__45__cpo8distanceE)
_ZN34_INTERNAL_b15b9a12_4_k_cu_1016a7764cuda3std6ranges3__45__cpo8distanceE:
	.zero		1
	.type		_ZN34_INTERNAL_b15b9a12_4_k_cu_1016a7766thrust24THRUST_300001_SM_1000_NS12placeholders2_4E,@object
	.size		_ZN34_INTERNAL_b15b9a12_4_k_cu_1016a7766thrust24THRUST_300001_SM_1000_NS12placeholders2_4E,(_ZN34_INTERNAL_b15b9a12_4_k_cu_1016a7764cuda3std3__45__cpo6rbeginE - _ZN34_INTERNAL_b15b9a12_4_k_cu_1016a7766thrust24THRUST_300001_SM_1000_NS12placeholders2_4E)
_ZN34_INTERNAL_b15b9a12_4_k_cu_1016a7766thrust24THRUST_300001_SM_1000_NS12placeholders2_4E:
	.zero		1
	.type		_ZN34_INTERNAL_b15b9a12_4_k_cu_1016a7764cuda3std3__45__cpo6rbeginE,@object
	.size		_ZN34_INTERNAL_b15b9a12_4_k_cu_1016a7764cuda3std3__45__cpo6rbeginE,(_ZN34_INTERNAL_b15b9a12_4_k_cu_1016a7764cuda3std6ranges3__45__cpo7advanceE - _ZN34_INTERNAL_b15b9a12_4_k_cu_1016a7764cuda3std3__45__cpo6rbeginE)
_ZN34_INTERNAL_b15b9a12_4_k_cu_1016a7764cuda3std3__45__cpo6rbeginE:
	.zero		1
	.type		_ZN34_INTERNAL_b15b9a12_4_k_cu_1016a7764cuda3std6ranges3__45__cpo7advanceE,@object
	.size		_ZN34_INTERNAL_b15b9a12_4_k_cu_1016a7764cuda3std6ranges3__45__cpo7advanceE,(_ZN34_INTERNAL_b15b9a12_4_k_cu_1016a7766thrust24THRUST_300001_SM_1000_NS12placeholders3_10E - _ZN34_INTERNAL_b15b9a12_4_k_cu_1016a7764cuda3std6ranges3__45__cpo7advanceE)
_ZN34_INTERNAL_b15b9a12_4_k_cu_1016a7764cuda3std6ranges3__45__cpo7advanceE:
	.zero		1
	.type		_ZN34_INTERNAL_b15b9a12_4_k_cu_1016a7766thrust24THRUST_300001_SM_1000_NS12placeholders3_10E,@object
	.size		_ZN34_INTERNAL_b15b9a12_4_k_cu_1016a7766thrust24THRUST_300001_SM_1000_NS12placeholders3_10E,(_ZN34_INTERNAL_b15b9a12_4_k_cu_1016a7764cuda3std3__48in_placeE - _ZN34_INTERNAL_b15b9a12_4_k_cu_1016a7766thrust24THRUST_300001_SM_1000_NS12placeholders3_10E)
_ZN34_INTERNAL_b15b9a12_4_k_cu_1016a7766thrust24THRUST_300001_SM_1000_NS12placeholders3_10E:
	.zero		1
	.type		_ZN34_INTERNAL_b15b9a12_4_k_cu_1016a7764cuda3std3__48in_placeE,@object
	.size		_ZN34_INTERNAL_b15b9a12_4_k_cu_1016a7764cuda3std3__48in_placeE,(_ZN34_INTERNAL_b15b9a12_4_k_cu_1016a7764cuda3std6ranges3__45__cpo4sizeE - _ZN34_INTERNAL_b15b9a12_4_k_cu_1016a7764cuda3std3__48in_placeE)
_ZN34_INTERNAL_b15b9a12_4_k_cu_1016a7764cuda3std3__48in_placeE:
	.zero		1
	.type		_ZN34_INTERNAL_b15b9a12_4_k_cu_1016a7764cuda3std6ranges3__45__cpo4sizeE,@object
	.size		_ZN34_INTERNAL_b15b9a12_4_k_cu_1016a7764cuda3std6ranges3__45__cpo4sizeE,(_ZN34_INTERNAL_b15b9a12_4_k_cu_1016a7766thrust24THRUST_300001_SM_1000_NS12placeholders2_2E - _ZN34_INTERNAL_b15b9a12_4_k_cu_1016a7764cuda3std6ranges3__45__cpo4sizeE)
_ZN34_INTERNAL_b15b9a12_4_k_cu_1016a7764cuda3std6ranges3__45__cpo4sizeE:
	.zero		1
	.type		_ZN34_INTERNAL_b15b9a12_4_k_cu_1016a7766thrust24THRUST_300001_SM_1000_NS12placeholders2_2E,@object
	.size		_ZN34_INTERNAL_b15b9a12_4_k_cu_1016a7766thrust24THRUST_300001_SM_1000_NS12placeholders2_2E,(_ZN34_INTERNAL_b15b9a12_4_k_cu_1016a7764cuda3std3__45__cpo6cbeginE - _ZN34_INTERNAL_b15b9a12_4_k_cu_1016a7766thrust24THRUST_300001_SM_1000_NS12placeholders2_2E)
_ZN34_INTERNAL_b15b9a12_4_k_cu_1016a7766thrust24THRUST_300001_SM_1000_NS12placeholders2_2E:
	.zero		1
	.type		_ZN34_INTERNAL_b15b9a12_4_k_cu_1016a7764cuda3std3__45__cpo6cbeginE,@object
	.size		_ZN34_INTERNAL_b15b9a12_4_k_cu_1016a7764cuda3std3__45__cpo6cbeginE,(_ZN34_INTERNAL_b15b9a12_4_k_cu_1016a7764cuda3std6ranges3__45__cpo6cbeginE - _ZN34_INTERNAL_b15b9a12_4_k_cu_1016a7764cuda3std3__45__cpo6cbeginE)
_ZN34_INTERNAL_b15b9a12_4_k_cu_1016a7764cuda3std3__45__cpo6cbeginE:
	.zero		1
	.type		_ZN34_INTERNAL_b15b9a12_4_k_cu_1016a7764cuda3std6ranges3__45__cpo6cbeginE,@object
	.size		_ZN34_INTERNAL_b15b9a12_4_k_cu_1016a7764cuda3std6ranges3__45__cpo6cbeginE,(_ZN34_INTERNAL_b15b9a12_4_k_cu_1016a7766thrust24THRUST_300001_SM_1000_NS12placeholders2_6E - _ZN34_INTERNAL_b15b9a12_4_k_cu_1016a7764cuda3std6ranges3__45__cpo6cbeginE)
_ZN34_INTERNAL_b15b9a12_4_k_cu_1016a7764cuda3std6ranges3__45__cpo6cbeginE:
	.zero		1
	.type		_ZN34_INTERNAL_b15b9a12_4_k_cu_1016a7766thrust24THRUST_300001_SM_1000_NS12placeholders2_6E,@object
	.size		_ZN34_INTERNAL_b15b9a12_4_k_cu_1016a7766thrust24THRUST_300001_SM_1000_NS12placeholders2_6E,(_ZN34_INTERNAL_b15b9a12_4_k_cu_1016a7764cuda3std3__45__cpo7crbeginE - _ZN34_INTERNAL_b15b9a12_4_k_cu_1016a7766thrust24THRUST_300001_SM_1000_NS12placeholders2_6E)
_ZN34_INTERNAL_b15b9a12_4_k_cu_1016a7766thrust24THRUST_300001_SM_1000_NS12placeholders2_6E:
	.zero		1
	.type		_ZN34_INTERNAL_b15b9a12_4_k_cu_1016a7764cuda3std3__45__cpo7crbeginE,@object
	.size		_ZN34_INTERNAL_b15b9a12_4_k_cu_1016a7764cuda3std3__45__cpo7crbeginE,(_ZN34_INTERNAL_b15b9a12_4_k_cu_1016a7764cuda3std6ranges3__45__cpo4nextE - _ZN34_INTERNAL_b15b9a12_4_k_cu_1016a7764cuda3std3__45__cpo7crbeginE)
_ZN34_INTERNAL_b15b9a12_4_k_cu_1016a7764cuda3std3__45__cpo7crbeginE:
	.zero		1
	.type		_ZN34_INTERNAL_b15b9a12_4_k_cu_1016a7764cuda3std6ranges3__45__cpo4nextE,@object
	.size		_ZN34_INTERNAL_b15b9a12_4_k_cu_1016a7764cuda3std6ranges3__45__cpo4nextE,(_ZN34_INTERNAL_b15b9a12_4_k_cu_1016a7764cuda3std6ranges3__45__cpo4swapE - _ZN34_INTERNAL_b15b9a12_4_k_cu_1016a7764cuda3std6ranges3__45__cpo4nextE)
_ZN34_INTERNAL_b15b9a12_4_k_cu_1016a7764cuda3std6ranges3__45__cpo4nextE:
	.zero		1
	.type		_ZN34_INTERNAL_b15b9a12_4_k_cu_1016a7764cuda3std6ranges3__45__cpo4swapE,@object
	.size		_ZN34_INTERNAL_b15b9a12_4_k_cu_1016a7764cuda3std6ranges3__45__cpo4swapE,(_ZN34_INTERNAL_b15b9a12_4_k_cu_1016a7766thrust24THRUST_300001_SM_1000_NS8cuda_cub10par_nosyncE - _ZN34_INTERNAL_b15b9a12_4_k_cu_1016a7764cuda3std6ranges3__45__cpo4swapE)
_ZN34_INTERNAL_b15b9a12_4_k_cu_1016a7764cuda3std6ranges3__45__cpo4swapE:
	.zero		1
	.type		_ZN34_INTERNAL_b15b9a12_4_k_cu_1016a7766thrust24THRUST_300001_SM_1000_NS8cuda_cub10par_nosyncE,@object
	.size		_ZN34_INTERNAL_b15b9a12_4_k_cu_1016a7766thrust24THRUST_300001_SM_1000_NS8cuda_cub10par_nosyncE,(_ZN34_INTERNAL_b15b9a12_4_k_cu_1016a7766thrust24THRUST_300001_SM_1000_NS3seqE - _ZN34_INTERNAL_b15b9a12_4_k_cu_1016a7766thrust24THRUST_300001_SM_1000_NS8cuda_cub10par_nosyncE)
_ZN34_INTERNAL_b15b9a12_4_k_cu_1016a7766thrust24THRUST_300001_SM_1000_NS8cuda_cub10par_nosyncE:
	.zero		1
	.type		_ZN34_INTERNAL_b15b9a12_4_k_cu_1016a7766thrust24THRUST_300001_SM_1000_NS3seqE,@object
	.size		_ZN34_INTERNAL_b15b9a12_4_k_cu_1016a7766thrust24THRUST_300001_SM_1000_NS3seqE,(_ZN34_INTERNAL_b15b9a12_4_k_cu_1016a7764cuda3std3__420unreachable_sentinelE - _ZN34_INTERNAL_b15b9a12_4_k_cu_1016a7766thrust24THRUST_300001_SM_1000_NS3seqE)
_ZN34_INTERNAL_b15b9a12_4_k_cu_1016a7766thrust24THRUST_300001_SM_1000_NS3seqE:
	.zero		1
	.type		_ZN34_INTERNAL_b15b9a12_4_k_cu_1016a7764cuda3std3__420unreachable_sentinelE,@object
	.size		_ZN34_INTERNAL_b15b9a12_4_k_cu_1016a7764cuda3std3__420unreachable_sentinelE,(_ZN34_INTERNAL_b15b9a12_4_k_cu_1016a7764cuda3std6ranges3__45__cpo5ssizeE - _ZN34_INTERNAL_b15b9a12_4_k_cu_1016a7764cuda3std3__420unreachable_sentinelE)
_ZN34_INTERNAL_b15b9a12_4_k_cu_1016a7764cuda3std3__420unreachable_sentinelE:
	.zero		1
	.type		_ZN34_INTERNAL_b15b9a12_4_k_cu_1016a7764cuda3std6ranges3__45__cpo5ssizeE,@object
	.size		_ZN34_INTERNAL_b15b9a12_4_k_cu_1016a7764cuda3std6ranges3__45__cpo5ssizeE,(_ZN34_INTERNAL_b15b9a12_4_k_cu_1016a7766thrust24THRUST_300001_SM_1000_NS12placeholders2_3E - _ZN34_INTERNAL_b15b9a12_4_k_cu_1016a7764cuda3std6ranges3__45__cpo5ssizeE)
_ZN34_INTERNAL_b15b9a12_4_k_cu_1016a7764cuda3std6ranges3__45__cpo5ssizeE:
	.zero		1
	.type		_ZN34_INTERNAL_b15b9a12_4_k_cu_1016a7766thrust24THRUST_300001_SM_1000_NS12placeholders2_3E,@object
	.size		_ZN34_INTERNAL_b15b9a12_4_k_cu_1016a7766thrust24THRUST_300001_SM_1000_NS12placeholders2_3E,(_ZN34_INTERNAL_b15b9a12_4_k_cu_1016a7764cuda3std3__45__cpo4cendE - _ZN34_INTERNAL_b15b9a12_4_k_cu_1016a7766thrust24THRUST_300001_SM_1000_NS12placeholders2_3E)
_ZN34_INTERNAL_b15b9a12_4_k_cu_1016a7766thrust24THRUST_300001_SM_1000_NS12placeholders2_3E:
	.zero		1
	.type		_ZN34_INTERNAL_b15b9a12_4_k_cu_1016a7764cuda3std3__45__cpo4cendE,@object
	.size		_ZN34_INTERNAL_b15b9a12_4_k_cu_1016a7764cuda3std3__45__cpo4cendE,(_ZN34_INTERNAL_b15b9a12_4_k_cu_1016a7764cuda3std6ranges3__45__cpo4cendE - _ZN34_INTERNAL_b15b9a12_4_k_cu_1016a7764cuda3std3__45__cpo4cendE)
_ZN34_INTERNAL_b15b9a12_4_k_cu_1016a7764cuda3std3__45__cpo4cendE:
	.zero		1
	.type		_ZN34_INTERNAL_b15b9a12_4_k_cu_1016a7764cuda3std6ranges3__45__cpo4cendE,@object
	.size		_ZN34_INTERNAL_b15b9a12_4_k_cu_1016a7764cuda3std6ranges3__45__cpo4cendE,(_ZN34_INTERNAL_b15b9a12_4_k_cu_1016a7766thrust24THRUST_300001_SM_1000_NS12placeholders2_7E - _ZN34_INTERNAL_b15b9a12_4_k_cu_1016a7764cuda3std6ranges3__45__cpo4cendE)
_ZN34_INTERNAL_b15b9a12_4_k_cu_1016a7764cuda3std6ranges3__45__cpo4cendE:
	.zero		1
	.type		_ZN34_INTERNAL_b15b9a12_4_k_cu_1016a7766thrust24THRUST_300001_SM_1000_NS12placeholders2_7E,@object
	.size		_ZN34_INTERNAL_b15b9a12_4_k_cu_1016a7766thrust24THRUST_300001_SM_1000_NS12placeholders2_7E,(_ZN34_INTERNAL_b15b9a12_4_k_cu_1016a7764cuda3std3__45__cpo5crendE - _ZN34_INTERNAL_b15b9a12_4_k_cu_1016a7766thrust24THRUST_300001_SM_1000_NS12placeholders2_7E)
_ZN34_INTERNAL_b15b9a12_4_k_cu_1016a7766thrust24THRUST_300001_SM_1000_NS12placeholders2_7E:
	.zero		1
	.type		_ZN34_INTERNAL_b15b9a12_4_k_cu_1016a7764cuda3std3__45__cpo5crendE,@object
	.size		_ZN34_INTERNAL_b15b9a12_4_k_cu_1016a7764cuda3std3__45__cpo5crendE,(_ZN34_INTERNAL_b15b9a12_4_k_cu_1016a7764cuda3std6ranges3__45__cpo4prevE - _ZN34_INTERNAL_b15b9a12_4_k_cu_1016a7764cuda3std3__45__cpo5crendE)
_ZN34_INTERNAL_b15b9a12_4_k_cu_1016a7764cuda3std3__45__cpo5crendE:
	.zero		1
	.type		_ZN34_INTERNAL_b15b9a12_4_k_cu_1016a7764cuda3std6ranges3__45__cpo4prevE,@object
	.size		_ZN34_INTERNAL_b15b9a12_4_k_cu_1016a7764cuda3std6ranges3__45__cpo4prevE,(_ZN34_INTERNAL_b15b9a12_4_k_cu_1016a7764cuda3std6ranges3__45__cpo9iter_moveE - _ZN34_INTERNAL_b15b9a12_4_k_cu_1016a7764cuda3std6ranges3__45__cpo4prevE)
_ZN34_INTERNAL_b15b9a12_4_k_cu_1016a7764cuda3std6ranges3__45__cpo4prevE:
	.zero		1
	.type		_ZN34_INTERNAL_b15b9a12_4_k_cu_1016a7764cuda3std6ranges3__45__cpo9iter_moveE,@object
	.size		_ZN34_INTERNAL_b15b9a12_4_k_cu_1016a7764cuda3std6ranges3__45__cpo9iter_moveE,(_ZN34_INTERNAL_b15b9a12_4_k_cu_1016a7766thrust24THRUST_300001_SM_1000_NS6system6detail10sequential3seqE - _ZN34_INTERNAL_b15b9a12_4_k_cu_1016a7764cuda3std6ranges3__45__cpo9iter_moveE)
_ZN34_INTERNAL_b15b9a12_4_k_cu_1016a7764cuda3std6ranges3__45__cpo9iter_moveE:
	.zero		1
	.type		_ZN34_INTERNAL_b15b9a12_4_k_cu_1016a7766thrust24THRUST_300001_SM_1000_NS6system6detail10sequential3seqE,@object
	.size		_ZN34_INTERNAL_b15b9a12_4_k_cu_1016a7766thrust24THRUST_300001_SM_1000_NS6system6detail10sequential3seqE,(_ZN34_INTERNAL_b15b9a12_4_k_cu_1016a7766thrust24THRUST_300001_SM_1000_NS12placeholders2_9E - _ZN34_INTERNAL_b15b9a12_4_k_cu_1016a7766thrust24THRUST_300001_SM_1000_NS6system6detail10sequential3seqE)
_ZN34_INTERNAL_b15b9a12_4_k_cu_1016a7766thrust24THRUST_300001_SM_1000_NS6system6detail10sequential3seqE:
	.zero		1
	.type		_ZN34_INTERNAL_b15b9a12_4_k_cu_1016a7766thrust24THRUST_300001_SM_1000_NS12placeholders2_9E,@object
	.size		_ZN34_INTERNAL_b15b9a12_4_k_cu_1016a7766thrust24THRUST_300001_SM_1000_NS12placeholders2_9E,(_ZN34_INTERNAL_b15b9a12_4_k_cu_1016a7764cuda3std3__419piecewise_constructE - _ZN34_INTERNAL_b15b9a12_4_k_cu_1016a7766thrust24THRUST_300001_SM_1000_NS12placeholders2_9E)
_ZN34_INTERNAL_b15b9a12_4_k_cu_1016a7766thrust24THRUST_300001_SM_1000_NS12placeholders2_9E:
	.zero		1
	.type		_ZN34_INTERNAL_b15b9a12_4_k_cu_1016a7764cuda3std3__419piecewise_constructE,@object
	.size		_ZN34_INTERNAL_b15b9a12_4_k_cu_1016a7764cuda3std3__419piecewise_constructE,(_ZN34_INTERNAL_b15b9a12_4_k_cu_1016a7764cuda3std6ranges3__45__cpo5cdataE - _ZN34_INTERNAL_b15b9a12_4_k_cu_1016a7764cuda3std3__419piecewise_constructE)
_ZN34_INTERNAL_b15b9a12_4_k_cu_1016a7764cuda3std3__419piecewise_constructE:
	.zero		1
	.type		_ZN34_INTERNAL_b15b9a12_4_k_cu_1016a7764cuda3std6ranges3__45__cpo5cdataE,@object
	.size		_ZN34_INTERNAL_b15b9a12_4_k_cu_1016a7764cuda3std6ranges3__45__cpo5cdataE,(_ZN34_INTERNAL_b15b9a12_4_k_cu_1016a7766thrust24THRUST_300001_SM_1000_NS12placeholders2_1E - _ZN34_INTERNAL_b15b9a12_4_k_cu_1016a7764cuda3std6ranges3__45__cpo5cdataE)
_ZN34_INTERNAL_b15b9a12_4_k_cu_1016a7764cuda3std6ranges3__45__cpo5cdataE:
	.zero		1
	.type		_ZN34_INTERNAL_b15b9a12_4_k_cu_1016a7766thrust24THRUST_300001_SM_1000_NS12placeholders2_1E,@object
	.size		_ZN34_INTERNAL_b15b9a12_4_k_cu_1016a7766thrust24THRUST_300001_SM_1000_NS12placeholders2_1E,(_ZN34_INTERNAL_b15b9a12_4_k_cu_1016a7764cuda3std3__45__cpo3endE - _ZN34_INTERNAL_b15b9a12_4_k_cu_1016a7766thrust24THRUST_300001_SM_1000_NS12placeholders2_1E)
_ZN34_INTERNAL_b15b9a12_4_k_cu_1016a7766thrust24THRUST_300001_SM_1000_NS12placeholders2_1E:
	.zero		1
	.type		_ZN34_INTERNAL_b15b9a12_4_k_cu_1016a7764cuda3std3__45__cpo3endE,@object
	.size		_ZN34_INTERNAL_b15b9a12_4_k_cu_1016a7764cuda3std3__45__cpo3endE,(_ZN34_INTERNAL_b15b9a12_4_k_cu_1016a7764cuda3std6ranges3__45__cpo3endE - _ZN34_INTERNAL_b15b9a12_4_k_cu_1016a7764cuda3std3__45__cpo3endE)
_ZN34_INTERNAL_b15b9a12_4_k_cu_1016a7764cuda3std3__45__cpo3endE:
	.zero		1
	.type		_ZN34_INTERNAL_b15b9a12_4_k_cu_1016a7764cuda3std6ranges3__45__cpo3endE,@object
	.size		_ZN34_INTERNAL_b15b9a12_4_k_cu_1016a7764cuda3std6ranges3__45__cpo3endE,(_ZN34_INTERNAL_b15b9a12_4_k_cu_1016a7766thrust24THRUST_300001_SM_1000_NS12placeholders2_5E - _ZN34_INTERNAL_b15b9a12_4_k_cu_1016a7764cuda3std6ranges3__45__cpo3endE)
_ZN34_INTERNAL_b15b9a12_4_k_cu_1016a7764cuda3std6ranges3__45__cpo3endE:
	.zero		1
	.type		_ZN34_INTERNAL_b15b9a12_4_k_cu_1016a7766thrust24THRUST_300001_SM_1000_NS12placeholders2_5E,@object
	.size		_ZN34_INTERNAL_b15b9a12_4_k_cu_1016a7766thrust24THRUST_300001_SM_1000_NS12placeholders2_5E,(_ZN34_INTERNAL_b15b9a12_4_k_cu_1016a7764cuda3std3__45__cpo4rendE - _ZN34_INTERNAL_b15b9a12_4_k_cu_1016a7766thrust24THRUST_300001_SM_1000_NS12placeholders2_5E)
_ZN34_INTERNAL_b15b9a12_4_k_cu_1016a7766thrust24THRUST_300001_SM_1000_NS12placeholders2_5E:
	.zero		1
	.type		_ZN34_INTERNAL_b15b9a12_4_k_cu_1016a7764cuda3std3__45__cpo4rendE,@object
	.size		_ZN34_INTERNAL_b15b9a12_4_k_cu_1016a7764cuda3std3__45__cpo4rendE,(_ZN34_INTERNAL_b15b9a12_4_k_cu_1016a7764cuda3std6ranges3__45__cpo9iter_swapE - _ZN34_INTERNAL_b15b9a12_4_k_cu_1016a7764cuda3std3__45__cpo4rendE)
_ZN34_INTERNAL_b15b9a12_4_k_cu_1016a7764cuda3std3__45__cpo4rendE:
	.zero		1
	.type		_ZN34_INTERNAL_b15b9a12_4_k_cu_1016a7764cuda3std6ranges3__45__cpo9iter_swapE,@object
	.size		_ZN34_INTERNAL_b15b9a12_4_k_cu_1016a7764cuda3std6ranges3__45__cpo9iter_swapE,(_ZN34_INTERNAL_b15b9a12_4_k_cu_1016a7764cuda3std3__48unexpectE - _ZN34_INTERNAL_b15b9a12_4_k_cu_1016a7764cuda3std6ranges3__45__cpo9iter_swapE)
_ZN34_INTERNAL_b15b9a12_4_k_cu_1016a7764cuda3std6ranges3__45__cpo9iter_swapE:
	.zero		1
	.type		_ZN34_INTERNAL_b15b9a12_4_k_cu_1016a7764cuda3std3__48unexpectE,@object
	.size		_ZN34_INTERNAL_b15b9a12_4_k_cu_1016a7764cuda3std3__48unexpectE,(_ZN34_INTERNAL_b15b9a12_4_k_cu_1016a7766thrust24THRUST_300001_SM_1000_NS8cuda_cub3parE - _ZN34_INTERNAL_b15b9a12_4_k_cu_1016a7764cuda3std3__48unexpectE)
_ZN34_INTERNAL_b15b9a12_4_k_cu_1016a7764cuda3std3__48unexpectE:
	.zero		1
	.type		_ZN34_INTERNAL_b15b9a12_4_k_cu_1016a7766thrust24THRUST_300001_SM_1000_NS8cuda_cub3parE,@object
	.size		_ZN34_INTERNAL_b15b9a12_4_k_cu_1016a7766thrust24THRUST_300001_SM_1000_NS8cuda_cub3parE,(.L_29 - _ZN34_INTERNAL_b15b9a12_4_k_cu_1016a7766thrust24THRUST_300001_SM_1000_NS8cuda_cub3parE)
_ZN34_INTERNAL_b15b9a12_4_k_cu_1016a7766thrust24THRUST_300001_SM_1000_NS8cuda_cub3parE:
	.zero		1
.L_29:


//--------------------- .nv.shared._ZN6thrust24THRUST_300001_SM_1000_NS8cuda_cub4core6detail13_kernel_agentINS1_8__reduce11ReduceAgentIPN4cuda3std3__45tupleIJdlEEESC_SB_lNS1_9__extrema9arg_max_fIdl10comparatorEEEEJSC_SC_iSG_EEEvDpT0_ --------------------------
	.section	.nv.shared._ZN6thrust24THRUST_300001_SM_1000_NS8cuda_cub4core6detail13_kernel_agentINS1_8__reduce11ReduceAgentIPN4cuda3std3__45tupleIJdlEEESC_SB_lNS1_9__extrema9arg_max_fIdl10comparatorEEEEJSC_SC_iSG_EEEvDpT0_,"aw",@nobits
	.sectionflags	@""
	.align	16
	.zero		1024


//--------------------- .nv.shared._ZN6thrust24THRUST_300001_SM_1000_NS8cuda_cub4core6detail13_kernel_agentINS1_8__reduce10DrainAgentIlEEJN3cub18CUB_300001_SM_10009GridQueueIyEElEEEvDpT0_ --------------------------
	.section	.nv.shared._ZN6thrust24THRUST_300001_SM_1000_NS8cuda_cub4core6detail13_kernel_agentINS1_8__reduce10DrainAgentIlEEJN3cub18CUB_300001_SM_10009GridQueueIyEElEEEvDpT0_,"aw",@nobits
	.sectionflags	@""
	.align	16
	.zero		1024


//--------------------- .nv.shared._ZN6thrust24THRUST_300001_SM_1000_NS8cuda_cub4core6detail13_kernel_agentINS1_8__reduce11ReduceAgentINS0_12zip_iteratorIN4cuda3std3__45tupleIJNS0_10device_ptrIdEENS0_17counting_iteratorIlNS0_11use_defaultESF_SF_EEEEEEEPNSB_IJdlEEESJ_lNS1_9__extrema9arg_max_fIdl10comparatorEEEEJSI_SK_lN3cub18CUB_300001_SM_100013GridEvenShareIlEENSR_9GridQueueIyEESO_EEEvDpT0_ --------------------------
	.section	.nv.shared._ZN6thrust24THRUST_300001_SM_1000_NS8cuda_cub4core6detail13_kernel_agentINS1_8__reduce11ReduceAgentINS0_12zip_iteratorIN4cuda3std3__45tupleIJNS0_10device_ptrIdEENS0_17counting_iteratorIlNS0_11use_defaultESF_SF_EEEEEEEPNSB_IJdlEEESJ_lNS1_9__extrema9arg_max_fIdl10comparatorEEEEJSI_SK_lN3cub18CUB_300001_SM_100013GridEvenShareIlEENSR_9GridQueueIyEESO_EEEvDpT0_,"aw",@nobits
	.sectionflags	@""
	.align	16
	.zero		1024


//--------------------- .nv.shared._ZN6thrust24THRUST_300001_SM_1000_NS8cuda_cub4core6detail13_kernel_agentINS1_8__reduce11ReduceAgentINS0_12zip_iteratorIN4cuda3std3__45tupleIJNS0_10device_ptrIdEENS0_17counting_iteratorIlNS0_11use_defaultESF_SF_EEEEEEEPNSB_IJdlEEESJ_lNS1_9__extrema9arg_max_fIdl10comparatorEEEEJSI_SK_lSO_EEEvDpT0_ --------------------------
	.section	.nv.shared._ZN6thrust24THRUST_300001_SM_1000_NS8cuda_cub4core6detail13_kernel_agentINS1_8__reduce11ReduceAgentINS0_12zip_iteratorIN4cuda3std3__45tupleIJNS0_10device_ptrIdEENS0_17counting_iteratorIlNS0_11use_defaultESF_SF_EEEEEEEPNSB_IJdlEEESJ_lNS1_9__extrema9arg_max_fIdl10comparatorEEEEJSI_SK_lSO_EEEvDpT0_,"aw",@nobits
	.sectionflags	@""
	.align	16
	.zero		1024


//--------------------- .nv.shared._ZN6thrust24THRUST_300001_SM_1000_NS8cuda_cub4core6detail13_kernel_agentINS1_8__reduce11ReduceAgentIPN4cuda3std3__45tupleIJdlEEESC_SB_iNS1_9__extrema9arg_max_fIdl10comparatorEEEEJSC_SC_iSG_EEEvDpT0_ --------------------------
	.section	.nv.shared._ZN6thrust24THRUST_300001_SM_1000_NS8cuda_cub4core6detail13_kernel_agentINS1_8__reduce11ReduceAgentIPN4cuda3std3__45tupleIJdlEEESC_SB_iNS1_9__extrema9arg_max_fIdl10comparatorEEEEJSC_SC_iSG_EEEvDpT0_,"aw",@nobits
	.sectionflags	@""
	.align	16
	.zero		1024


//--------------------- .nv.shared._ZN6thrust24THRUST_300001_SM_1000_NS8cuda_cub4core6detail13_kernel_agentINS1_8__reduce10DrainAgentIiEEJN3cub18CUB_300001_SM_10009GridQueueIjEEiEEEvDpT0_ --------------------------
	.section	.nv.shared._ZN6thrust24THRUST_300001_SM_1000_NS8cuda_cub4core6detail13_kernel_agentINS1_8__reduce10DrainAgentIiEEJN3cub18CUB_300001_SM_10009GridQueueIjEEiEEEvDpT0_,"aw",@nobits
	.sectionflags	@""
	.align	16
	.zero		1024


//--------------------- .nv.shared._ZN6thrust24THRUST_300001_SM_1000_NS8cuda_cub4core6detail13_kernel_agentINS1_8__reduce11ReduceAgentINS0_12zip_iteratorIN4cuda3std3__45tupleIJNS0_10device_ptrIdEENS0_17counting_iteratorIlNS0_11use_defaultESF_SF_EEEEEEEPNSB_IJdlEEESJ_iNS1_9__extrema9arg_max_fIdl10comparatorEEEEJSI_SK_iN3cub18CUB_300001_SM_100013GridEvenShareIiEENSR_9GridQueueIjEESO_EEEvDpT0_ --------------------------
	.section	.nv.shared._ZN6thrust24THRUST_300001_SM_1000_NS8cuda_cub4core6detail13_kernel_agentINS1_8__reduce11ReduceAgentINS0_12zip_iteratorIN4cuda3std3__45tupleIJNS0_10device_ptrIdEENS0_17counting_iteratorIlNS0_11use_defaultESF_SF_EEEEEEEPNSB_IJdlEEESJ_iNS1_9__extrema9arg_max_fIdl10comparatorEEEEJSI_SK_iN3cub18CUB_300001_SM_100013GridEvenShareIiEENSR_9GridQueueIjEESO_EEEvDpT0_,"aw",@nobits
	.sectionflags	@""
	.align	16
	.zero		1024


//--------------------- .nv.shared._ZN6thrust24THRUST_300001_SM_1000_NS8cuda_cub4core6detail13_kernel_agentINS1_8__reduce11ReduceAgentINS0_12zip_iteratorIN4cuda3std3__45tupleIJNS0_10device_ptrIdEENS0_17counting_iteratorIlNS0_11use_defaultESF_SF_EEEEEEEPNSB_IJdlEEESJ_iNS1_9__extrema9arg_max_fIdl10comparatorEEEEJSI_SK_iSO_EEEvDpT0_ --------------------------
	.section	.nv.shared._ZN6thrust24THRUST_300001_SM_1000_NS8cuda_cub4core6detail13_kernel_agentINS1_8__reduce11ReduceAgentINS0_12zip_iteratorIN4cuda3std3__45tupleIJNS0_10device_ptrIdEENS0_17counting_iteratorIlNS0_11use_defaultESF_SF_EEEEEEEPNSB_IJdlEEESJ_iNS1_9__extrema9arg_max_fIdl10comparatorEEEEJSI_SK_iSO_EEEvDpT0_,"aw",@nobits
	.sectionflags	@""
	.align	16
	.zero		1024


//--------------------- .nv.shared._Z11divide_linePdii --------------------------
	.section	.nv.shared._Z11divide_linePdii,"aw",@nobits
	.sectionflags	@""
	.align	16
	.zero		1024


//--------------------- .nv.shared._Z4swapPdiii   --------------------------
	.section	.nv.shared._Z4swapPdiii,"aw",@nobits
	.sectionflags	@""
	.align	16
	.zero		1024


//--------------------- .nv.shared._Z8backwardPdii --------------------------
	.section	.nv.shared._Z8backwardPdii,"aw",@nobits
	.sectionflags	@""
	.align	16
	.zero		1024


//--------------------- .nv.shared._Z7forwardPdii --------------------------
	.section	.nv.shared._Z7forwardPdii,"aw",@nobits
	.sectionflags	@""
	.align	16
	.zero		1024


//--------------------- .nv.constant0._ZN3cub18CUB_300001_SM_10006detail11EmptyKernelIvEEvv --------------------------
	.section	.nv.constant0._ZN3cub18CUB_300001_SM_10006detail11EmptyKernelIvEEvv,"a",@progbits
	.sectionflags	@""
	.align	4
.nv.constant0._ZN3cub18CUB_300001_SM_10006detail11EmptyKernelIvEEvv:
	.zero		896


//--------------------- .nv.constant0._ZN6thrust24THRUST_300001_SM_1000_NS8cuda_cub4core6detail13_kernel_agentINS1_8__reduce11ReduceAgentIPN4cuda3std3__45tupleIJdlEEESC_SB_lNS1_9__extrema9arg_max_fIdl10comparatorEEEEJSC_SC_iSG_EEEvDpT0_ --------------------------
	.section	.nv.constant0._ZN6thrust24THRUST_300001_SM_1000_NS8cuda_cub4core6detail13_kernel_agentINS1_8__reduce11ReduceAgentIPN4cuda3std3__45tupleIJdlEEESC_SB_lNS1_9__extrema9arg_max_fIdl10comparatorEEEEJSC_SC_iSG_EEEvDpT0_,"a",@progbits
	.sectionflags	@""
	.align	4
.nv.constant0._ZN6thrust24THRUST_300001_SM_1000_NS8cuda_cub4core6detail13_kernel_agentINS1_8__reduce11ReduceAgentIPN4cuda3std3__45tupleIJdlEEESC_SB_lNS1_9__extrema9arg_max_fIdl10comparatorEEEEJSC_SC_iSG_EEEvDpT0_:
	.zero		917


//--------------------- .nv.constant0._ZN6thrust24THRUST_300001_SM_1000_NS8cuda_cub4core6detail13_kernel_agentINS1_8__reduce10DrainAgentIlEEJN3cub18CUB_300001_SM_10009GridQueueIyEElEEEvDpT0_ --------------------------
	.section	.nv.constant0._ZN6thrust24THRUST_300001_SM_1000_NS8cuda_cub4core6detail13_kernel_agentINS1_8__reduce10DrainAgentIlEEJN3cub18CUB_300001_SM_10009GridQueueIyEElEEEvDpT0_,"a",@progbits
	.sectionflags	@""
	.align	4
.nv.constant0._ZN6thrust24THRUST_300001_SM_1000_NS8cuda_cub4core6detail13_kernel_agentINS1_8__reduce10DrainAgentIlEEJN3cub18CUB_300001_SM_10009GridQueueIyEElEEEvDpT0_:
	.zero		912


//--------------------- .nv.constant0._ZN6thrust24THRUST_300001_SM_1000_NS8cuda_cub4core6detail13_kernel_agentINS1_8__reduce11ReduceAgentINS0_12zip_iteratorIN4cuda3std3__45tupleIJNS0_10device_ptrIdEENS0_17counting_iteratorIlNS0_11use_defaultESF_SF_EEEEEEEPNSB_IJdlEEESJ_lNS1_9__extrema9arg_max_fIdl10comparatorEEEEJSI_SK_lN3cub18CUB_300001_SM_100013GridEvenShareIlEENSR_9GridQueueIyEESO_EEEvDpT0_ --------------------------
	.section	.nv.constant0._ZN6thrust24THRUST_300001_SM_1000_NS8cuda_cub4core6detail13_kernel_agentINS1_8__reduce11ReduceAgentINS0_12zip_iteratorIN4cuda3std3__45tupleIJNS0_10device_ptrIdEENS0_17counting_iteratorIlNS0_11use_defaultESF_SF_EEEEEEEPNSB_IJdlEEESJ_lNS1_9__extrema9arg_max_fIdl10comparatorEEEEJSI_SK_lN3cub18CUB_300001_SM_100013GridEvenShareIlEENSR_9GridQueueIyEESO_EEEvDpT0_,"a",@progbits
	.sectionflags	@""
	.align	4
.nv.constant0._ZN6thrust24THRUST_300001_SM_1000_NS8cuda_cub4core6detail13_kernel_agentINS1_8__reduce11ReduceAgentINS0_12zip_iteratorIN4cuda3std3__45tupleIJNS0_10device_ptrIdEENS0_17counting_iteratorIlNS0_11use_defaultESF_SF_EEEEEEEPNSB_IJdlEEESJ_lNS1_9__extrema9arg_max_fIdl10comparatorEEEEJSI_SK_lN3cub18CUB_300001_SM_100013GridEvenShareIlEENSR_9GridQueueIyEESO_EEEvDpT0_:
	.zero		1009


//--------------------- .nv.constant0._ZN6thrust24THRUST_300001_SM_1000_NS8cuda_cub4core6detail13_kernel_agentINS1_8__reduce11ReduceAgentINS0_12zip_iteratorIN4cuda3std3__45tupleIJNS0_10device_ptrIdEENS0_17counting_iteratorIlNS0_11use_defaultESF_SF_EEEEEEEPNSB_IJdlEEESJ_lNS1_9__extrema9arg_max_fIdl10comparatorEEEEJSI_SK_lSO_EEEvDpT0_ --------------------------
	.section	.nv.constant0._ZN6thrust24THRUST_300001_SM_1000_NS8cuda_cub4core6detail13_kernel_agentINS1_8__reduce11ReduceAgentINS0_12zip_iteratorIN4cuda3std3__45tupleIJNS0_10device_ptrIdEENS0_17counting_iteratorIlNS0_11use_defaultESF_SF_EEEEEEEPNSB_IJdlEEESJ_lNS1_9__extrema9arg_max_fIdl10comparatorEEEEJSI_SK_lSO_EEEvDpT0_,"a",@progbits
	.sectionflags	@""
	.align	4
.nv.constant0._ZN6thrust24THRUST_300001_SM_1000_NS8cuda_cub4core6detail13_kernel_agentINS1_8__reduce11ReduceAgentINS0_12zip_iteratorIN4cuda3std3__45tupleIJNS0_10device_ptrIdEENS0_17counting_iteratorIlNS0_11use_defaultESF_SF_EEEEEEEPNSB_IJdlEEESJ_lNS1_9__extrema9arg_max_fIdl10comparatorEEEEJSI_SK_lSO_EEEvDpT0_:
	.zero		929


//--------------------- .nv.constant0._ZN6thrust24THRUST_300001_SM_1000_NS8cuda_cub4core6detail13_kernel_agentINS1_8__reduce11ReduceAgentIPN4cuda3std3__45tupleIJdlEEESC_SB_iNS1_9__extrema9arg_max_fIdl10comparatorEEEEJSC_SC_iSG_EEEvDpT0_ --------------------------
	.section	.nv.constant0._ZN6thrust24THRUST_300001_SM_1000_NS8cuda_cub4core6detail13_kernel_agentINS1_8__reduce11ReduceAgentIPN4cuda3std3__45tupleIJdlEEESC_SB_iNS1_9__extrema9arg_max_fIdl10comparatorEEEEJSC_SC_iSG_EEEvDpT0_,"a",@progbits
	.sectionflags	@""
	.align	4
.nv.constant0._ZN6thrust24THRUST_300001_SM_1000_NS8cuda_cub4core6detail13_kernel_agentINS1_8__reduce11ReduceAgentIPN4cuda3std3__45tupleIJdlEEESC_SB_iNS1_9__extrema9arg_max_fIdl10comparatorEEEEJSC_SC_iSG_EEEvDpT0_:
	.zero		917


//--------------------- .nv.constant0._ZN6thrust24THRUST_300001_SM_1000_NS8cuda_cub4core6detail13_kernel_agentINS1_8__reduce10DrainAgentIiEEJN3cub18CUB_300001_SM_10009GridQueueIjEEiEEEvDpT0_ --------------------------
	.section	.nv.constant0._ZN6thrust24THRUST_300001_SM_1000_NS8cuda_cub4core6detail13_kernel_agentINS1_8__reduce10DrainAgentIiEEJN3cub18CUB_300001_SM_10009GridQueueIjEEiEEEvDpT0_,"a",@progbits
	.sectionflags	@""
	.align	4
.nv.constant0._ZN6thrust24THRUST_300001_SM_1000_NS8cuda_cub4core6detail13_kernel_agentINS1_8__reduce10DrainAgentIiEEJN3cub18CUB_300001_SM_10009GridQueueIjEEiEEEvDpT0_:
	.zero		908


//--------------------- .nv.constant0._ZN6thrust24THRUST_300001_SM_1000_NS8cuda_cub4core6detail13_kernel_agentINS1_8__reduce11ReduceAgentINS0_12zip_iteratorIN4cuda3std3__45tupleIJNS0_10device_ptrIdEENS0_17counting_iteratorIlNS0_11use_defaultESF_SF_EEEEEEEPNSB_IJdlEEESJ_iNS1_9__extrema9arg_max_fIdl10comparatorEEEEJSI_SK_iN3cub18CUB_300001_SM_100013GridEvenShareIiEENSR_9GridQueueIjEESO_EEEvDpT0_ --------------------------
	.section	.nv.constant0._ZN6thrust24THRUST_300001_SM_1000_NS8cuda_cub4core6detail13_kernel_agentINS1_8__reduce11ReduceAgentINS0_12zip_iteratorIN4cuda3std3__45tupleIJNS0_10device_ptrIdEENS0_17counting_iteratorIlNS0_11use_defaultESF_SF_EEEEEEEPNSB_IJdlEEESJ_iNS1_9__extrema9arg_max_fIdl10comparatorEEEEJSI_SK_iN3cub18CUB_300001_SM_100013GridEvenShareIiEENSR_9GridQueueIjEESO_EEEvDpT0_,"a",@progbits
	.sectionflags	@""
	.align	4
.nv.constant0._ZN6thrust24THRUST_300001_SM_1000_NS8cuda_cub4core6detail13_kernel_agentINS1_8__reduce11ReduceAgentINS0_12zip_iteratorIN4cuda3std3__45tupleIJNS0_10device_ptrIdEENS0_17counting_iteratorIlNS0_11use_defaultESF_SF_EEEEEEEPNSB_IJdlEEESJ_iNS1_9__extrema9arg_max_fIdl10comparatorEEEEJSI_SK_iN3cub18CUB_300001_SM_100013GridEvenShareIiEENSR_9GridQueueIjEESO_EEEvDpT0_:
	.zero		977


//--------------------- .nv.constant0._ZN6thrust24THRUST_300001_SM_1000_NS8cuda_cub4core6detail13_kernel_agentINS1_8__reduce11ReduceAgentINS0_12zip_iteratorIN4cuda3std3__45tupleIJNS0_10device_ptrIdEENS0_17counting_iteratorIlNS0_11use_defaultESF_SF_EEEEEEEPNSB_IJdlEEESJ_iNS1_9__extrema9arg_max_fIdl10comparatorEEEEJSI_SK_iSO_EEEvDpT0_ --------------------------
	.section	.nv.constant0._ZN6thrust24THRUST_300001_SM_1000_NS8cuda_cub4core6detail13_kernel_agentINS1_8__reduce11ReduceAgentINS0_12zip_iteratorIN4cuda3std3__45tupleIJNS0_10device_ptrIdEENS0_17counting_iteratorIlNS0_11use_defaultESF_SF_EEEEEEEPNSB_IJdlEEESJ_iNS1_9__extrema9arg_max_fIdl10comparatorEEEEJSI_SK_iSO_EEEvDpT0_,"a",@progbits
	.sectionflags	@""
	.align	4
.nv.constant0._ZN6thrust24THRUST_300001_SM_1000_NS8cuda_cub4core6detail13_kernel_agentINS1_8__reduce11ReduceAgentINS0_12zip_iteratorIN4cuda3std3__45tupleIJNS0_10device_ptrIdEENS0_17counting_iteratorIlNS0_11use_defaultESF_SF_EEEEEEEPNSB_IJdlEEESJ_iNS1_9__extrema9arg_max_fIdl10comparatorEEEEJSI_SK_iSO_EEEvDpT0_:
	.zero		925


//--------------------- .nv.constant0._Z11divide_linePdii --------------------------
	.section	.nv.constant0._Z11divide_linePdii,"a",@progbits
	.sectionflags	@""
	.align	4
.nv.constant0._Z11divide_linePdii:
	.zero		912


//--------------------- .nv.constant0._Z4swapPdiii --------------------------
	.section	.nv.constant0._Z4swapPdiii,"a",@progbits
	.sectionflags	@""
	.align	4
.nv.constant0._Z4swapPdiii:
	.zero		916


//--------------------- .nv.constant0._Z8backwardPdii --------------------------
	.section	.nv.constant0._Z8backwardPdii,"a",@progbits
	.sectionflags	@""
	.align	4
.nv.constant0._Z8backwardPdii:
	.zero		912


//--------------------- .nv.constant0._Z7forwardPdii --------------------------
	.section	.nv.constant0._Z7forwardPdii,"a",@progbits
	.sectionflags	@""
	.align	4
.nv.constant0._Z7forwardPdii:
	.zero		912


//--------------------- SYMBOLS --------------------------

	.type		.nv.reservedSmem.offset0,@object
	.size		.nv.reservedSmem.offset0,0x4
	.type		.nv.reservedSmem.cap,@object
	.size		.nv.reservedSmem.cap,0x4
